//
// Generated by NVIDIA NVVM Compiler
//
// Compiler Build ID: CL-36424714
// Cuda compilation tools, release 13.0, V13.0.88
// Based on NVVM 20.0.0
//

.version 9.0
.target sm_100
.address_size 64

	// .globl	_Z25test_columnar_scan_kernelP10TestResultPlPbmS1_
// _ZZN3cub18CUB_300001_SM_10006detail6reduce28DeviceReduceSingleTileKernelINS2_10policy_hubIljN4cuda3std3__44plusIlEEE10Policy1000EPlSC_jS9_llNS7_10__identityEEEvT0_T1_T2_T3_T4_T6_E12temp_storage has been demoted
// _ZZN3cub18CUB_300001_SM_10006detail6reduce18DeviceReduceKernelINS2_10policy_hubIljN4cuda3std3__44plusIlEEE10Policy1000EPljS9_lNS7_10__identityEEEvT0_PT3_T1_NS0_13GridEvenShareISH_EET2_T4_E12temp_storage has been demoted
// _ZZN3cub18CUB_300001_SM_10006detail6reduce28DeviceReduceSingleTileKernelINS2_10policy_hubIljN4cuda3std3__44plusIlEEE10Policy1000EPlSC_iS9_llNS7_10__identityEEEvT0_T1_T2_T3_T4_T6_E12temp_storage has been demoted
// _ZZN3cub18CUB_300001_SM_10006detail6reduce28DeviceReduceSingleTileKernelINS2_10policy_hubIlyN4cuda3std3__44plusIlEEE10Policy1000EPlSC_yS9_llNS7_10__identityEEEvT0_T1_T2_T3_T4_T6_E12temp_storage has been demoted
// _ZZN3cub18CUB_300001_SM_10006detail6reduce18DeviceReduceKernelINS2_10policy_hubIlyN4cuda3std3__44plusIlEEE10Policy1000EPlyS9_lNS7_10__identityEEEvT0_PT3_T1_NS0_13GridEvenShareISH_EET2_T4_E12temp_storage has been demoted
// _ZZN3cub18CUB_300001_SM_10006detail6reduce28DeviceReduceSingleTileKernelINS2_10policy_hubIlyN4cuda3std3__44plusIlEEE10Policy1000EPlSC_iS9_llNS7_10__identityEEEvT0_T1_T2_T3_T4_T6_E12temp_storage has been demoted
.global .align 1 .b8 _ZN34_INTERNAL_42baafd9_4_k_cu_d8a343af4cuda3std3__45__cpo5beginE[1];
.global .align 1 .b8 _ZN34_INTERNAL_42baafd9_4_k_cu_d8a343af4cuda3std3__45__cpo3endE[1];
.global .align 1 .b8 _ZN34_INTERNAL_42baafd9_4_k_cu_d8a343af4cuda3std3__45__cpo6cbeginE[1];
.global .align 1 .b8 _ZN34_INTERNAL_42baafd9_4_k_cu_d8a343af4cuda3std3__45__cpo4cendE[1];
.global .align 1 .b8 _ZN34_INTERNAL_42baafd9_4_k_cu_d8a343af4cuda3std3__45__cpo6rbeginE[1];
.global .align 1 .b8 _ZN34_INTERNAL_42baafd9_4_k_cu_d8a343af4cuda3std3__45__cpo4rendE[1];
.global .align 1 .b8 _ZN34_INTERNAL_42baafd9_4_k_cu_d8a343af4cuda3std3__45__cpo7crbeginE[1];
.global .align 1 .b8 _ZN34_INTERNAL_42baafd9_4_k_cu_d8a343af4cuda3std3__45__cpo5crendE[1];
.global .align 1 .b8 _ZN34_INTERNAL_42baafd9_4_k_cu_d8a343af4cuda3std3__436_GLOBAL__N__42baafd9_4_k_cu_d8a343af6ignoreE[1];
.global .align 1 .b8 _ZN34_INTERNAL_42baafd9_4_k_cu_d8a343af4cuda3std3__419piecewise_constructE[1];
.global .align 1 .b8 _ZN34_INTERNAL_42baafd9_4_k_cu_d8a343af4cuda3std3__48in_placeE[1];
.global .align 1 .b8 _ZN34_INTERNAL_42baafd9_4_k_cu_d8a343af4cuda3std3__420unreachable_sentinelE[1];
.global .align 1 .b8 _ZN34_INTERNAL_42baafd9_4_k_cu_d8a343af4cuda3std3__47nulloptE[1];
.global .align 1 .b8 _ZN34_INTERNAL_42baafd9_4_k_cu_d8a343af4cuda3std3__48unexpectE[1];
.global .align 1 .b8 _ZN34_INTERNAL_42baafd9_4_k_cu_d8a343af4cuda3std6ranges3__45__cpo4swapE[1];
.global .align 1 .b8 _ZN34_INTERNAL_42baafd9_4_k_cu_d8a343af4cuda3std6ranges3__45__cpo9iter_moveE[1];
.global .align 1 .b8 _ZN34_INTERNAL_42baafd9_4_k_cu_d8a343af4cuda3std6ranges3__45__cpo5beginE[1];
.global .align 1 .b8 _ZN34_INTERNAL_42baafd9_4_k_cu_d8a343af4cuda3std6ranges3__45__cpo3endE[1];
.global .align 1 .b8 _ZN34_INTERNAL_42baafd9_4_k_cu_d8a343af4cuda3std6ranges3__45__cpo6cbeginE[1];
.global .align 1 .b8 _ZN34_INTERNAL_42baafd9_4_k_cu_d8a343af4cuda3std6ranges3__45__cpo4cendE[1];
.global .align 1 .b8 _ZN34_INTERNAL_42baafd9_4_k_cu_d8a343af4cuda3std6ranges3__45__cpo7advanceE[1];
.global .align 1 .b8 _ZN34_INTERNAL_42baafd9_4_k_cu_d8a343af4cuda3std6ranges3__45__cpo9iter_swapE[1];
.global .align 1 .b8 _ZN34_INTERNAL_42baafd9_4_k_cu_d8a343af4cuda3std6ranges3__45__cpo4nextE[1];
.global .align 1 .b8 _ZN34_INTERNAL_42baafd9_4_k_cu_d8a343af4cuda3std6ranges3__45__cpo4prevE[1];
.global .align 1 .b8 _ZN34_INTERNAL_42baafd9_4_k_cu_d8a343af4cuda3std6ranges3__45__cpo4dataE[1];
.global .align 1 .b8 _ZN34_INTERNAL_42baafd9_4_k_cu_d8a343af4cuda3std6ranges3__45__cpo5cdataE[1];
.global .align 1 .b8 _ZN34_INTERNAL_42baafd9_4_k_cu_d8a343af4cuda3std6ranges3__45__cpo4sizeE[1];
.global .align 1 .b8 _ZN34_INTERNAL_42baafd9_4_k_cu_d8a343af4cuda3std6ranges3__45__cpo5ssizeE[1];
.global .align 1 .b8 _ZN34_INTERNAL_42baafd9_4_k_cu_d8a343af4cuda3std6ranges3__45__cpo8distanceE[1];
.global .align 1 .b8 _ZN34_INTERNAL_42baafd9_4_k_cu_d8a343af6thrust24THRUST_300001_SM_1000_NS8cuda_cub3parE[1];
.global .align 1 .b8 _ZN34_INTERNAL_42baafd9_4_k_cu_d8a343af6thrust24THRUST_300001_SM_1000_NS8cuda_cub10par_nosyncE[1];
.global .align 1 .b8 _ZN34_INTERNAL_42baafd9_4_k_cu_d8a343af6thrust24THRUST_300001_SM_1000_NS6system6detail10sequential3seqE[1];
.global .align 1 .b8 _ZN34_INTERNAL_42baafd9_4_k_cu_d8a343af6thrust24THRUST_300001_SM_1000_NS6system3cpp3parE[1];
.global .align 1 .b8 _ZN34_INTERNAL_42baafd9_4_k_cu_d8a343af6thrust24THRUST_300001_SM_1000_NS12placeholders2_1E[1];
.global .align 1 .b8 _ZN34_INTERNAL_42baafd9_4_k_cu_d8a343af6thrust24THRUST_300001_SM_1000_NS12placeholders2_2E[1];
.global .align 1 .b8 _ZN34_INTERNAL_42baafd9_4_k_cu_d8a343af6thrust24THRUST_300001_SM_1000_NS12placeholders2_3E[1];
.global .align 1 .b8 _ZN34_INTERNAL_42baafd9_4_k_cu_d8a343af6thrust24THRUST_300001_SM_1000_NS12placeholders2_4E[1];
.global .align 1 .b8 _ZN34_INTERNAL_42baafd9_4_k_cu_d8a343af6thrust24THRUST_300001_SM_1000_NS12placeholders2_5E[1];
.global .align 1 .b8 _ZN34_INTERNAL_42baafd9_4_k_cu_d8a343af6thrust24THRUST_300001_SM_1000_NS12placeholders2_6E[1];
.global .align 1 .b8 _ZN34_INTERNAL_42baafd9_4_k_cu_d8a343af6thrust24THRUST_300001_SM_1000_NS12placeholders2_7E[1];
.global .align 1 .b8 _ZN34_INTERNAL_42baafd9_4_k_cu_d8a343af6thrust24THRUST_300001_SM_1000_NS12placeholders2_8E[1];
.global .align 1 .b8 _ZN34_INTERNAL_42baafd9_4_k_cu_d8a343af6thrust24THRUST_300001_SM_1000_NS12placeholders2_9E[1];
.global .align 1 .b8 _ZN34_INTERNAL_42baafd9_4_k_cu_d8a343af6thrust24THRUST_300001_SM_1000_NS12placeholders3_10E[1];
.global .align 1 .b8 _ZN34_INTERNAL_42baafd9_4_k_cu_d8a343af6thrust24THRUST_300001_SM_1000_NS3seqE[1];
.global .align 1 .b8 _ZN34_INTERNAL_42baafd9_4_k_cu_d8a343af6thrust24THRUST_300001_SM_1000_NS6deviceE[1];
.extern .shared .align 16 .b8 hash_table[];
.extern .shared .align 16 .b8 shared_memory[];

.visible .entry _Z25test_columnar_scan_kernelP10TestResultPlPbmS1_(
	.param .u64 .ptr .align 1 _Z25test_columnar_scan_kernelP10TestResultPlPbmS1__param_0,
	.param .u64 .ptr .align 1 _Z25test_columnar_scan_kernelP10TestResultPlPbmS1__param_1,
	.param .u64 .ptr .align 1 _Z25test_columnar_scan_kernelP10TestResultPlPbmS1__param_2,
	.param .u64 _Z25test_columnar_scan_kernelP10TestResultPlPbmS1__param_3,
	.param .u64 .ptr .align 1 _Z25test_columnar_scan_kernelP10TestResultPlPbmS1__param_4
)
{
	.reg .pred 	%p<25>;
	.reg .b16 	%rs<2>;
	.reg .b32 	%r<53>;
	.reg .b64 	%rd<57>;

	ld.param.u64 	%rd17, [_Z25test_columnar_scan_kernelP10TestResultPlPbmS1__param_1];
	ld.param.u64 	%rd18, [_Z25test_columnar_scan_kernelP10TestResultPlPbmS1__param_2];
	ld.param.u64 	%rd19, [_Z25test_columnar_scan_kernelP10TestResultPlPbmS1__param_3];
	ld.param.u64 	%rd20, [_Z25test_columnar_scan_kernelP10TestResultPlPbmS1__param_4];
	mov.u32 	%r3, %ctaid.x;
	mov.u32 	%r1, %ntid.x;
	mov.u32 	%r2, %tid.x;
	mad.lo.s32 	%r4, %r3, %r1, %r2;
	cvt.s64.s32 	%rd50, %r4;
	setp.le.u64 	%p1, %rd19, %rd50;
	mov.b64 	%rd53, 0;
	mov.u64 	%rd54, %rd53;
	@%p1 bra 	$L__BB0_5;
	mov.u32 	%r5, %nctaid.x;
	mul.lo.s32 	%r6, %r1, %r5;
	cvt.s64.s32 	%rd2, %r6;
	cvta.to.global.u64 	%rd3, %rd18;
	cvta.to.global.u64 	%rd4, %rd17;
	mov.b64 	%rd54, 0;
	mov.u64 	%rd53, %rd54;
$L__BB0_2:
	add.s64 	%rd23, %rd3, %rd50;
	ld.global.u8 	%rs1, [%rd23];
	setp.ne.s16 	%p2, %rs1, 0;
	@%p2 bra 	$L__BB0_4;
	shl.b64 	%rd24, %rd50, 3;
	add.s64 	%rd25, %rd4, %rd24;
	ld.global.u64 	%rd26, [%rd25];
	add.s64 	%rd53, %rd26, %rd53;
	add.s64 	%rd54, %rd54, 1;
$L__BB0_4:
	add.s64 	%rd50, %rd50, %rd2;
	setp.lt.u64 	%p3, %rd50, %rd19;
	@%p3 bra 	$L__BB0_2;
$L__BB0_5:
	// begin inline asm
	mov.b64 {%r7,%r8}, %rd53;
	// end inline asm
	shfl.sync.down.b32	%r10|%p4, %r8, 16, 31, -1;
	shfl.sync.down.b32	%r9|%p5, %r7, 16, 31, -1;
	// begin inline asm
	mov.b64 %rd28, {%r9,%r10};
	// end inline asm
	add.s64 	%rd31, %rd28, %rd53;
	// begin inline asm
	mov.b64 {%r11,%r12}, %rd54;
	// end inline asm
	shfl.sync.down.b32	%r14|%p6, %r12, 16, 31, -1;
	shfl.sync.down.b32	%r13|%p7, %r11, 16, 31, -1;
	// begin inline asm
	mov.b64 %rd30, {%r13,%r14};
	// end inline asm
	add.s64 	%rd33, %rd30, %rd54;
	// begin inline asm
	mov.b64 {%r15,%r16}, %rd31;
	// end inline asm
	shfl.sync.down.b32	%r18|%p8, %r16, 8, 31, -1;
	shfl.sync.down.b32	%r17|%p9, %r15, 8, 31, -1;
	// begin inline asm
	mov.b64 %rd32, {%r17,%r18};
	// end inline asm
	add.s64 	%rd35, %rd32, %rd31;
	// begin inline asm
	mov.b64 {%r19,%r20}, %rd33;
	// end inline asm
	shfl.sync.down.b32	%r22|%p10, %r20, 8, 31, -1;
	shfl.sync.down.b32	%r21|%p11, %r19, 8, 31, -1;
	// begin inline asm
	mov.b64 %rd34, {%r21,%r22};
	// end inline asm
	add.s64 	%rd37, %rd34, %rd33;
	// begin inline asm
	mov.b64 {%r23,%r24}, %rd35;
	// end inline asm
	shfl.sync.down.b32	%r26|%p12, %r24, 4, 31, -1;
	shfl.sync.down.b32	%r25|%p13, %r23, 4, 31, -1;
	// begin inline asm
	mov.b64 %rd36, {%r25,%r26};
	// end inline asm
	add.s64 	%rd39, %rd36, %rd35;
	// begin inline asm
	mov.b64 {%r27,%r28}, %rd37;
	// end inline asm
	shfl.sync.down.b32	%r30|%p14, %r28, 4, 31, -1;
	shfl.sync.down.b32	%r29|%p15, %r27, 4, 31, -1;
	// begin inline asm
	mov.b64 %rd38, {%r29,%r30};
	// end inline asm
	add.s64 	%rd41, %rd38, %rd37;
	// begin inline asm
	mov.b64 {%r31,%r32}, %rd39;
	// end inline asm
	shfl.sync.down.b32	%r34|%p16, %r32, 2, 31, -1;
	shfl.sync.down.b32	%r33|%p17, %r31, 2, 31, -1;
	// begin inline asm
	mov.b64 %rd40, {%r33,%r34};
	// end inline asm
	add.s64 	%rd43, %rd40, %rd39;
	// begin inline asm
	mov.b64 {%r35,%r36}, %rd41;
	// end inline asm
	shfl.sync.down.b32	%r38|%p18, %r36, 2, 31, -1;
	shfl.sync.down.b32	%r37|%p19, %r35, 2, 31, -1;
	// begin inline asm
	mov.b64 %rd42, {%r37,%r38};
	// end inline asm
	add.s64 	%rd45, %rd42, %rd41;
	// begin inline asm
	mov.b64 {%r39,%r40}, %rd43;
	// end inline asm
	shfl.sync.down.b32	%r42|%p20, %r40, 1, 31, -1;
	shfl.sync.down.b32	%r41|%p21, %r39, 1, 31, -1;
	// begin inline asm
	mov.b64 %rd44, {%r41,%r42};
	// end inline asm
	add.s64 	%rd15, %rd44, %rd43;
	// begin inline asm
	mov.b64 {%r43,%r44}, %rd45;
	// end inline asm
	shfl.sync.down.b32	%r46|%p22, %r44, 1, 31, -1;
	shfl.sync.down.b32	%r45|%p23, %r43, 1, 31, -1;
	// begin inline asm
	mov.b64 %rd46, {%r45,%r46};
	// end inline asm
	add.s64 	%rd16, %rd46, %rd45;
	mov.u32 	%r47, %tid.y;
	mov.u32 	%r48, %tid.z;
	mov.u32 	%r49, %ntid.y;
	mad.lo.s32 	%r50, %r48, %r49, %r47;
	mad.lo.s32 	%r51, %r50, %r1, %r2;
	and.b32  	%r52, %r51, 31;
	setp.ne.s32 	%p24, %r52, 0;
	@%p24 bra 	$L__BB0_7;
	cvta.to.global.u64 	%rd47, %rd20;
	atom.global.add.u64 	%rd48, [%rd47], %rd15;
	atom.global.add.u64 	%rd49, [%rd47+8], %rd16;
$L__BB0_7:
	ret;

}
	// .globl	_Z21test_hash_join_kernelP10TestResultPlS1_S1_S1_mmS1_Pm
.visible .entry _Z21test_hash_join_kernelP10TestResultPlS1_S1_S1_mmS1_Pm(
	.param .u64 .ptr .align 1 _Z21test_hash_join_kernelP10TestResultPlS1_S1_S1_mmS1_Pm_param_0,
	.param .u64 .ptr .align 1 _Z21test_hash_join_kernelP10TestResultPlS1_S1_S1_mmS1_Pm_param_1,
	.param .u64 .ptr .align 1 _Z21test_hash_join_kernelP10TestResultPlS1_S1_S1_mmS1_Pm_param_2,
	.param .u64 .ptr .align 1 _Z21test_hash_join_kernelP10TestResultPlS1_S1_S1_mmS1_Pm_param_3,
	.param .u64 .ptr .align 1 _Z21test_hash_join_kernelP10TestResultPlS1_S1_S1_mmS1_Pm_param_4,
	.param .u64 _Z21test_hash_join_kernelP10TestResultPlS1_S1_S1_mmS1_Pm_param_5,
	.param .u64 _Z21test_hash_join_kernelP10TestResultPlS1_S1_S1_mmS1_Pm_param_6,
	.param .u64 .ptr .align 1 _Z21test_hash_join_kernelP10TestResultPlS1_S1_S1_mmS1_Pm_param_7,
	.param .u64 .ptr .align 1 _Z21test_hash_join_kernelP10TestResultPlS1_S1_S1_mmS1_Pm_param_8
)
{
	.reg .pred 	%p<15>;
	.reg .b32 	%r<63>;
	.reg .b64 	%rd<79>;

	ld.param.u64 	%rd40, [_Z21test_hash_join_kernelP10TestResultPlS1_S1_S1_mmS1_Pm_param_2];
	ld.param.u64 	%rd41, [_Z21test_hash_join_kernelP10TestResultPlS1_S1_S1_mmS1_Pm_param_3];
	ld.param.u64 	%rd42, [_Z21test_hash_join_kernelP10TestResultPlS1_S1_S1_mmS1_Pm_param_4];
	ld.param.u64 	%rd43, [_Z21test_hash_join_kernelP10TestResultPlS1_S1_S1_mmS1_Pm_param_5];
	ld.param.u64 	%rd44, [_Z21test_hash_join_kernelP10TestResultPlS1_S1_S1_mmS1_Pm_param_6];
	ld.param.u64 	%rd45, [_Z21test_hash_join_kernelP10TestResultPlS1_S1_S1_mmS1_Pm_param_7];
	ld.param.u64 	%rd46, [_Z21test_hash_join_kernelP10TestResultPlS1_S1_S1_mmS1_Pm_param_8];
	mov.u32 	%r15, %ctaid.x;
	mov.u32 	%r16, %ntid.x;
	mov.u32 	%r17, %tid.x;
	mad.lo.s32 	%r1, %r15, %r16, %r17;
	cvt.u64.u32 	%rd72, %r17;
	cvt.u64.u32 	%rd2, %r16;
	add.s32 	%r18, %r17, %r16;
	xor.b32  	%r19, %r18, 1048575;
	div.u32 	%r20, %r19, %r16;
	and.b32  	%r2, %r20, 3;
	setp.eq.s32 	%p1, %r2, 2;
	@%p1 bra 	$L__BB1_3;
	cvt.u64.u32 	%rd3, %r2;
	mov.b64 	%rd71, 0;
	mov.u32 	%r23, hash_table;
$L__BB1_2:
	.pragma "nounroll";
	cvt.u32.u64 	%r21, %rd72;
	shl.b32 	%r22, %r21, 3;
	add.s32 	%r24, %r23, %r22;
	mov.b64 	%rd48, -1;
	st.shared.u64 	[%r24], %rd48;
	mov.b64 	%rd49, 0;
	st.shared.u64 	[%r24+8388608], %rd49;
	add.s64 	%rd72, %rd72, %rd2;
	add.s64 	%rd71, %rd71, 1;
	xor.b64  	%rd50, %rd71, %rd3;
	setp.ne.s64 	%p2, %rd50, 2;
	@%p2 bra 	$L__BB1_2;
$L__BB1_3:
	cvt.u32.u64 	%r25, %rd2;
	shl.b64 	%rd9, %rd2, 2;
	cvt.u32.u64 	%r26, %rd72;
	shl.b32 	%r27, %r26, 3;
	mov.u32 	%r28, hash_table;
	add.s32 	%r59, %r28, %r27;
	shl.b32 	%r4, %r25, 5;
	shl.b32 	%r5, %r25, 3;
$L__BB1_4:
	mov.b64 	%rd51, -1;
	st.shared.u64 	[%r59], %rd51;
	mov.b64 	%rd52, 0;
	st.shared.u64 	[%r59+8388608], %rd52;
	add.s32 	%r29, %r59, %r5;
	st.shared.u64 	[%r29], %rd51;
	st.shared.u64 	[%r29+8388608], %rd52;
	add.s32 	%r30, %r29, %r5;
	st.shared.u64 	[%r30], %rd51;
	st.shared.u64 	[%r30+8388608], %rd52;
	add.s32 	%r31, %r30, %r5;
	st.shared.u64 	[%r31], %rd51;
	st.shared.u64 	[%r31+8388608], %rd52;
	add.s64 	%rd72, %rd72, %rd9;
	add.s32 	%r59, %r59, %r4;
	setp.lt.u64 	%p3, %rd72, 1048576;
	@%p3 bra 	$L__BB1_4;
	bar.sync 	0;
	cvt.s64.s32 	%rd76, %r1;
	setp.le.u64 	%p4, %rd44, %rd76;
	@%p4 bra 	$L__BB1_11;
	mov.u32 	%r33, %nctaid.x;
	mul.lo.s32 	%r34, %r25, %r33;
	cvt.u64.u32 	%rd13, %r34;
	cvta.to.global.u64 	%rd14, %rd41;
	cvta.to.global.u64 	%rd15, %rd42;
	mov.u64 	%rd74, %rd76;
$L__BB1_7:
	shl.b64 	%rd53, %rd74, 3;
	add.s64 	%rd54, %rd14, %rd53;
	ld.global.u64 	%rd17, [%rd54];
	add.s64 	%rd55, %rd15, %rd53;
	ld.global.u64 	%rd18, [%rd55];
	and.b64  	%rd75, %rd17, 1048575;
	cvt.u32.u64 	%r61, %rd75;
	shl.b32 	%r35, %r61, 3;
	add.s32 	%r37, %r28, %r35;
	atom.relaxed.shared.cas.b64 	%rd56, [%r37], -1, %rd17;
	setp.eq.s64 	%p5, %rd56, -1;
	@%p5 bra 	$L__BB1_10;
	bra.uni 	$L__BB1_9;
$L__BB1_8:
	add.s64 	%rd58, %rd75, 1;
	and.b64  	%rd75, %rd58, 1048575;
	cvt.u32.u64 	%r61, %rd75;
	shl.b32 	%r41, %r61, 3;
	add.s32 	%r43, %r28, %r41;
	atom.relaxed.shared.cas.b64 	%rd59, [%r43], -1, %rd17;
	setp.eq.s64 	%p7, %rd59, -1;
	@%p7 bra 	$L__BB1_10;
$L__BB1_9:
	shl.b32 	%r38, %r61, 3;
	add.s32 	%r40, %r28, %r38;
	ld.shared.u64 	%rd57, [%r40];
	setp.ne.s64 	%p6, %rd57, %rd17;
	@%p6 bra 	$L__BB1_8;
$L__BB1_10:
	shl.b32 	%r44, %r61, 3;
	add.s32 	%r46, %r28, %r44;
	st.shared.u64 	[%r46+8388608], %rd18;
	add.s64 	%rd74, %rd74, %rd13;
	setp.lt.u64 	%p8, %rd74, %rd44;
	@%p8 bra 	$L__BB1_7;
$L__BB1_11:
	bar.sync 	0;
	setp.le.u64 	%p9, %rd43, %rd76;
	@%p9 bra 	$L__BB1_19;
	ld.param.u64 	%rd69, [_Z21test_hash_join_kernelP10TestResultPlS1_S1_S1_mmS1_Pm_param_1];
	cvt.u32.u64 	%r47, %rd2;
	add.s64 	%rd23, %rd44, %rd43;
	mov.u32 	%r48, %nctaid.x;
	mul.lo.s32 	%r49, %r47, %r48;
	cvt.u64.u32 	%rd24, %r49;
	cvta.to.global.u64 	%rd25, %rd69;
	cvta.to.global.u64 	%rd26, %rd46;
	cvta.to.global.u64 	%rd27, %rd40;
	cvta.to.global.u64 	%rd28, %rd45;
	mov.u32 	%r51, hash_table;
$L__BB1_13:
	shl.b64 	%rd60, %rd76, 3;
	add.s64 	%rd61, %rd25, %rd60;
	ld.global.u64 	%rd30, [%rd61];
	and.b64  	%rd78, %rd30, 1048575;
	cvt.u32.u64 	%r62, %rd78;
	shl.b32 	%r50, %r62, 3;
	add.s32 	%r52, %r51, %r50;
	ld.shared.u64 	%rd77, [%r52];
	setp.eq.s64 	%p10, %rd77, -1;
	@%p10 bra 	$L__BB1_18;
	bra.uni 	$L__BB1_15;
$L__BB1_14:
	add.s64 	%rd62, %rd78, 1;
	and.b64  	%rd78, %rd62, 1048575;
	cvt.u32.u64 	%r62, %rd78;
	shl.b32 	%r53, %r62, 3;
	add.s32 	%r55, %r51, %r53;
	ld.shared.u64 	%rd77, [%r55];
	setp.eq.s64 	%p12, %rd77, -1;
	@%p12 bra 	$L__BB1_18;
$L__BB1_15:
	setp.ne.s64 	%p11, %rd77, %rd30;
	@%p11 bra 	$L__BB1_14;
	atom.global.add.u64 	%rd37, [%rd26], 1;
	setp.ge.u64 	%p13, %rd37, %rd23;
	@%p13 bra 	$L__BB1_18;
	add.s64 	%rd64, %rd27, %rd60;
	ld.global.u64 	%rd65, [%rd64];
	shl.b64 	%rd66, %rd37, 4;
	add.s64 	%rd67, %rd28, %rd66;
	st.global.u64 	[%rd67], %rd65;
	shl.b32 	%r56, %r62, 3;
	add.s32 	%r58, %r51, %r56;
	ld.shared.u64 	%rd68, [%r58+8388608];
	st.global.u64 	[%rd67+8], %rd68;
$L__BB1_18:
	add.s64 	%rd76, %rd76, %rd24;
	setp.lt.u64 	%p14, %rd76, %rd43;
	@%p14 bra 	$L__BB1_13;
$L__BB1_19:
	ret;

}
	// .globl	_Z19test_groupby_kernelP10TestResultPlPdmS1_S2_Pm
.visible .entry _Z19test_groupby_kernelP10TestResultPlPdmS1_S2_Pm(
	.param .u64 .ptr .align 1 _Z19test_groupby_kernelP10TestResultPlPdmS1_S2_Pm_param_0,
	.param .u64 .ptr .align 1 _Z19test_groupby_kernelP10TestResultPlPdmS1_S2_Pm_param_1,
	.param .u64 .ptr .align 1 _Z19test_groupby_kernelP10TestResultPlPdmS1_S2_Pm_param_2,
	.param .u64 _Z19test_groupby_kernelP10TestResultPlPdmS1_S2_Pm_param_3,
	.param .u64 .ptr .align 1 _Z19test_groupby_kernelP10TestResultPlPdmS1_S2_Pm_param_4,
	.param .u64 .ptr .align 1 _Z19test_groupby_kernelP10TestResultPlPdmS1_S2_Pm_param_5,
	.param .u64 .ptr .align 1 _Z19test_groupby_kernelP10TestResultPlPdmS1_S2_Pm_param_6
)
{
	.reg .pred 	%p<28>;
	.reg .b32 	%r<92>;
	.reg .b64 	%rd<70>;
	.reg .b64 	%fd<8>;

	ld.param.u64 	%rd19, [_Z19test_groupby_kernelP10TestResultPlPdmS1_S2_Pm_param_1];
	ld.param.u64 	%rd20, [_Z19test_groupby_kernelP10TestResultPlPdmS1_S2_Pm_param_2];
	ld.param.u64 	%rd21, [_Z19test_groupby_kernelP10TestResultPlPdmS1_S2_Pm_param_3];
	ld.param.u64 	%rd22, [_Z19test_groupby_kernelP10TestResultPlPdmS1_S2_Pm_param_4];
	ld.param.u64 	%rd23, [_Z19test_groupby_kernelP10TestResultPlPdmS1_S2_Pm_param_5];
	ld.param.u64 	%rd24, [_Z19test_groupby_kernelP10TestResultPlPdmS1_S2_Pm_param_6];
	cvta.to.global.u64 	%rd1, %rd23;
	cvta.to.global.u64 	%rd2, %rd22;
	cvta.to.global.u64 	%rd3, %rd24;
	mov.u32 	%r91, %tid.x;
	mov.u32 	%r2, %ntid.x;
	add.s32 	%r48, %r91, %r2;
	max.u32 	%r49, %r48, 1024;
	setp.lt.u32 	%p1, %r48, 1024;
	selp.u32 	%r50, 1, 0, %p1;
	add.s32 	%r51, %r48, %r50;
	sub.s32 	%r52, %r49, %r51;
	div.u32 	%r53, %r52, %r2;
	add.s32 	%r3, %r53, %r50;
	add.s32 	%r54, %r3, 1;
	and.b32  	%r4, %r54, 3;
	and.b32  	%r5, %r3, 3;
	setp.eq.s32 	%p2, %r5, 3;
	mov.u32 	%r85, %r91;
	@%p2 bra 	$L__BB2_3;
	shl.b32 	%r55, %r91, 3;
	mov.u32 	%r56, shared_memory;
	add.s32 	%r57, %r55, %r56;
	add.s32 	%r82, %r57, 8192;
	shl.b32 	%r7, %r2, 3;
	neg.s32 	%r81, %r4;
	mad.lo.s32 	%r85, %r2, %r4, %r91;
$L__BB2_2:
	.pragma "nounroll";
	mov.b64 	%rd25, -1;
	st.shared.u64 	[%r82+-8192], %rd25;
	mov.b64 	%rd26, 0;
	st.shared.u64 	[%r82], %rd26;
	st.shared.u64 	[%r82+8192], %rd26;
	add.s32 	%r82, %r82, %r7;
	add.s32 	%r81, %r81, 1;
	setp.ne.s32 	%p3, %r81, 0;
	@%p3 bra 	$L__BB2_2;
$L__BB2_3:
	setp.lt.u32 	%p4, %r3, 3;
	@%p4 bra 	$L__BB2_6;
	shl.b32 	%r15, %r2, 2;
	shl.b32 	%r58, %r85, 3;
	mov.u32 	%r59, shared_memory;
	add.s32 	%r84, %r59, %r58;
	shl.b32 	%r17, %r2, 5;
	shl.b32 	%r18, %r2, 3;
$L__BB2_5:
	mov.b64 	%rd27, -1;
	st.shared.u64 	[%r84], %rd27;
	mov.b64 	%rd28, 0;
	st.shared.u64 	[%r84+8192], %rd28;
	st.shared.u64 	[%r84+16384], %rd28;
	add.s32 	%r60, %r84, %r18;
	st.shared.u64 	[%r60], %rd27;
	st.shared.u64 	[%r60+8192], %rd28;
	st.shared.u64 	[%r60+16384], %rd28;
	add.s32 	%r61, %r60, %r18;
	st.shared.u64 	[%r61], %rd27;
	st.shared.u64 	[%r61+8192], %rd28;
	st.shared.u64 	[%r61+16384], %rd28;
	add.s32 	%r62, %r61, %r18;
	st.shared.u64 	[%r62], %rd27;
	st.shared.u64 	[%r62+8192], %rd28;
	st.shared.u64 	[%r62+16384], %rd28;
	add.s32 	%r85, %r85, %r15;
	add.s32 	%r84, %r84, %r17;
	setp.lt.u32 	%p5, %r85, 1024;
	@%p5 bra 	$L__BB2_5;
$L__BB2_6:
	bar.sync 	0;
	mov.u32 	%r63, %ctaid.x;
	mad.lo.s32 	%r64, %r63, %r2, %r91;
	cvt.u64.u32 	%rd68, %r64;
	setp.le.u64 	%p6, %rd21, %rd68;
	@%p6 bra 	$L__BB2_10;
	mov.u32 	%r65, %nctaid.x;
	mul.lo.s32 	%r66, %r2, %r65;
	cvt.u64.u32 	%rd5, %r66;
	cvta.to.global.u64 	%rd6, %rd19;
	cvta.to.global.u64 	%rd7, %rd20;
	mov.u32 	%r68, shared_memory;
$L__BB2_8:
	shl.b64 	%rd29, %rd68, 3;
	add.s64 	%rd30, %rd6, %rd29;
	ld.global.u64 	%rd31, [%rd30];
	add.s64 	%rd32, %rd7, %rd29;
	ld.global.f64 	%fd1, [%rd32];
	shr.s64 	%rd33, %rd31, 63;
	shr.u64 	%rd34, %rd33, 54;
	add.s64 	%rd35, %rd31, %rd34;
	and.b64  	%rd36, %rd35, -1024;
	sub.s64 	%rd69, %rd31, %rd36;
	cvt.u32.u64 	%r86, %rd69;
	shl.b32 	%r67, %r86, 3;
	add.s32 	%r69, %r68, %r67;
	atom.relaxed.shared.cas.b64 	%rd37, [%r69], -1, %rd31;
	setp.eq.s64 	%p7, %rd37, -1;
	setp.eq.s64 	%p8, %rd37, %rd31;
	or.pred  	%p9, %p7, %p8;
	@%p9 bra 	$L__BB2_9;
	bra.uni 	$L__BB2_32;
$L__BB2_9:
	shl.b32 	%r73, %r86, 3;
	add.s32 	%r75, %r68, %r73;
	atom.shared.add.f64 	%fd2, [%r75+8192], %fd1;
	atom.shared.add.u64 	%rd42, [%r75+16384], 1;
	add.s64 	%rd68, %rd68, %rd5;
	setp.lt.u64 	%p13, %rd68, %rd21;
	@%p13 bra 	$L__BB2_8;
$L__BB2_10:
	setp.eq.s32 	%p14, %r5, 3;
	bar.sync 	0;
	@%p14 bra 	$L__BB2_16;
	shl.b32 	%r76, %r91, 3;
	mov.u32 	%r77, shared_memory;
	add.s32 	%r78, %r76, %r77;
	add.s32 	%r88, %r78, 16384;
	shl.b32 	%r27, %r2, 3;
	neg.s32 	%r87, %r4;
	mad.lo.s32 	%r91, %r2, %r4, %r91;
$L__BB2_12:
	.pragma "nounroll";
	ld.shared.u64 	%rd14, [%r88+-16384];
	setp.eq.s64 	%p15, %rd14, -1;
	@%p15 bra 	$L__BB2_15;
	ld.shared.u64 	%rd43, [%r88];
	setp.eq.s64 	%p16, %rd43, 0;
	@%p16 bra 	$L__BB2_15;
	atom.global.add.u64 	%rd44, [%rd3], 1;
	shl.b64 	%rd45, %rd44, 3;
	add.s64 	%rd46, %rd2, %rd45;
	st.global.u64 	[%rd46], %rd14;
	ld.shared.f64 	%fd3, [%r88+-8192];
	add.s64 	%rd47, %rd1, %rd45;
	st.global.f64 	[%rd47], %fd3;
$L__BB2_15:
	add.s32 	%r88, %r88, %r27;
	add.s32 	%r87, %r87, 1;
	setp.ne.s32 	%p17, %r87, 0;
	@%p17 bra 	$L__BB2_12;
$L__BB2_16:
	setp.lt.u32 	%p18, %r3, 3;
	@%p18 bra 	$L__BB2_31;
	shl.b32 	%r35, %r2, 2;
	shl.b32 	%r79, %r91, 3;
	mov.u32 	%r80, shared_memory;
	add.s32 	%r90, %r80, %r79;
	shl.b32 	%r37, %r2, 5;
	shl.b32 	%r38, %r2, 3;
	mul.lo.s32 	%r39, %r2, 24;
	shl.b32 	%r40, %r2, 4;
$L__BB2_18:
	ld.shared.u64 	%rd15, [%r90];
	setp.eq.s64 	%p19, %rd15, -1;
	@%p19 bra 	$L__BB2_21;
	ld.shared.u64 	%rd48, [%r90+16384];
	setp.eq.s64 	%p20, %rd48, 0;
	@%p20 bra 	$L__BB2_21;
	atom.global.add.u64 	%rd49, [%rd3], 1;
	shl.b64 	%rd50, %rd49, 3;
	add.s64 	%rd51, %rd2, %rd50;
	st.global.u64 	[%rd51], %rd15;
	ld.shared.f64 	%fd4, [%r90+8192];
	add.s64 	%rd52, %rd1, %rd50;
	st.global.f64 	[%rd52], %fd4;
$L__BB2_21:
	add.s32 	%r43, %r90, %r38;
	ld.shared.u64 	%rd16, [%r43];
	setp.eq.s64 	%p21, %rd16, -1;
	@%p21 bra 	$L__BB2_24;
	ld.shared.u64 	%rd53, [%r43+16384];
	setp.eq.s64 	%p22, %rd53, 0;
	@%p22 bra 	$L__BB2_24;
	atom.global.add.u64 	%rd54, [%rd3], 1;
	shl.b64 	%rd55, %rd54, 3;
	add.s64 	%rd56, %rd2, %rd55;
	st.global.u64 	[%rd56], %rd16;
	ld.shared.f64 	%fd5, [%r43+8192];
	add.s64 	%rd57, %rd1, %rd55;
	st.global.f64 	[%rd57], %fd5;
$L__BB2_24:
	add.s32 	%r44, %r90, %r40;
	ld.shared.u64 	%rd17, [%r44];
	setp.eq.s64 	%p23, %rd17, -1;
	@%p23 bra 	$L__BB2_27;
	ld.shared.u64 	%rd58, [%r44+16384];
	setp.eq.s64 	%p24, %rd58, 0;
	@%p24 bra 	$L__BB2_27;
	atom.global.add.u64 	%rd59, [%rd3], 1;
	shl.b64 	%rd60, %rd59, 3;
	add.s64 	%rd61, %rd2, %rd60;
	st.global.u64 	[%rd61], %rd17;
	ld.shared.f64 	%fd6, [%r44+8192];
	add.s64 	%rd62, %rd1, %rd60;
	st.global.f64 	[%rd62], %fd6;
$L__BB2_27:
	add.s32 	%r45, %r90, %r39;
	ld.shared.u64 	%rd18, [%r45];
	setp.eq.s64 	%p25, %rd18, -1;
	@%p25 bra 	$L__BB2_30;
	ld.shared.u64 	%rd63, [%r45+16384];
	setp.eq.s64 	%p26, %rd63, 0;
	@%p26 bra 	$L__BB2_30;
	atom.global.add.u64 	%rd64, [%rd3], 1;
	shl.b64 	%rd65, %rd64, 3;
	add.s64 	%rd66, %rd2, %rd65;
	st.global.u64 	[%rd66], %rd18;
	ld.shared.f64 	%fd7, [%r45+8192];
	add.s64 	%rd67, %rd1, %rd65;
	st.global.f64 	[%rd67], %fd7;
$L__BB2_30:
	add.s32 	%r91, %r91, %r35;
	add.s32 	%r90, %r90, %r37;
	setp.lt.u32 	%p27, %r91, 1024;
	@%p27 bra 	$L__BB2_18;
$L__BB2_31:
	ret;
$L__BB2_32:
	add.s64 	%rd39, %rd69, 1;
	and.b64  	%rd69, %rd39, 1023;
	cvt.u32.u64 	%r86, %rd69;
	shl.b32 	%r70, %r86, 3;
	add.s32 	%r72, %r68, %r70;
	atom.relaxed.shared.cas.b64 	%rd40, [%r72], -1, %rd31;
	setp.eq.s64 	%p10, %rd40, -1;
	setp.eq.s64 	%p11, %rd40, %rd31;
	or.pred  	%p12, %p10, %p11;
	@%p12 bra 	$L__BB2_9;
	bra.uni 	$L__BB2_32;

}
	// .globl	_Z18test_filter_kernelP10TestResultPlPdPbS3_mP15FilterPredicatemPmS6_
.visible .entry _Z18test_filter_kernelP10TestResultPlPdPbS3_mP15FilterPredicatemPmS6_(
	.param .u64 .ptr .align 1 _Z18test_filter_kernelP10TestResultPlPdPbS3_mP15FilterPredicatemPmS6__param_0,
	.param .u64 .ptr .align 1 _Z18test_filter_kernelP10TestResultPlPdPbS3_mP15FilterPredicatemPmS6__param_1,
	.param .u64 .ptr .align 1 _Z18test_filter_kernelP10TestResultPlPdPbS3_mP15FilterPredicatemPmS6__param_2,
	.param .u64 .ptr .align 1 _Z18test_filter_kernelP10TestResultPlPdPbS3_mP15FilterPredicatemPmS6__param_3,
	.param .u64 .ptr .align 1 _Z18test_filter_kernelP10TestResultPlPdPbS3_mP15FilterPredicatemPmS6__param_4,
	.param .u64 _Z18test_filter_kernelP10TestResultPlPdPbS3_mP15FilterPredicatemPmS6__param_5,
	.param .u64 .ptr .align 1 _Z18test_filter_kernelP10TestResultPlPdPbS3_mP15FilterPredicatemPmS6__param_6,
	.param .u64 _Z18test_filter_kernelP10TestResultPlPdPbS3_mP15FilterPredicatemPmS6__param_7,
	.param .u64 .ptr .align 1 _Z18test_filter_kernelP10TestResultPlPdPbS3_mP15FilterPredicatemPmS6__param_8,
	.param .u64 .ptr .align 1 _Z18test_filter_kernelP10TestResultPlPdPbS3_mP15FilterPredicatemPmS6__param_9
)
{
	.reg .pred 	%p<18>;
	.reg .b16 	%rs<4>;
	.reg .b32 	%r<11>;
	.reg .b64 	%rd<47>;
	.reg .b64 	%fd<3>;

	ld.param.u64 	%rd18, [_Z18test_filter_kernelP10TestResultPlPdPbS3_mP15FilterPredicatemPmS6__param_1];
	ld.param.u64 	%rd19, [_Z18test_filter_kernelP10TestResultPlPdPbS3_mP15FilterPredicatemPmS6__param_2];
	ld.param.u64 	%rd21, [_Z18test_filter_kernelP10TestResultPlPdPbS3_mP15FilterPredicatemPmS6__param_4];
	ld.param.u64 	%rd22, [_Z18test_filter_kernelP10TestResultPlPdPbS3_mP15FilterPredicatemPmS6__param_5];
	ld.param.u64 	%rd23, [_Z18test_filter_kernelP10TestResultPlPdPbS3_mP15FilterPredicatemPmS6__param_6];
	ld.param.u64 	%rd24, [_Z18test_filter_kernelP10TestResultPlPdPbS3_mP15FilterPredicatemPmS6__param_7];
	ld.param.u64 	%rd25, [_Z18test_filter_kernelP10TestResultPlPdPbS3_mP15FilterPredicatemPmS6__param_8];
	ld.param.u64 	%rd26, [_Z18test_filter_kernelP10TestResultPlPdPbS3_mP15FilterPredicatemPmS6__param_9];
	cvta.to.global.u64 	%rd1, %rd25;
	cvta.to.global.u64 	%rd2, %rd26;
	mov.u32 	%r2, %ctaid.x;
	mov.u32 	%r1, %ntid.x;
	mov.u32 	%r3, %tid.x;
	mad.lo.s32 	%r4, %r2, %r1, %r3;
	cvt.s64.s32 	%rd44, %r4;
	setp.le.u64 	%p1, %rd22, %rd44;
	@%p1 bra 	$L__BB3_19;
	setp.eq.s64 	%p2, %rd24, 0;
	mov.u32 	%r5, %nctaid.x;
	mul.lo.s32 	%r6, %r1, %r5;
	cvt.u64.u32 	%rd4, %r6;
	@%p2 bra 	$L__BB3_20;
	cvta.to.global.u64 	%rd5, %rd23;
	cvta.to.global.u64 	%rd6, %rd18;
	cvta.to.global.u64 	%rd7, %rd21;
	cvta.to.global.u64 	%rd8, %rd19;
$L__BB3_3:
	ld.param.u64 	%rd43, [_Z18test_filter_kernelP10TestResultPlPdPbS3_mP15FilterPredicatemPmS6__param_3];
	cvta.to.global.u64 	%rd28, %rd43;
	add.s64 	%rd12, %rd28, %rd44;
	shl.b64 	%rd29, %rd44, 3;
	add.s64 	%rd13, %rd6, %rd29;
	mov.b64 	%rd46, 0;
	add.s64 	%rd32, %rd7, %rd44;
$L__BB3_4:
	mad.lo.s64 	%rd15, %rd46, 24, %rd5;
	ld.global.u32 	%r7, [%rd15];
	setp.eq.s32 	%p3, %r7, 3;
	@%p3 bra 	$L__BB3_13;
	setp.eq.s32 	%p4, %r7, 1;
	@%p4 bra 	$L__BB3_10;
	setp.ne.s32 	%p5, %r7, 0;
	@%p5 bra 	$L__BB3_16;
	ld.global.u32 	%r10, [%rd15+4];
	setp.ne.s32 	%p12, %r10, 0;
	@%p12 bra 	$L__BB3_16;
	ld.global.u8 	%rs3, [%rd12];
	setp.ne.s16 	%p13, %rs3, 0;
	@%p13 bra 	$L__BB3_18;
	ld.global.u64 	%rd35, [%rd13];
	ld.global.u64 	%rd36, [%rd15+8];
	setp.gt.s64 	%p14, %rd35, %rd36;
	@%p14 bra 	$L__BB3_16;
	bra.uni 	$L__BB3_18;
$L__BB3_10:
	ld.global.u32 	%r9, [%rd15+4];
	setp.ne.s32 	%p9, %r9, 1;
	@%p9 bra 	$L__BB3_16;
	ld.global.u8 	%rs2, [%rd32];
	setp.ne.s16 	%p10, %rs2, 0;
	@%p10 bra 	$L__BB3_18;
	shl.b64 	%rd33, %rd44, 3;
	add.s64 	%rd34, %rd8, %rd33;
	ld.global.f64 	%fd1, [%rd34];
	ld.global.f64 	%fd2, [%rd15+8];
	setp.ltu.f64 	%p11, %fd1, %fd2;
	@%p11 bra 	$L__BB3_16;
	bra.uni 	$L__BB3_18;
$L__BB3_13:
	ld.global.u32 	%r8, [%rd15+4];
	setp.ne.s32 	%p6, %r8, 0;
	@%p6 bra 	$L__BB3_16;
	ld.global.u8 	%rs1, [%rd12];
	setp.ne.s16 	%p7, %rs1, 0;
	@%p7 bra 	$L__BB3_16;
	ld.global.u64 	%rd30, [%rd13];
	ld.global.u64 	%rd31, [%rd15+8];
	setp.eq.s64 	%p8, %rd30, %rd31;
	@%p8 bra 	$L__BB3_18;
$L__BB3_16:
	add.s64 	%rd46, %rd46, 1;
	setp.ne.s64 	%p15, %rd46, %rd24;
	@%p15 bra 	$L__BB3_4;
	atom.global.add.u64 	%rd37, [%rd2], 1;
	shl.b64 	%rd38, %rd37, 3;
	add.s64 	%rd39, %rd1, %rd38;
	st.global.u64 	[%rd39], %rd44;
$L__BB3_18:
	add.s64 	%rd44, %rd44, %rd4;
	setp.lt.u64 	%p16, %rd44, %rd22;
	@%p16 bra 	$L__BB3_3;
$L__BB3_19:
	ret;
$L__BB3_20:
	atom.global.add.u64 	%rd40, [%rd2], 1;
	shl.b64 	%rd41, %rd40, 3;
	add.s64 	%rd42, %rd1, %rd41;
	st.global.u64 	[%rd42], %rd44;
	add.s64 	%rd44, %rd44, %rd4;
	setp.lt.u64 	%p17, %rd44, %rd22;
	@%p17 bra 	$L__BB3_20;
	bra.uni 	$L__BB3_19;

}
	// .globl	_Z27test_sort_merge_join_kernelP10TestResultPlS1_S1_S1_mmS1_Pm
.visible .entry _Z27test_sort_merge_join_kernelP10TestResultPlS1_S1_S1_mmS1_Pm(
	.param .u64 .ptr .align 1 _Z27test_sort_merge_join_kernelP10TestResultPlS1_S1_S1_mmS1_Pm_param_0,
	.param .u64 .ptr .align 1 _Z27test_sort_merge_join_kernelP10TestResultPlS1_S1_S1_mmS1_Pm_param_1,
	.param .u64 .ptr .align 1 _Z27test_sort_merge_join_kernelP10TestResultPlS1_S1_S1_mmS1_Pm_param_2,
	.param .u64 .ptr .align 1 _Z27test_sort_merge_join_kernelP10TestResultPlS1_S1_S1_mmS1_Pm_param_3,
	.param .u64 .ptr .align 1 _Z27test_sort_merge_join_kernelP10TestResultPlS1_S1_S1_mmS1_Pm_param_4,
	.param .u64 _Z27test_sort_merge_join_kernelP10TestResultPlS1_S1_S1_mmS1_Pm_param_5,
	.param .u64 _Z27test_sort_merge_join_kernelP10TestResultPlS1_S1_S1_mmS1_Pm_param_6,
	.param .u64 .ptr .align 1 _Z27test_sort_merge_join_kernelP10TestResultPlS1_S1_S1_mmS1_Pm_param_7,
	.param .u64 .ptr .align 1 _Z27test_sort_merge_join_kernelP10TestResultPlS1_S1_S1_mmS1_Pm_param_8
)
{
	.reg .pred 	%p<17>;
	.reg .b32 	%r<14>;
	.reg .b64 	%rd<112>;

	ld.param.u64 	%rd38, [_Z27test_sort_merge_join_kernelP10TestResultPlS1_S1_S1_mmS1_Pm_param_2];
	ld.param.u64 	%rd41, [_Z27test_sort_merge_join_kernelP10TestResultPlS1_S1_S1_mmS1_Pm_param_3];
	ld.param.u64 	%rd42, [_Z27test_sort_merge_join_kernelP10TestResultPlS1_S1_S1_mmS1_Pm_param_4];
	ld.param.u64 	%rd39, [_Z27test_sort_merge_join_kernelP10TestResultPlS1_S1_S1_mmS1_Pm_param_5];
	ld.param.u64 	%rd40, [_Z27test_sort_merge_join_kernelP10TestResultPlS1_S1_S1_mmS1_Pm_param_6];
	ld.param.u64 	%rd43, [_Z27test_sort_merge_join_kernelP10TestResultPlS1_S1_S1_mmS1_Pm_param_7];
	ld.param.u64 	%rd44, [_Z27test_sort_merge_join_kernelP10TestResultPlS1_S1_S1_mmS1_Pm_param_8];
	cvta.to.global.u64 	%rd1, %rd42;
	cvta.to.global.u64 	%rd2, %rd43;
	cvta.to.global.u64 	%rd3, %rd44;
	cvta.to.global.u64 	%rd4, %rd41;
	mov.u32 	%r2, %ctaid.x;
	mov.u32 	%r3, %ntid.x;
	mov.u32 	%r4, %tid.x;
	mad.lo.s32 	%r1, %r2, %r3, %r4;
	cvt.s64.s32 	%rd45, %r1;
	mul.lo.s64 	%rd5, %rd39, %rd45;
	mov.u32 	%r5, %nctaid.x;
	mul.lo.s32 	%r6, %r3, %r5;
	cvt.u64.u32 	%rd6, %r6;
	and.b64  	%rd46, %rd5, -4294967296;
	setp.ne.s64 	%p1, %rd46, 0;
	@%p1 bra 	$L__BB4_2;
	cvt.u32.u64 	%r7, %rd6;
	cvt.u32.u64 	%r8, %rd5;
	div.u32 	%r9, %r8, %r7;
	cvt.u64.u32 	%rd103, %r9;
	bra.uni 	$L__BB4_3;
$L__BB4_2:
	div.u64 	%rd103, %rd5, %rd6;
$L__BB4_3:
	add.s32 	%r10, %r1, 1;
	cvt.s64.s32 	%rd47, %r10;
	mul.lo.s64 	%rd10, %rd39, %rd47;
	and.b64  	%rd48, %rd10, -4294967296;
	setp.ne.s64 	%p2, %rd48, 0;
	@%p2 bra 	$L__BB4_5;
	cvt.u32.u64 	%r11, %rd6;
	cvt.u32.u64 	%r12, %rd10;
	div.u32 	%r13, %r12, %r11;
	cvt.u64.u32 	%rd102, %r13;
	bra.uni 	$L__BB4_6;
$L__BB4_5:
	div.u64 	%rd102, %rd10, %rd6;
$L__BB4_6:
	setp.ge.u64 	%p3, %rd103, %rd102;
	@%p3 bra 	$L__BB4_25;
	cvta.to.global.u64 	%rd14, %rd38;
	mov.b64 	%rd106, 0;
$L__BB4_8:
	ld.param.u64 	%rd100, [_Z27test_sort_merge_join_kernelP10TestResultPlS1_S1_S1_mmS1_Pm_param_1];
	cvta.to.global.u64 	%rd50, %rd100;
	shl.b64 	%rd51, %rd103, 3;
	add.s64 	%rd52, %rd50, %rd51;
	ld.global.u64 	%rd17, [%rd52];
	setp.ge.u64 	%p4, %rd106, %rd40;
	@%p4 bra 	$L__BB4_12;
	mov.u64 	%rd105, %rd106;
$L__BB4_10:
	shl.b64 	%rd53, %rd105, 3;
	add.s64 	%rd54, %rd4, %rd53;
	ld.global.u64 	%rd55, [%rd54];
	setp.ge.s64 	%p5, %rd55, %rd17;
	mov.u64 	%rd106, %rd105;
	@%p5 bra 	$L__BB4_12;
	add.s64 	%rd105, %rd105, 1;
	setp.lt.u64 	%p6, %rd105, %rd40;
	mov.u64 	%rd106, %rd40;
	@%p6 bra 	$L__BB4_10;
$L__BB4_12:
	setp.ge.u64 	%p7, %rd106, %rd40;
	mov.u64 	%rd108, %rd106;
	@%p7 bra 	$L__BB4_16;
	mov.u64 	%rd107, %rd106;
$L__BB4_14:
	shl.b64 	%rd56, %rd107, 3;
	add.s64 	%rd57, %rd4, %rd56;
	ld.global.u64 	%rd58, [%rd57];
	setp.ne.s64 	%p8, %rd58, %rd17;
	mov.u64 	%rd108, %rd107;
	@%p8 bra 	$L__BB4_16;
	add.s64 	%rd107, %rd107, 1;
	setp.lt.u64 	%p9, %rd107, %rd40;
	mov.u64 	%rd108, %rd40;
	@%p9 bra 	$L__BB4_14;
$L__BB4_16:
	setp.ge.u64 	%p10, %rd106, %rd108;
	@%p10 bra 	$L__BB4_24;
	add.s64 	%rd24, %rd14, %rd51;
	sub.s64 	%rd60, %rd108, %rd106;
	and.b64  	%rd25, %rd60, 3;
	setp.eq.s64 	%p11, %rd25, 0;
	mov.u64 	%rd109, %rd106;
	@%p11 bra 	$L__BB4_21;
	atom.global.add.u64 	%rd61, [%rd3], 1;
	ld.global.u64 	%rd62, [%rd24];
	shl.b64 	%rd63, %rd61, 4;
	add.s64 	%rd64, %rd2, %rd63;
	st.global.u64 	[%rd64], %rd62;
	shl.b64 	%rd65, %rd106, 3;
	add.s64 	%rd26, %rd1, %rd65;
	ld.global.u64 	%rd66, [%rd26];
	st.global.u64 	[%rd64+8], %rd66;
	add.s64 	%rd109, %rd106, 1;
	setp.eq.s64 	%p12, %rd25, 1;
	@%p12 bra 	$L__BB4_21;
	atom.global.add.u64 	%rd67, [%rd3], 1;
	ld.global.u64 	%rd68, [%rd24];
	shl.b64 	%rd69, %rd67, 4;
	add.s64 	%rd70, %rd2, %rd69;
	st.global.u64 	[%rd70], %rd68;
	ld.global.u64 	%rd71, [%rd26+8];
	st.global.u64 	[%rd70+8], %rd71;
	add.s64 	%rd109, %rd106, 2;
	setp.eq.s64 	%p13, %rd25, 2;
	@%p13 bra 	$L__BB4_21;
	atom.global.add.u64 	%rd72, [%rd3], 1;
	ld.global.u64 	%rd73, [%rd24];
	shl.b64 	%rd74, %rd72, 4;
	add.s64 	%rd75, %rd2, %rd74;
	st.global.u64 	[%rd75], %rd73;
	ld.global.u64 	%rd76, [%rd26+16];
	st.global.u64 	[%rd75+8], %rd76;
	add.s64 	%rd109, %rd106, 3;
$L__BB4_21:
	sub.s64 	%rd77, %rd106, %rd108;
	setp.gt.u64 	%p14, %rd77, -4;
	@%p14 bra 	$L__BB4_24;
	shl.b64 	%rd78, %rd109, 3;
	add.s64 	%rd79, %rd1, %rd78;
	add.s64 	%rd110, %rd79, 16;
$L__BB4_23:
	atom.global.add.u64 	%rd80, [%rd3], 1;
	ld.global.u64 	%rd81, [%rd24];
	shl.b64 	%rd82, %rd80, 4;
	add.s64 	%rd83, %rd2, %rd82;
	st.global.u64 	[%rd83], %rd81;
	ld.global.u64 	%rd84, [%rd110+-16];
	st.global.u64 	[%rd83+8], %rd84;
	atom.global.add.u64 	%rd85, [%rd3], 1;
	ld.global.u64 	%rd86, [%rd24];
	shl.b64 	%rd87, %rd85, 4;
	add.s64 	%rd88, %rd2, %rd87;
	st.global.u64 	[%rd88], %rd86;
	ld.global.u64 	%rd89, [%rd110+-8];
	st.global.u64 	[%rd88+8], %rd89;
	atom.global.add.u64 	%rd90, [%rd3], 1;
	ld.global.u64 	%rd91, [%rd24];
	shl.b64 	%rd92, %rd90, 4;
	add.s64 	%rd93, %rd2, %rd92;
	st.global.u64 	[%rd93], %rd91;
	ld.global.u64 	%rd94, [%rd110];
	st.global.u64 	[%rd93+8], %rd94;
	atom.global.add.u64 	%rd95, [%rd3], 1;
	ld.global.u64 	%rd96, [%rd24];
	shl.b64 	%rd97, %rd95, 4;
	add.s64 	%rd98, %rd2, %rd97;
	st.global.u64 	[%rd98], %rd96;
	ld.global.u64 	%rd99, [%rd110+8];
	st.global.u64 	[%rd98+8], %rd99;
	add.s64 	%rd109, %rd109, 4;
	add.s64 	%rd110, %rd110, 32;
	setp.lt.u64 	%p15, %rd109, %rd108;
	@%p15 bra 	$L__BB4_23;
$L__BB4_24:
	add.s64 	%rd103, %rd103, 1;
	setp.lt.u64 	%p16, %rd103, %rd102;
	@%p16 bra 	$L__BB4_8;
$L__BB4_25:
	ret;

}
	// .globl	_Z28test_window_functions_kernelP10TestResultPdPlPmmmS1_S1_
.visible .entry _Z28test_window_functions_kernelP10TestResultPdPlPmmmS1_S1_(
	.param .u64 .ptr .align 1 _Z28test_window_functions_kernelP10TestResultPdPlPmmmS1_S1__param_0,
	.param .u64 .ptr .align 1 _Z28test_window_functions_kernelP10TestResultPdPlPmmmS1_S1__param_1,
	.param .u64 .ptr .align 1 _Z28test_window_functions_kernelP10TestResultPdPlPmmmS1_S1__param_2,
	.param .u64 .ptr .align 1 _Z28test_window_functions_kernelP10TestResultPdPlPmmmS1_S1__param_3,
	.param .u64 _Z28test_window_functions_kernelP10TestResultPdPlPmmmS1_S1__param_4,
	.param .u64 _Z28test_window_functions_kernelP10TestResultPdPlPmmmS1_S1__param_5,
	.param .u64 .ptr .align 1 _Z28test_window_functions_kernelP10TestResultPdPlPmmmS1_S1__param_6,
	.param .u64 .ptr .align 1 _Z28test_window_functions_kernelP10TestResultPdPlPmmmS1_S1__param_7
)
{
	.reg .pred 	%p<29>;
	.reg .b32 	%r<7>;
	.reg .b64 	%rd<218>;
	.reg .b64 	%fd<86>;

	ld.param.u64 	%rd87, [_Z28test_window_functions_kernelP10TestResultPdPlPmmmS1_S1__param_1];
	ld.param.u64 	%rd88, [_Z28test_window_functions_kernelP10TestResultPdPlPmmmS1_S1__param_2];
	ld.param.u64 	%rd89, [_Z28test_window_functions_kernelP10TestResultPdPlPmmmS1_S1__param_3];
	ld.param.u64 	%rd83, [_Z28test_window_functions_kernelP10TestResultPdPlPmmmS1_S1__param_4];
	ld.param.u64 	%rd84, [_Z28test_window_functions_kernelP10TestResultPdPlPmmmS1_S1__param_5];
	ld.param.u64 	%rd85, [_Z28test_window_functions_kernelP10TestResultPdPlPmmmS1_S1__param_6];
	ld.param.u64 	%rd86, [_Z28test_window_functions_kernelP10TestResultPdPlPmmmS1_S1__param_7];
	cvta.to.global.u64 	%rd1, %rd87;
	cvta.to.global.u64 	%rd2, %rd88;
	cvta.to.global.u64 	%rd3, %rd89;
	mov.u32 	%r2, %ctaid.x;
	mov.u32 	%r1, %ntid.x;
	mov.u32 	%r3, %tid.x;
	mad.lo.s32 	%r4, %r2, %r1, %r3;
	cvt.s64.s32 	%rd189, %r4;
	setp.le.u64 	%p1, %rd83, %rd189;
	@%p1 bra 	$L__BB5_46;
	mov.u32 	%r5, %nctaid.x;
	mul.lo.s32 	%r6, %r1, %r5;
	cvt.u64.u32 	%rd5, %r6;
	cvta.to.global.u64 	%rd6, %rd85;
	cvta.to.global.u64 	%rd7, %rd86;
$L__BB5_2:
	shl.b64 	%rd91, %rd189, 3;
	add.s64 	%rd92, %rd3, %rd91;
	ld.global.u64 	%rd9, [%rd92];
	shl.b64 	%rd93, %rd9, 3;
	add.s64 	%rd94, %rd2, %rd93;
	ld.global.u64 	%rd10, [%rd94];
	setp.lt.u64 	%p2, %rd189, %rd84;
	sub.s64 	%rd95, %rd189, %rd84;
	add.s64 	%rd96, %rd95, 1;
	selp.b64 	%rd203, 0, %rd96, %p2;
	setp.lt.u64 	%p3, %rd189, %rd203;
	mov.b64 	%rd194, 0;
	mov.f64 	%fd64, 0d0000000000000000;
	@%p3 bra 	$L__BB5_43;
	sub.s64 	%rd99, %rd189, %rd203;
	add.s64 	%rd12, %rd99, 1;
	setp.lt.u64 	%p4, %rd99, 7;
	mov.f64 	%fd64, 0d0000000000000000;
	mov.b64 	%rd194, 0;
	@%p4 bra 	$L__BB5_22;
	and.b64  	%rd191, %rd12, -8;
	shl.b64 	%rd101, %rd203, 3;
	add.s64 	%rd102, %rd3, %rd101;
	add.s64 	%rd190, %rd102, 32;
	mov.f64 	%fd64, 0d0000000000000000;
	mov.b64 	%rd194, 0;
$L__BB5_5:
	.pragma "nounroll";
	ld.global.u64 	%rd19, [%rd190+-32];
	shl.b64 	%rd103, %rd19, 3;
	add.s64 	%rd104, %rd2, %rd103;
	ld.global.u64 	%rd105, [%rd104];
	setp.ne.s64 	%p5, %rd105, %rd10;
	@%p5 bra 	$L__BB5_7;
	add.s64 	%rd107, %rd1, %rd103;
	ld.global.f64 	%fd44, [%rd107];
	add.f64 	%fd64, %fd64, %fd44;
	add.s64 	%rd194, %rd194, 1;
$L__BB5_7:
	ld.global.u64 	%rd22, [%rd190+-24];
	shl.b64 	%rd108, %rd22, 3;
	add.s64 	%rd109, %rd2, %rd108;
	ld.global.u64 	%rd110, [%rd109];
	setp.ne.s64 	%p6, %rd110, %rd10;
	@%p6 bra 	$L__BB5_9;
	add.s64 	%rd112, %rd1, %rd108;
	ld.global.f64 	%fd45, [%rd112];
	add.f64 	%fd64, %fd64, %fd45;
	add.s64 	%rd194, %rd194, 1;
$L__BB5_9:
	ld.global.u64 	%rd25, [%rd190+-16];
	shl.b64 	%rd113, %rd25, 3;
	add.s64 	%rd114, %rd2, %rd113;
	ld.global.u64 	%rd115, [%rd114];
	setp.ne.s64 	%p7, %rd115, %rd10;
	@%p7 bra 	$L__BB5_11;
	add.s64 	%rd117, %rd1, %rd113;
	ld.global.f64 	%fd46, [%rd117];
	add.f64 	%fd64, %fd64, %fd46;
	add.s64 	%rd194, %rd194, 1;
$L__BB5_11:
	ld.global.u64 	%rd28, [%rd190+-8];
	shl.b64 	%rd118, %rd28, 3;
	add.s64 	%rd119, %rd2, %rd118;
	ld.global.u64 	%rd120, [%rd119];
	setp.ne.s64 	%p8, %rd120, %rd10;
	@%p8 bra 	$L__BB5_13;
	add.s64 	%rd122, %rd1, %rd118;
	ld.global.f64 	%fd47, [%rd122];
	add.f64 	%fd64, %fd64, %fd47;
	add.s64 	%rd194, %rd194, 1;
$L__BB5_13:
	ld.global.u64 	%rd31, [%rd190];
	shl.b64 	%rd123, %rd31, 3;
	add.s64 	%rd124, %rd2, %rd123;
	ld.global.u64 	%rd125, [%rd124];
	setp.ne.s64 	%p9, %rd125, %rd10;
	@%p9 bra 	$L__BB5_15;
	add.s64 	%rd127, %rd1, %rd123;
	ld.global.f64 	%fd48, [%rd127];
	add.f64 	%fd64, %fd64, %fd48;
	add.s64 	%rd194, %rd194, 1;
$L__BB5_15:
	ld.global.u64 	%rd34, [%rd190+8];
	shl.b64 	%rd128, %rd34, 3;
	add.s64 	%rd129, %rd2, %rd128;
	ld.global.u64 	%rd130, [%rd129];
	setp.ne.s64 	%p10, %rd130, %rd10;
	@%p10 bra 	$L__BB5_17;
	add.s64 	%rd132, %rd1, %rd128;
	ld.global.f64 	%fd49, [%rd132];
	add.f64 	%fd64, %fd64, %fd49;
	add.s64 	%rd194, %rd194, 1;
$L__BB5_17:
	ld.global.u64 	%rd37, [%rd190+16];
	shl.b64 	%rd133, %rd37, 3;
	add.s64 	%rd134, %rd2, %rd133;
	ld.global.u64 	%rd135, [%rd134];
	setp.ne.s64 	%p11, %rd135, %rd10;
	@%p11 bra 	$L__BB5_19;
	add.s64 	%rd137, %rd1, %rd133;
	ld.global.f64 	%fd50, [%rd137];
	add.f64 	%fd64, %fd64, %fd50;
	add.s64 	%rd194, %rd194, 1;
$L__BB5_19:
	ld.global.u64 	%rd40, [%rd190+24];
	shl.b64 	%rd138, %rd40, 3;
	add.s64 	%rd139, %rd2, %rd138;
	ld.global.u64 	%rd140, [%rd139];
	setp.ne.s64 	%p12, %rd140, %rd10;
	@%p12 bra 	$L__BB5_21;
	add.s64 	%rd142, %rd1, %rd138;
	ld.global.f64 	%fd51, [%rd142];
	add.f64 	%fd64, %fd64, %fd51;
	add.s64 	%rd194, %rd194, 1;
$L__BB5_21:
	add.s64 	%rd203, %rd203, 8;
	add.s64 	%rd191, %rd191, -8;
	add.s64 	%rd190, %rd190, 64;
	setp.ne.s64 	%p13, %rd191, 0;
	@%p13 bra 	$L__BB5_5;
$L__BB5_22:
	and.b64  	%rd49, %rd12, 7;
	setp.eq.s64 	%p14, %rd49, 0;
	@%p14 bra 	$L__BB5_43;
	and.b64  	%rd50, %rd12, 3;
	setp.lt.u64 	%p15, %rd49, 4;
	@%p15 bra 	$L__BB5_33;
	shl.b64 	%rd144, %rd203, 3;
	add.s64 	%rd51, %rd3, %rd144;
	ld.global.u64 	%rd52, [%rd51];
	shl.b64 	%rd145, %rd52, 3;
	add.s64 	%rd146, %rd2, %rd145;
	ld.global.u64 	%rd147, [%rd146];
	setp.ne.s64 	%p16, %rd147, %rd10;
	@%p16 bra 	$L__BB5_26;
	add.s64 	%rd149, %rd1, %rd145;
	ld.global.f64 	%fd53, [%rd149];
	add.f64 	%fd64, %fd64, %fd53;
	add.s64 	%rd194, %rd194, 1;
$L__BB5_26:
	ld.global.u64 	%rd55, [%rd51+8];
	shl.b64 	%rd150, %rd55, 3;
	add.s64 	%rd151, %rd2, %rd150;
	ld.global.u64 	%rd152, [%rd151];
	setp.ne.s64 	%p17, %rd152, %rd10;
	@%p17 bra 	$L__BB5_28;
	add.s64 	%rd154, %rd1, %rd150;
	ld.global.f64 	%fd54, [%rd154];
	add.f64 	%fd64, %fd64, %fd54;
	add.s64 	%rd194, %rd194, 1;
$L__BB5_28:
	ld.global.u64 	%rd58, [%rd51+16];
	shl.b64 	%rd155, %rd58, 3;
	add.s64 	%rd156, %rd2, %rd155;
	ld.global.u64 	%rd157, [%rd156];
	setp.ne.s64 	%p18, %rd157, %rd10;
	@%p18 bra 	$L__BB5_30;
	add.s64 	%rd159, %rd1, %rd155;
	ld.global.f64 	%fd55, [%rd159];
	add.f64 	%fd64, %fd64, %fd55;
	add.s64 	%rd194, %rd194, 1;
$L__BB5_30:
	ld.global.u64 	%rd61, [%rd51+24];
	shl.b64 	%rd160, %rd61, 3;
	add.s64 	%rd161, %rd2, %rd160;
	ld.global.u64 	%rd162, [%rd161];
	setp.ne.s64 	%p19, %rd162, %rd10;
	@%p19 bra 	$L__BB5_32;
	add.s64 	%rd164, %rd1, %rd160;
	ld.global.f64 	%fd56, [%rd164];
	add.f64 	%fd64, %fd64, %fd56;
	add.s64 	%rd194, %rd194, 1;
$L__BB5_32:
	add.s64 	%rd203, %rd203, 4;
$L__BB5_33:
	setp.eq.s64 	%p20, %rd50, 0;
	@%p20 bra 	$L__BB5_43;
	setp.eq.s64 	%p21, %rd50, 1;
	@%p21 bra 	$L__BB5_40;
	shl.b64 	%rd166, %rd203, 3;
	add.s64 	%rd68, %rd3, %rd166;
	ld.global.u64 	%rd69, [%rd68];
	shl.b64 	%rd167, %rd69, 3;
	add.s64 	%rd168, %rd2, %rd167;
	ld.global.u64 	%rd169, [%rd168];
	setp.ne.s64 	%p22, %rd169, %rd10;
	@%p22 bra 	$L__BB5_37;
	add.s64 	%rd171, %rd1, %rd167;
	ld.global.f64 	%fd58, [%rd171];
	add.f64 	%fd64, %fd64, %fd58;
	add.s64 	%rd194, %rd194, 1;
$L__BB5_37:
	ld.global.u64 	%rd72, [%rd68+8];
	shl.b64 	%rd172, %rd72, 3;
	add.s64 	%rd173, %rd2, %rd172;
	ld.global.u64 	%rd174, [%rd173];
	setp.ne.s64 	%p23, %rd174, %rd10;
	@%p23 bra 	$L__BB5_39;
	add.s64 	%rd176, %rd1, %rd172;
	ld.global.f64 	%fd59, [%rd176];
	add.f64 	%fd64, %fd64, %fd59;
	add.s64 	%rd194, %rd194, 1;
$L__BB5_39:
	add.s64 	%rd203, %rd203, 2;
$L__BB5_40:
	and.b64  	%rd177, %rd12, 1;
	setp.eq.b64 	%p24, %rd177, 1;
	not.pred 	%p25, %p24;
	@%p25 bra 	$L__BB5_43;
	shl.b64 	%rd178, %rd203, 3;
	add.s64 	%rd179, %rd3, %rd178;
	ld.global.u64 	%rd79, [%rd179];
	shl.b64 	%rd180, %rd79, 3;
	add.s64 	%rd181, %rd2, %rd180;
	ld.global.u64 	%rd182, [%rd181];
	setp.ne.s64 	%p26, %rd182, %rd10;
	@%p26 bra 	$L__BB5_43;
	add.s64 	%rd184, %rd1, %rd180;
	ld.global.f64 	%fd60, [%rd184];
	add.f64 	%fd64, %fd64, %fd60;
	add.s64 	%rd194, %rd194, 1;
$L__BB5_43:
	add.s64 	%rd186, %rd6, %rd93;
	st.global.f64 	[%rd186], %fd64;
	setp.eq.s64 	%p27, %rd194, 0;
	mov.f64 	%fd85, 0d0000000000000000;
	@%p27 bra 	$L__BB5_45;
	cvt.rn.f64.u64 	%fd62, %rd194;
	div.rn.f64 	%fd85, %fd64, %fd62;
$L__BB5_45:
	add.s64 	%rd188, %rd7, %rd93;
	st.global.f64 	[%rd188], %fd85;
	add.s64 	%rd189, %rd189, %rd5;
	setp.lt.u64 	%p28, %rd189, %rd83;
	@%p28 bra 	$L__BB5_2;
$L__BB5_46:
	ret;

}
	// .globl	_ZN3cub18CUB_300001_SM_10006detail11EmptyKernelIvEEvv
.visible .entry _ZN3cub18CUB_300001_SM_10006detail11EmptyKernelIvEEvv()
{


	ret;

}
	// .globl	_ZN3cub18CUB_300001_SM_10006detail8for_each13static_kernelINS2_12policy_hub_t12policy_500_tElN6thrust24THRUST_300001_SM_1000_NS8cuda_cub10__tabulate7functorIPlNS7_6system6detail7generic6detail22compute_sequence_valueIlvEElEEEEvT0_T1_
.visible .entry _ZN3cub18CUB_300001_SM_10006detail8for_each13static_kernelINS2_12policy_hub_t12policy_500_tElN6thrust24THRUST_300001_SM_1000_NS8cuda_cub10__tabulate7functorIPlNS7_6system6detail7generic6detail22compute_sequence_valueIlvEElEEEEvT0_T1_(
	.param .u64 _ZN3cub18CUB_300001_SM_10006detail8for_each13static_kernelINS2_12policy_hub_t12policy_500_tElN6thrust24THRUST_300001_SM_1000_NS8cuda_cub10__tabulate7functorIPlNS7_6system6detail7generic6detail22compute_sequence_valueIlvEElEEEEvT0_T1__param_0,
	.param .align 8 .b8 _ZN3cub18CUB_300001_SM_10006detail8for_each13static_kernelINS2_12policy_hub_t12policy_500_tElN6thrust24THRUST_300001_SM_1000_NS8cuda_cub10__tabulate7functorIPlNS7_6system6detail7generic6detail22compute_sequence_valueIlvEElEEEEvT0_T1__param_1[24]
)
.maxntid 256
{
	.reg .pred 	%p<4>;
	.reg .b32 	%r<6>;
	.reg .b64 	%rd<29>;

	ld.param.u64 	%rd11, [_ZN3cub18CUB_300001_SM_10006detail8for_each13static_kernelINS2_12policy_hub_t12policy_500_tElN6thrust24THRUST_300001_SM_1000_NS8cuda_cub10__tabulate7functorIPlNS7_6system6detail7generic6detail22compute_sequence_valueIlvEElEEEEvT0_T1__param_1+16];
	ld.param.u64 	%rd10, [_ZN3cub18CUB_300001_SM_10006detail8for_each13static_kernelINS2_12policy_hub_t12policy_500_tElN6thrust24THRUST_300001_SM_1000_NS8cuda_cub10__tabulate7functorIPlNS7_6system6detail7generic6detail22compute_sequence_valueIlvEElEEEEvT0_T1__param_1+8];
	ld.param.u64 	%rd9, [_ZN3cub18CUB_300001_SM_10006detail8for_each13static_kernelINS2_12policy_hub_t12policy_500_tElN6thrust24THRUST_300001_SM_1000_NS8cuda_cub10__tabulate7functorIPlNS7_6system6detail7generic6detail22compute_sequence_valueIlvEElEEEEvT0_T1__param_1];
	ld.param.u64 	%rd12, [_ZN3cub18CUB_300001_SM_10006detail8for_each13static_kernelINS2_12policy_hub_t12policy_500_tElN6thrust24THRUST_300001_SM_1000_NS8cuda_cub10__tabulate7functorIPlNS7_6system6detail7generic6detail22compute_sequence_valueIlvEElEEEEvT0_T1__param_0];
	mov.u32 	%r1, %ctaid.x;
	mul.wide.u32 	%rd1, %r1, 512;
	sub.s64 	%rd2, %rd12, %rd1;
	setp.lt.s64 	%p1, %rd2, 512;
	@%p1 bra 	$L__BB7_2;
	mov.u32 	%r5, %tid.x;
	cvta.to.global.u64 	%rd21, %rd9;
	cvt.u64.u32 	%rd22, %r5;
	add.s64 	%rd23, %rd1, %rd22;
	mad.lo.s64 	%rd24, %rd23, %rd11, %rd10;
	shl.b64 	%rd25, %rd23, 3;
	add.s64 	%rd26, %rd21, %rd25;
	st.global.u64 	[%rd26], %rd24;
	add.s64 	%rd27, %rd23, 256;
	mad.lo.s64 	%rd28, %rd27, %rd11, %rd10;
	st.global.u64 	[%rd26+2048], %rd28;
	bra.uni 	$L__BB7_6;
$L__BB7_2:
	cvta.to.global.u64 	%rd3, %rd9;
	mov.u32 	%r2, %tid.x;
	cvt.s64.s32 	%rd6, %rd2;
	cvt.u64.u32 	%rd7, %r2;
	setp.le.s64 	%p2, %rd6, %rd7;
	@%p2 bra 	$L__BB7_4;
	add.s64 	%rd13, %rd1, %rd7;
	mad.lo.s64 	%rd14, %rd13, %rd11, %rd10;
	shl.b64 	%rd15, %rd13, 3;
	add.s64 	%rd16, %rd3, %rd15;
	st.global.u64 	[%rd16], %rd14;
$L__BB7_4:
	cvt.u32.u64 	%r3, %rd7;
	add.s32 	%r4, %r3, 256;
	cvt.u64.u32 	%rd8, %r4;
	setp.le.s64 	%p3, %rd6, %rd8;
	@%p3 bra 	$L__BB7_6;
	add.s64 	%rd17, %rd1, %rd8;
	shl.b64 	%rd18, %rd17, 3;
	mad.lo.s64 	%rd19, %rd17, %rd11, %rd10;
	add.s64 	%rd20, %rd18, %rd3;
	st.global.u64 	[%rd20], %rd19;
$L__BB7_6:
	ret;

}
	// .globl	_ZN3cub18CUB_300001_SM_10006detail8for_each13static_kernelINS2_12policy_hub_t12policy_500_tElN6thrust24THRUST_300001_SM_1000_NS8cuda_cub6__fill7functorIPbbEEEEvT0_T1_
.visible .entry _ZN3cub18CUB_300001_SM_10006detail8for_each13static_kernelINS2_12policy_hub_t12policy_500_tElN6thrust24THRUST_300001_SM_1000_NS8cuda_cub6__fill7functorIPbbEEEEvT0_T1_(
	.param .u64 _ZN3cub18CUB_300001_SM_10006detail8for_each13static_kernelINS2_12policy_hub_t12policy_500_tElN6thrust24THRUST_300001_SM_1000_NS8cuda_cub6__fill7functorIPbbEEEEvT0_T1__param_0,
	.param .align 8 .b8 _ZN3cub18CUB_300001_SM_10006detail8for_each13static_kernelINS2_12policy_hub_t12policy_500_tElN6thrust24THRUST_300001_SM_1000_NS8cuda_cub6__fill7functorIPbbEEEEvT0_T1__param_1[16]
)
.maxntid 256
{
	.reg .pred 	%p<4>;
	.reg .b16 	%rs<10>;
	.reg .b32 	%r<15>;
	.reg .b64 	%rd<15>;

	ld.param.u32 	%r7, [_ZN3cub18CUB_300001_SM_10006detail8for_each13static_kernelINS2_12policy_hub_t12policy_500_tElN6thrust24THRUST_300001_SM_1000_NS8cuda_cub6__fill7functorIPbbEEEEvT0_T1__param_1+8];
	bfe.u32 	%r11, %r7, 0, 8;
	cvt.u16.u32 	%rs2, %r11;
	ld.param.u64 	%rd5, [_ZN3cub18CUB_300001_SM_10006detail8for_each13static_kernelINS2_12policy_hub_t12policy_500_tElN6thrust24THRUST_300001_SM_1000_NS8cuda_cub6__fill7functorIPbbEEEEvT0_T1__param_1];
	ld.param.u64 	%rd6, [_ZN3cub18CUB_300001_SM_10006detail8for_each13static_kernelINS2_12policy_hub_t12policy_500_tElN6thrust24THRUST_300001_SM_1000_NS8cuda_cub6__fill7functorIPbbEEEEvT0_T1__param_0];
	mov.u32 	%r12, %ctaid.x;
	mul.wide.u32 	%rd1, %r12, 512;
	sub.s64 	%rd2, %rd6, %rd1;
	setp.lt.s64 	%p1, %rd2, 512;
	@%p1 bra 	$L__BB8_2;
	mov.u32 	%r14, %tid.x;
	cvta.to.global.u64 	%rd11, %rd5;
	cvt.u64.u32 	%rd12, %r14;
	add.s64 	%rd13, %rd1, %rd12;
	add.s64 	%rd14, %rd11, %rd13;
	st.global.u8 	[%rd14], %rs2;
	st.global.u8 	[%rd14+256], %rs2;
	bra.uni 	$L__BB8_6;
$L__BB8_2:
	cvta.to.global.u64 	%rd7, %rd5;
	mov.u32 	%r1, %tid.x;
	cvt.s64.s32 	%rd3, %rd2;
	cvt.u64.u32 	%rd8, %r1;
	setp.le.s64 	%p2, %rd3, %rd8;
	add.s64 	%rd9, %rd1, %rd8;
	add.s64 	%rd4, %rd7, %rd9;
	@%p2 bra 	$L__BB8_4;
	st.global.u8 	[%rd4], %rs2;
$L__BB8_4:
	add.s32 	%r13, %r1, 256;
	cvt.u64.u32 	%rd10, %r13;
	setp.le.s64 	%p3, %rd3, %rd10;
	@%p3 bra 	$L__BB8_6;
	st.global.u8 	[%rd4+256], %rs2;
$L__BB8_6:
	ret;

}
	// .globl	_ZN3cub18CUB_300001_SM_10006detail8for_each13static_kernelINS2_12policy_hub_t12policy_500_tElN6thrust24THRUST_300001_SM_1000_NS8cuda_cub10__tabulate7functorIPlNS7_6system6detail7generic6detail22compute_sequence_valueIivEElEEEEvT0_T1_
.visible .entry _ZN3cub18CUB_300001_SM_10006detail8for_each13static_kernelINS2_12policy_hub_t12policy_500_tElN6thrust24THRUST_300001_SM_1000_NS8cuda_cub10__tabulate7functorIPlNS7_6system6detail7generic6detail22compute_sequence_valueIivEElEEEEvT0_T1_(
	.param .u64 _ZN3cub18CUB_300001_SM_10006detail8for_each13static_kernelINS2_12policy_hub_t12policy_500_tElN6thrust24THRUST_300001_SM_1000_NS8cuda_cub10__tabulate7functorIPlNS7_6system6detail7generic6detail22compute_sequence_valueIivEElEEEEvT0_T1__param_0,
	.param .align 8 .b8 _ZN3cub18CUB_300001_SM_10006detail8for_each13static_kernelINS2_12policy_hub_t12policy_500_tElN6thrust24THRUST_300001_SM_1000_NS8cuda_cub10__tabulate7functorIPlNS7_6system6detail7generic6detail22compute_sequence_valueIivEElEEEEvT0_T1__param_1[16]
)
.maxntid 256
{
	.reg .pred 	%p<4>;
	.reg .b32 	%r<18>;
	.reg .b64 	%rd<24>;

	ld.param.u64 	%rd7, [_ZN3cub18CUB_300001_SM_10006detail8for_each13static_kernelINS2_12policy_hub_t12policy_500_tElN6thrust24THRUST_300001_SM_1000_NS8cuda_cub10__tabulate7functorIPlNS7_6system6detail7generic6detail22compute_sequence_valueIivEElEEEEvT0_T1__param_1];
	ld.param.u64 	%rd8, [_ZN3cub18CUB_300001_SM_10006detail8for_each13static_kernelINS2_12policy_hub_t12policy_500_tElN6thrust24THRUST_300001_SM_1000_NS8cuda_cub10__tabulate7functorIPlNS7_6system6detail7generic6detail22compute_sequence_valueIivEElEEEEvT0_T1__param_0];
	ld.param.v2.u32 	{%r3, %r4}, [_ZN3cub18CUB_300001_SM_10006detail8for_each13static_kernelINS2_12policy_hub_t12policy_500_tElN6thrust24THRUST_300001_SM_1000_NS8cuda_cub10__tabulate7functorIPlNS7_6system6detail7generic6detail22compute_sequence_valueIivEElEEEEvT0_T1__param_1+8];
	mov.u32 	%r5, %ctaid.x;
	mul.wide.u32 	%rd1, %r5, 512;
	sub.s64 	%rd2, %rd8, %rd1;
	setp.lt.s64 	%p1, %rd2, 512;
	@%p1 bra 	$L__BB9_2;
	mov.u32 	%r13, %tid.x;
	cvta.to.global.u64 	%rd17, %rd7;
	cvt.u64.u32 	%rd18, %r13;
	add.s64 	%rd19, %rd1, %rd18;
	cvt.u32.u64 	%r14, %rd19;
	mad.lo.s32 	%r15, %r4, %r14, %r3;
	cvt.s64.s32 	%rd20, %r15;
	shl.b64 	%rd21, %rd19, 3;
	add.s64 	%rd22, %rd17, %rd21;
	st.global.u64 	[%rd22], %rd20;
	add.s32 	%r16, %r14, 256;
	mad.lo.s32 	%r17, %r4, %r16, %r3;
	cvt.s64.s32 	%rd23, %r17;
	st.global.u64 	[%rd22+2048], %rd23;
	bra.uni 	$L__BB9_6;
$L__BB9_2:
	cvta.to.global.u64 	%rd3, %rd7;
	mov.u32 	%r6, %tid.x;
	cvt.s64.s32 	%rd4, %rd2;
	cvt.u64.u32 	%rd5, %r6;
	setp.le.s64 	%p2, %rd4, %rd5;
	@%p2 bra 	$L__BB9_4;
	add.s64 	%rd9, %rd1, %rd5;
	cvt.u32.u64 	%r7, %rd9;
	mad.lo.s32 	%r8, %r4, %r7, %r3;
	cvt.s64.s32 	%rd10, %r8;
	shl.b64 	%rd11, %rd9, 3;
	add.s64 	%rd12, %rd3, %rd11;
	st.global.u64 	[%rd12], %rd10;
$L__BB9_4:
	cvt.u32.u64 	%r9, %rd5;
	add.s32 	%r10, %r9, 256;
	cvt.u64.u32 	%rd6, %r10;
	setp.le.s64 	%p3, %rd4, %rd6;
	@%p3 bra 	$L__BB9_6;
	add.s64 	%rd13, %rd1, %rd6;
	shl.b64 	%rd14, %rd13, 3;
	cvt.u32.u64 	%r11, %rd13;
	mad.lo.s32 	%r12, %r4, %r11, %r3;
	cvt.s64.s32 	%rd15, %r12;
	add.s64 	%rd16, %rd14, %rd3;
	st.global.u64 	[%rd16], %rd15;
$L__BB9_6:
	ret;

}
	// .globl	_ZN3cub18CUB_300001_SM_10006detail8for_each13static_kernelINS2_12policy_hub_t12policy_500_tElN6thrust24THRUST_300001_SM_1000_NS8cuda_cub10__tabulate7functorIPlNS7_6system6detail7generic6detail22compute_sequence_valueImvEElEEEEvT0_T1_
.visible .entry _ZN3cub18CUB_300001_SM_10006detail8for_each13static_kernelINS2_12policy_hub_t12policy_500_tElN6thrust24THRUST_300001_SM_1000_NS8cuda_cub10__tabulate7functorIPlNS7_6system6detail7generic6detail22compute_sequence_valueImvEElEEEEvT0_T1_(
	.param .u64 _ZN3cub18CUB_300001_SM_10006detail8for_each13static_kernelINS2_12policy_hub_t12policy_500_tElN6thrust24THRUST_300001_SM_1000_NS8cuda_cub10__tabulate7functorIPlNS7_6system6detail7generic6detail22compute_sequence_valueImvEElEEEEvT0_T1__param_0,
	.param .align 8 .b8 _ZN3cub18CUB_300001_SM_10006detail8for_each13static_kernelINS2_12policy_hub_t12policy_500_tElN6thrust24THRUST_300001_SM_1000_NS8cuda_cub10__tabulate7functorIPlNS7_6system6detail7generic6detail22compute_sequence_valueImvEElEEEEvT0_T1__param_1[24]
)
.maxntid 256
{
	.reg .pred 	%p<4>;
	.reg .b32 	%r<6>;
	.reg .b64 	%rd<29>;

	ld.param.u64 	%rd11, [_ZN3cub18CUB_300001_SM_10006detail8for_each13static_kernelINS2_12policy_hub_t12policy_500_tElN6thrust24THRUST_300001_SM_1000_NS8cuda_cub10__tabulate7functorIPlNS7_6system6detail7generic6detail22compute_sequence_valueImvEElEEEEvT0_T1__param_1+16];
	ld.param.u64 	%rd10, [_ZN3cub18CUB_300001_SM_10006detail8for_each13static_kernelINS2_12policy_hub_t12policy_500_tElN6thrust24THRUST_300001_SM_1000_NS8cuda_cub10__tabulate7functorIPlNS7_6system6detail7generic6detail22compute_sequence_valueImvEElEEEEvT0_T1__param_1+8];
	ld.param.u64 	%rd9, [_ZN3cub18CUB_300001_SM_10006detail8for_each13static_kernelINS2_12policy_hub_t12policy_500_tElN6thrust24THRUST_300001_SM_1000_NS8cuda_cub10__tabulate7functorIPlNS7_6system6detail7generic6detail22compute_sequence_valueImvEElEEEEvT0_T1__param_1];
	ld.param.u64 	%rd12, [_ZN3cub18CUB_300001_SM_10006detail8for_each13static_kernelINS2_12policy_hub_t12policy_500_tElN6thrust24THRUST_300001_SM_1000_NS8cuda_cub10__tabulate7functorIPlNS7_6system6detail7generic6detail22compute_sequence_valueImvEElEEEEvT0_T1__param_0];
	mov.u32 	%r1, %ctaid.x;
	mul.wide.u32 	%rd1, %r1, 512;
	sub.s64 	%rd2, %rd12, %rd1;
	setp.lt.s64 	%p1, %rd2, 512;
	@%p1 bra 	$L__BB10_2;
	mov.u32 	%r5, %tid.x;
	cvta.to.global.u64 	%rd21, %rd9;
	cvt.u64.u32 	%rd22, %r5;
	add.s64 	%rd23, %rd1, %rd22;
	mad.lo.s64 	%rd24, %rd23, %rd11, %rd10;
	shl.b64 	%rd25, %rd23, 3;
	add.s64 	%rd26, %rd21, %rd25;
	st.global.u64 	[%rd26], %rd24;
	add.s64 	%rd27, %rd23, 256;
	mad.lo.s64 	%rd28, %rd27, %rd11, %rd10;
	st.global.u64 	[%rd26+2048], %rd28;
	bra.uni 	$L__BB10_6;
$L__BB10_2:
	cvta.to.global.u64 	%rd3, %rd9;
	mov.u32 	%r2, %tid.x;
	cvt.s64.s32 	%rd6, %rd2;
	cvt.u64.u32 	%rd7, %r2;
	setp.le.s64 	%p2, %rd6, %rd7;
	@%p2 bra 	$L__BB10_4;
	add.s64 	%rd13, %rd1, %rd7;
	mad.lo.s64 	%rd14, %rd13, %rd11, %rd10;
	shl.b64 	%rd15, %rd13, 3;
	add.s64 	%rd16, %rd3, %rd15;
	st.global.u64 	[%rd16], %rd14;
$L__BB10_4:
	cvt.u32.u64 	%r3, %rd7;
	add.s32 	%r4, %r3, 256;
	cvt.u64.u32 	%rd8, %r4;
	setp.le.s64 	%p3, %rd6, %rd8;
	@%p3 bra 	$L__BB10_6;
	add.s64 	%rd17, %rd1, %rd8;
	shl.b64 	%rd18, %rd17, 3;
	mad.lo.s64 	%rd19, %rd17, %rd11, %rd10;
	add.s64 	%rd20, %rd18, %rd3;
	st.global.u64 	[%rd20], %rd19;
$L__BB10_6:
	ret;

}
	// .globl	_ZN3cub18CUB_300001_SM_10006detail6reduce28DeviceReduceSingleTileKernelINS2_10policy_hubIljN4cuda3std3__44plusIlEEE10Policy1000EPlSC_jS9_llNS7_10__identityEEEvT0_T1_T2_T3_T4_T6_
.visible .entry _ZN3cub18CUB_300001_SM_10006detail6reduce28DeviceReduceSingleTileKernelINS2_10policy_hubIljN4cuda3std3__44plusIlEEE10Policy1000EPlSC_jS9_llNS7_10__identityEEEvT0_T1_T2_T3_T4_T6_(
	.param .u64 .ptr .align 1 _ZN3cub18CUB_300001_SM_10006detail6reduce28DeviceReduceSingleTileKernelINS2_10policy_hubIljN4cuda3std3__44plusIlEEE10Policy1000EPlSC_jS9_llNS7_10__identityEEEvT0_T1_T2_T3_T4_T6__param_0,
	.param .u64 .ptr .align 1 _ZN3cub18CUB_300001_SM_10006detail6reduce28DeviceReduceSingleTileKernelINS2_10policy_hubIljN4cuda3std3__44plusIlEEE10Policy1000EPlSC_jS9_llNS7_10__identityEEEvT0_T1_T2_T3_T4_T6__param_1,
	.param .u32 _ZN3cub18CUB_300001_SM_10006detail6reduce28DeviceReduceSingleTileKernelINS2_10policy_hubIljN4cuda3std3__44plusIlEEE10Policy1000EPlSC_jS9_llNS7_10__identityEEEvT0_T1_T2_T3_T4_T6__param_2,
	.param .align 1 .b8 _ZN3cub18CUB_300001_SM_10006detail6reduce28DeviceReduceSingleTileKernelINS2_10policy_hubIljN4cuda3std3__44plusIlEEE10Policy1000EPlSC_jS9_llNS7_10__identityEEEvT0_T1_T2_T3_T4_T6__param_3[1],
	.param .u64 _ZN3cub18CUB_300001_SM_10006detail6reduce28DeviceReduceSingleTileKernelINS2_10policy_hubIljN4cuda3std3__44plusIlEEE10Policy1000EPlSC_jS9_llNS7_10__identityEEEvT0_T1_T2_T3_T4_T6__param_4,
	.param .align 1 .b8 _ZN3cub18CUB_300001_SM_10006detail6reduce28DeviceReduceSingleTileKernelINS2_10policy_hubIljN4cuda3std3__44plusIlEEE10Policy1000EPlSC_jS9_llNS7_10__identityEEEvT0_T1_T2_T3_T4_T6__param_5[1]
)
.maxntid 512
.minnctapersm 1
{
	.reg .pred 	%p<58>;
	.reg .b32 	%r<242>;
	.reg .b64 	%rd<280>;
	// demoted variable
	.shared .align 8 .b8 _ZZN3cub18CUB_300001_SM_10006detail6reduce28DeviceReduceSingleTileKernelINS2_10policy_hubIljN4cuda3std3__44plusIlEEE10Policy1000EPlSC_jS9_llNS7_10__identityEEEvT0_T1_T2_T3_T4_T6_E12temp_storage[152];
	ld.param.u64 	%rd36, [_ZN3cub18CUB_300001_SM_10006detail6reduce28DeviceReduceSingleTileKernelINS2_10policy_hubIljN4cuda3std3__44plusIlEEE10Policy1000EPlSC_jS9_llNS7_10__identityEEEvT0_T1_T2_T3_T4_T6__param_0];
	ld.param.u64 	%rd38, [_ZN3cub18CUB_300001_SM_10006detail6reduce28DeviceReduceSingleTileKernelINS2_10policy_hubIljN4cuda3std3__44plusIlEEE10Policy1000EPlSC_jS9_llNS7_10__identityEEEvT0_T1_T2_T3_T4_T6__param_1];
	ld.param.u32 	%r35, [_ZN3cub18CUB_300001_SM_10006detail6reduce28DeviceReduceSingleTileKernelINS2_10policy_hubIljN4cuda3std3__44plusIlEEE10Policy1000EPlSC_jS9_llNS7_10__identityEEEvT0_T1_T2_T3_T4_T6__param_2];
	ld.param.u64 	%rd37, [_ZN3cub18CUB_300001_SM_10006detail6reduce28DeviceReduceSingleTileKernelINS2_10policy_hubIljN4cuda3std3__44plusIlEEE10Policy1000EPlSC_jS9_llNS7_10__identityEEEvT0_T1_T2_T3_T4_T6__param_4];
	cvta.to.global.u64 	%rd1, %rd38;
	setp.ne.s32 	%p1, %r35, 0;
	@%p1 bra 	$L__BB11_3;
	mov.u32 	%r228, %tid.x;
	setp.ne.s32 	%p57, %r228, 0;
	@%p57 bra 	$L__BB11_40;
	st.global.u64 	[%rd1], %rd37;
	bra.uni 	$L__BB11_40;
$L__BB11_3:
	setp.gt.u32 	%p2, %r35, 3583;
	@%p2 bra 	$L__BB11_22;
	mov.u32 	%r1, %tid.x;
	setp.ge.u32 	%p19, %r1, %r35;
	mov.b64 	%rd271, 0;
	mov.u32 	%r232, %r1;
	@%p19 bra 	$L__BB11_6;
	mul.wide.u32 	%rd145, %r1, 8;
	add.s64 	%rd144, %rd36, %rd145;
	// begin inline asm
	ld.global.nc.u64 %rd271, [%rd144];
	// end inline asm
	add.s32 	%r232, %r1, 512;
$L__BB11_6:
	setp.ge.u32 	%p20, %r232, %r35;
	@%p20 bra 	$L__BB11_13;
	not.b32 	%r104, %r232;
	add.s32 	%r4, %r35, %r104;
	and.b32  	%r105, %r4, 1536;
	setp.eq.s32 	%p21, %r105, 1536;
	@%p21 bra 	$L__BB11_10;
	mul.wide.u32 	%rd147, %r232, 8;
	add.s64 	%rd265, %rd36, %rd147;
	shr.u32 	%r106, %r4, 9;
	add.s32 	%r107, %r106, 1;
	and.b32  	%r108, %r107, 3;
	neg.s32 	%r230, %r108;
$L__BB11_9:
	.pragma "nounroll";
	// begin inline asm
	ld.global.nc.u64 %rd148, [%rd265];
	// end inline asm
	add.s64 	%rd271, %rd148, %rd271;
	add.s32 	%r232, %r232, 512;
	add.s64 	%rd265, %rd265, 4096;
	add.s32 	%r230, %r230, 1;
	setp.ne.s32 	%p22, %r230, 0;
	@%p22 bra 	$L__BB11_9;
$L__BB11_10:
	setp.lt.u32 	%p23, %r4, 1536;
	@%p23 bra 	$L__BB11_13;
	mul.wide.u32 	%rd150, %r232, 8;
	add.s64 	%rd269, %rd36, %rd150;
$L__BB11_12:
	// begin inline asm
	ld.global.nc.u64 %rd151, [%rd269];
	// end inline asm
	add.s64 	%rd159, %rd151, %rd271;
	add.s64 	%rd154, %rd269, 4096;
	// begin inline asm
	ld.global.nc.u64 %rd153, [%rd154];
	// end inline asm
	add.s64 	%rd160, %rd153, %rd159;
	add.s64 	%rd156, %rd269, 8192;
	// begin inline asm
	ld.global.nc.u64 %rd155, [%rd156];
	// end inline asm
	add.s64 	%rd161, %rd155, %rd160;
	add.s64 	%rd158, %rd269, 12288;
	// begin inline asm
	ld.global.nc.u64 %rd157, [%rd158];
	// end inline asm
	add.s64 	%rd271, %rd157, %rd161;
	add.s32 	%r232, %r232, 2048;
	add.s64 	%rd269, %rd269, 16384;
	setp.lt.s32 	%p24, %r232, %r35;
	@%p24 bra 	$L__BB11_12;
$L__BB11_13:
	setp.lt.u32 	%p25, %r35, 512;
	@%p25 bra 	$L__BB11_18;
	// begin inline asm
	mov.u32 %r172, %laneid;
	// end inline asm
	mov.b64 	{%r174, %r179}, %rd271;
	mov.b32 	%r180, 1;
	mov.b32 	%r221, 31;
	mov.b32 	%r222, -1;
	// begin inline asm
	shfl.sync.down.b32 %r173, %r174, %r180, %r221, %r222;
	// end inline asm
	// begin inline asm
	shfl.sync.down.b32 %r178, %r179, %r180, %r221, %r222;
	// end inline asm
	mov.b64 	%rd220, {%r173, %r178};
	setp.gt.s32 	%p49, %r172, 30;
	selp.b64 	%rd221, 0, %rd220, %p49;
	add.s64 	%rd222, %rd221, %rd271;
	mov.b64 	{%r184, %r189}, %rd222;
	mov.b32 	%r190, 2;
	// begin inline asm
	shfl.sync.down.b32 %r183, %r184, %r190, %r221, %r222;
	// end inline asm
	// begin inline asm
	shfl.sync.down.b32 %r188, %r189, %r190, %r221, %r222;
	// end inline asm
	mov.b64 	%rd223, {%r183, %r188};
	setp.gt.s32 	%p50, %r172, 29;
	selp.b64 	%rd224, 0, %rd223, %p50;
	add.s64 	%rd225, %rd224, %rd222;
	mov.b64 	{%r194, %r199}, %rd225;
	mov.b32 	%r200, 4;
	// begin inline asm
	shfl.sync.down.b32 %r193, %r194, %r200, %r221, %r222;
	// end inline asm
	// begin inline asm
	shfl.sync.down.b32 %r198, %r199, %r200, %r221, %r222;
	// end inline asm
	mov.b64 	%rd226, {%r193, %r198};
	setp.gt.s32 	%p51, %r172, 27;
	selp.b64 	%rd227, 0, %rd226, %p51;
	add.s64 	%rd228, %rd227, %rd225;
	mov.b64 	{%r204, %r209}, %rd228;
	mov.b32 	%r210, 8;
	// begin inline asm
	shfl.sync.down.b32 %r203, %r204, %r210, %r221, %r222;
	// end inline asm
	// begin inline asm
	shfl.sync.down.b32 %r208, %r209, %r210, %r221, %r222;
	// end inline asm
	mov.b64 	%rd229, {%r203, %r208};
	setp.gt.s32 	%p52, %r172, 23;
	selp.b64 	%rd230, 0, %rd229, %p52;
	add.s64 	%rd231, %rd230, %rd228;
	mov.b64 	{%r214, %r219}, %rd231;
	mov.b32 	%r220, 16;
	// begin inline asm
	shfl.sync.down.b32 %r213, %r214, %r220, %r221, %r222;
	// end inline asm
	// begin inline asm
	shfl.sync.down.b32 %r218, %r219, %r220, %r221, %r222;
	// end inline asm
	mov.b64 	%rd232, {%r213, %r218};
	setp.gt.s32 	%p53, %r172, 15;
	selp.b64 	%rd233, 0, %rd232, %p53;
	add.s64 	%rd279, %rd233, %rd231;
	setp.ne.s32 	%p54, %r172, 0;
	@%p54 bra 	$L__BB11_16;
	shr.u32 	%r223, %r1, 2;
	and.b32  	%r224, %r223, 248;
	mov.u32 	%r225, _ZZN3cub18CUB_300001_SM_10006detail6reduce28DeviceReduceSingleTileKernelINS2_10policy_hubIljN4cuda3std3__44plusIlEEE10Policy1000EPlSC_jS9_llNS7_10__identityEEEvT0_T1_T2_T3_T4_T6_E12temp_storage;
	add.s32 	%r226, %r225, %r224;
	st.shared.u64 	[%r226+16], %rd279;
$L__BB11_16:
	bar.sync 	0;
	setp.ne.s32 	%p55, %r1, 0;
	@%p55 bra 	$L__BB11_38;
	ld.shared.u64 	%rd234, [_ZZN3cub18CUB_300001_SM_10006detail6reduce28DeviceReduceSingleTileKernelINS2_10policy_hubIljN4cuda3std3__44plusIlEEE10Policy1000EPlSC_jS9_llNS7_10__identityEEEvT0_T1_T2_T3_T4_T6_E12temp_storage+24];
	add.s64 	%rd235, %rd234, %rd279;
	ld.shared.u64 	%rd236, [_ZZN3cub18CUB_300001_SM_10006detail6reduce28DeviceReduceSingleTileKernelINS2_10policy_hubIljN4cuda3std3__44plusIlEEE10Policy1000EPlSC_jS9_llNS7_10__identityEEEvT0_T1_T2_T3_T4_T6_E12temp_storage+32];
	add.s64 	%rd237, %rd235, %rd236;
	ld.shared.u64 	%rd238, [_ZZN3cub18CUB_300001_SM_10006detail6reduce28DeviceReduceSingleTileKernelINS2_10policy_hubIljN4cuda3std3__44plusIlEEE10Policy1000EPlSC_jS9_llNS7_10__identityEEEvT0_T1_T2_T3_T4_T6_E12temp_storage+40];
	add.s64 	%rd239, %rd237, %rd238;
	ld.shared.u64 	%rd240, [_ZZN3cub18CUB_300001_SM_10006detail6reduce28DeviceReduceSingleTileKernelINS2_10policy_hubIljN4cuda3std3__44plusIlEEE10Policy1000EPlSC_jS9_llNS7_10__identityEEEvT0_T1_T2_T3_T4_T6_E12temp_storage+48];
	add.s64 	%rd241, %rd239, %rd240;
	ld.shared.u64 	%rd242, [_ZZN3cub18CUB_300001_SM_10006detail6reduce28DeviceReduceSingleTileKernelINS2_10policy_hubIljN4cuda3std3__44plusIlEEE10Policy1000EPlSC_jS9_llNS7_10__identityEEEvT0_T1_T2_T3_T4_T6_E12temp_storage+56];
	add.s64 	%rd243, %rd241, %rd242;
	ld.shared.u64 	%rd244, [_ZZN3cub18CUB_300001_SM_10006detail6reduce28DeviceReduceSingleTileKernelINS2_10policy_hubIljN4cuda3std3__44plusIlEEE10Policy1000EPlSC_jS9_llNS7_10__identityEEEvT0_T1_T2_T3_T4_T6_E12temp_storage+64];
	add.s64 	%rd245, %rd243, %rd244;
	ld.shared.u64 	%rd246, [_ZZN3cub18CUB_300001_SM_10006detail6reduce28DeviceReduceSingleTileKernelINS2_10policy_hubIljN4cuda3std3__44plusIlEEE10Policy1000EPlSC_jS9_llNS7_10__identityEEEvT0_T1_T2_T3_T4_T6_E12temp_storage+72];
	add.s64 	%rd247, %rd245, %rd246;
	ld.shared.u64 	%rd248, [_ZZN3cub18CUB_300001_SM_10006detail6reduce28DeviceReduceSingleTileKernelINS2_10policy_hubIljN4cuda3std3__44plusIlEEE10Policy1000EPlSC_jS9_llNS7_10__identityEEEvT0_T1_T2_T3_T4_T6_E12temp_storage+80];
	add.s64 	%rd249, %rd247, %rd248;
	ld.shared.u64 	%rd250, [_ZZN3cub18CUB_300001_SM_10006detail6reduce28DeviceReduceSingleTileKernelINS2_10policy_hubIljN4cuda3std3__44plusIlEEE10Policy1000EPlSC_jS9_llNS7_10__identityEEEvT0_T1_T2_T3_T4_T6_E12temp_storage+88];
	add.s64 	%rd251, %rd249, %rd250;
	ld.shared.u64 	%rd252, [_ZZN3cub18CUB_300001_SM_10006detail6reduce28DeviceReduceSingleTileKernelINS2_10policy_hubIljN4cuda3std3__44plusIlEEE10Policy1000EPlSC_jS9_llNS7_10__identityEEEvT0_T1_T2_T3_T4_T6_E12temp_storage+96];
	add.s64 	%rd253, %rd251, %rd252;
	ld.shared.u64 	%rd254, [_ZZN3cub18CUB_300001_SM_10006detail6reduce28DeviceReduceSingleTileKernelINS2_10policy_hubIljN4cuda3std3__44plusIlEEE10Policy1000EPlSC_jS9_llNS7_10__identityEEEvT0_T1_T2_T3_T4_T6_E12temp_storage+104];
	add.s64 	%rd255, %rd253, %rd254;
	ld.shared.u64 	%rd256, [_ZZN3cub18CUB_300001_SM_10006detail6reduce28DeviceReduceSingleTileKernelINS2_10policy_hubIljN4cuda3std3__44plusIlEEE10Policy1000EPlSC_jS9_llNS7_10__identityEEEvT0_T1_T2_T3_T4_T6_E12temp_storage+112];
	add.s64 	%rd257, %rd255, %rd256;
	ld.shared.u64 	%rd258, [_ZZN3cub18CUB_300001_SM_10006detail6reduce28DeviceReduceSingleTileKernelINS2_10policy_hubIljN4cuda3std3__44plusIlEEE10Policy1000EPlSC_jS9_llNS7_10__identityEEEvT0_T1_T2_T3_T4_T6_E12temp_storage+120];
	add.s64 	%rd259, %rd257, %rd258;
	ld.shared.u64 	%rd260, [_ZZN3cub18CUB_300001_SM_10006detail6reduce28DeviceReduceSingleTileKernelINS2_10policy_hubIljN4cuda3std3__44plusIlEEE10Policy1000EPlSC_jS9_llNS7_10__identityEEEvT0_T1_T2_T3_T4_T6_E12temp_storage+128];
	add.s64 	%rd261, %rd259, %rd260;
	ld.shared.u64 	%rd262, [_ZZN3cub18CUB_300001_SM_10006detail6reduce28DeviceReduceSingleTileKernelINS2_10policy_hubIljN4cuda3std3__44plusIlEEE10Policy1000EPlSC_jS9_llNS7_10__identityEEEvT0_T1_T2_T3_T4_T6_E12temp_storage+136];
	add.s64 	%rd279, %rd261, %rd262;
	bra.uni 	$L__BB11_38;
$L__BB11_18:
	// begin inline asm
	mov.u32 %r109, %laneid;
	// end inline asm
	and.b32  	%r160, %r1, 992;
	add.s32 	%r161, %r160, 32;
	setp.gt.u32 	%p26, %r161, %r35;
	not.b32 	%r162, %r160;
	add.s32 	%r163, %r35, %r162;
	selp.b32 	%r158, %r163, 31, %p26;
	mov.b64 	{%r111, %r116}, %rd271;
	mov.b32 	%r117, 1;
	mov.b32 	%r159, -1;
	// begin inline asm
	shfl.sync.down.b32 %r110, %r111, %r117, %r158, %r159;
	// end inline asm
	// begin inline asm
	shfl.sync.down.b32 %r115, %r116, %r117, %r158, %r159;
	// end inline asm
	mov.b64 	%rd162, {%r110, %r115};
	setp.lt.s32 	%p27, %r109, %r158;
	selp.b64 	%rd163, %rd162, 0, %p27;
	add.s64 	%rd164, %rd163, %rd271;
	mov.b64 	{%r121, %r126}, %rd164;
	mov.b32 	%r127, 2;
	// begin inline asm
	shfl.sync.down.b32 %r120, %r121, %r127, %r158, %r159;
	// end inline asm
	// begin inline asm
	shfl.sync.down.b32 %r125, %r126, %r127, %r158, %r159;
	// end inline asm
	mov.b64 	%rd165, {%r120, %r125};
	add.s32 	%r164, %r109, 2;
	setp.gt.s32 	%p28, %r164, %r158;
	selp.b64 	%rd166, 0, %rd165, %p28;
	add.s64 	%rd167, %rd166, %rd164;
	mov.b64 	{%r131, %r136}, %rd167;
	mov.b32 	%r137, 4;
	// begin inline asm
	shfl.sync.down.b32 %r130, %r131, %r137, %r158, %r159;
	// end inline asm
	// begin inline asm
	shfl.sync.down.b32 %r135, %r136, %r137, %r158, %r159;
	// end inline asm
	mov.b64 	%rd168, {%r130, %r135};
	add.s32 	%r165, %r109, 4;
	setp.gt.s32 	%p29, %r165, %r158;
	selp.b64 	%rd169, 0, %rd168, %p29;
	add.s64 	%rd170, %rd169, %rd167;
	mov.b64 	{%r141, %r146}, %rd170;
	mov.b32 	%r147, 8;
	// begin inline asm
	shfl.sync.down.b32 %r140, %r141, %r147, %r158, %r159;
	// end inline asm
	// begin inline asm
	shfl.sync.down.b32 %r145, %r146, %r147, %r158, %r159;
	// end inline asm
	mov.b64 	%rd171, {%r140, %r145};
	add.s32 	%r166, %r109, 8;
	setp.gt.s32 	%p30, %r166, %r158;
	selp.b64 	%rd172, 0, %rd171, %p30;
	add.s64 	%rd173, %rd172, %rd170;
	mov.b64 	{%r151, %r156}, %rd173;
	mov.b32 	%r157, 16;
	// begin inline asm
	shfl.sync.down.b32 %r150, %r151, %r157, %r158, %r159;
	// end inline asm
	// begin inline asm
	shfl.sync.down.b32 %r155, %r156, %r157, %r158, %r159;
	// end inline asm
	mov.b64 	%rd174, {%r150, %r155};
	add.s32 	%r167, %r109, 16;
	setp.gt.s32 	%p31, %r167, %r158;
	selp.b64 	%rd175, 0, %rd174, %p31;
	add.s64 	%rd279, %rd175, %rd173;
	setp.ne.s32 	%p32, %r109, 0;
	@%p32 bra 	$L__BB11_20;
	shr.u32 	%r168, %r1, 2;
	and.b32  	%r169, %r168, 248;
	mov.u32 	%r170, _ZZN3cub18CUB_300001_SM_10006detail6reduce28DeviceReduceSingleTileKernelINS2_10policy_hubIljN4cuda3std3__44plusIlEEE10Policy1000EPlSC_jS9_llNS7_10__identityEEEvT0_T1_T2_T3_T4_T6_E12temp_storage;
	add.s32 	%r171, %r170, %r169;
	st.shared.u64 	[%r171+16], %rd279;
$L__BB11_20:
	bar.sync 	0;
	setp.ne.s32 	%p33, %r1, 0;
	@%p33 bra 	$L__BB11_38;
	setp.gt.u32 	%p34, %r35, 32;
	ld.shared.u64 	%rd176, [_ZZN3cub18CUB_300001_SM_10006detail6reduce28DeviceReduceSingleTileKernelINS2_10policy_hubIljN4cuda3std3__44plusIlEEE10Policy1000EPlSC_jS9_llNS7_10__identityEEEvT0_T1_T2_T3_T4_T6_E12temp_storage+24];
	selp.b64 	%rd177, %rd176, 0, %p34;
	add.s64 	%rd178, %rd177, %rd279;
	setp.gt.u32 	%p35, %r35, 64;
	ld.shared.u64 	%rd179, [_ZZN3cub18CUB_300001_SM_10006detail6reduce28DeviceReduceSingleTileKernelINS2_10policy_hubIljN4cuda3std3__44plusIlEEE10Policy1000EPlSC_jS9_llNS7_10__identityEEEvT0_T1_T2_T3_T4_T6_E12temp_storage+32];
	selp.b64 	%rd180, %rd179, 0, %p35;
	add.s64 	%rd181, %rd178, %rd180;
	setp.gt.u32 	%p36, %r35, 96;
	ld.shared.u64 	%rd182, [_ZZN3cub18CUB_300001_SM_10006detail6reduce28DeviceReduceSingleTileKernelINS2_10policy_hubIljN4cuda3std3__44plusIlEEE10Policy1000EPlSC_jS9_llNS7_10__identityEEEvT0_T1_T2_T3_T4_T6_E12temp_storage+40];
	selp.b64 	%rd183, %rd182, 0, %p36;
	add.s64 	%rd184, %rd181, %rd183;
	setp.gt.u32 	%p37, %r35, 128;
	ld.shared.u64 	%rd185, [_ZZN3cub18CUB_300001_SM_10006detail6reduce28DeviceReduceSingleTileKernelINS2_10policy_hubIljN4cuda3std3__44plusIlEEE10Policy1000EPlSC_jS9_llNS7_10__identityEEEvT0_T1_T2_T3_T4_T6_E12temp_storage+48];
	selp.b64 	%rd186, %rd185, 0, %p37;
	add.s64 	%rd187, %rd184, %rd186;
	setp.gt.u32 	%p38, %r35, 160;
	ld.shared.u64 	%rd188, [_ZZN3cub18CUB_300001_SM_10006detail6reduce28DeviceReduceSingleTileKernelINS2_10policy_hubIljN4cuda3std3__44plusIlEEE10Policy1000EPlSC_jS9_llNS7_10__identityEEEvT0_T1_T2_T3_T4_T6_E12temp_storage+56];
	selp.b64 	%rd189, %rd188, 0, %p38;
	add.s64 	%rd190, %rd187, %rd189;
	setp.gt.u32 	%p39, %r35, 192;
	ld.shared.u64 	%rd191, [_ZZN3cub18CUB_300001_SM_10006detail6reduce28DeviceReduceSingleTileKernelINS2_10policy_hubIljN4cuda3std3__44plusIlEEE10Policy1000EPlSC_jS9_llNS7_10__identityEEEvT0_T1_T2_T3_T4_T6_E12temp_storage+64];
	selp.b64 	%rd192, %rd191, 0, %p39;
	add.s64 	%rd193, %rd190, %rd192;
	setp.gt.u32 	%p40, %r35, 224;
	ld.shared.u64 	%rd194, [_ZZN3cub18CUB_300001_SM_10006detail6reduce28DeviceReduceSingleTileKernelINS2_10policy_hubIljN4cuda3std3__44plusIlEEE10Policy1000EPlSC_jS9_llNS7_10__identityEEEvT0_T1_T2_T3_T4_T6_E12temp_storage+72];
	selp.b64 	%rd195, %rd194, 0, %p40;
	add.s64 	%rd196, %rd193, %rd195;
	setp.gt.u32 	%p41, %r35, 256;
	ld.shared.u64 	%rd197, [_ZZN3cub18CUB_300001_SM_10006detail6reduce28DeviceReduceSingleTileKernelINS2_10policy_hubIljN4cuda3std3__44plusIlEEE10Policy1000EPlSC_jS9_llNS7_10__identityEEEvT0_T1_T2_T3_T4_T6_E12temp_storage+80];
	selp.b64 	%rd198, %rd197, 0, %p41;
	add.s64 	%rd199, %rd196, %rd198;
	setp.gt.u32 	%p42, %r35, 288;
	ld.shared.u64 	%rd200, [_ZZN3cub18CUB_300001_SM_10006detail6reduce28DeviceReduceSingleTileKernelINS2_10policy_hubIljN4cuda3std3__44plusIlEEE10Policy1000EPlSC_jS9_llNS7_10__identityEEEvT0_T1_T2_T3_T4_T6_E12temp_storage+88];
	selp.b64 	%rd201, %rd200, 0, %p42;
	add.s64 	%rd202, %rd199, %rd201;
	setp.gt.u32 	%p43, %r35, 320;
	ld.shared.u64 	%rd203, [_ZZN3cub18CUB_300001_SM_10006detail6reduce28DeviceReduceSingleTileKernelINS2_10policy_hubIljN4cuda3std3__44plusIlEEE10Policy1000EPlSC_jS9_llNS7_10__identityEEEvT0_T1_T2_T3_T4_T6_E12temp_storage+96];
	selp.b64 	%rd204, %rd203, 0, %p43;
	add.s64 	%rd205, %rd202, %rd204;
	setp.gt.u32 	%p44, %r35, 352;
	ld.shared.u64 	%rd206, [_ZZN3cub18CUB_300001_SM_10006detail6reduce28DeviceReduceSingleTileKernelINS2_10policy_hubIljN4cuda3std3__44plusIlEEE10Policy1000EPlSC_jS9_llNS7_10__identityEEEvT0_T1_T2_T3_T4_T6_E12temp_storage+104];
	selp.b64 	%rd207, %rd206, 0, %p44;
	add.s64 	%rd208, %rd205, %rd207;
	setp.gt.u32 	%p45, %r35, 384;
	ld.shared.u64 	%rd209, [_ZZN3cub18CUB_300001_SM_10006detail6reduce28DeviceReduceSingleTileKernelINS2_10policy_hubIljN4cuda3std3__44plusIlEEE10Policy1000EPlSC_jS9_llNS7_10__identityEEEvT0_T1_T2_T3_T4_T6_E12temp_storage+112];
	selp.b64 	%rd210, %rd209, 0, %p45;
	add.s64 	%rd211, %rd208, %rd210;
	setp.gt.u32 	%p46, %r35, 416;
	ld.shared.u64 	%rd212, [_ZZN3cub18CUB_300001_SM_10006detail6reduce28DeviceReduceSingleTileKernelINS2_10policy_hubIljN4cuda3std3__44plusIlEEE10Policy1000EPlSC_jS9_llNS7_10__identityEEEvT0_T1_T2_T3_T4_T6_E12temp_storage+120];
	selp.b64 	%rd213, %rd212, 0, %p46;
	add.s64 	%rd214, %rd211, %rd213;
	setp.gt.u32 	%p47, %r35, 448;
	ld.shared.u64 	%rd215, [_ZZN3cub18CUB_300001_SM_10006detail6reduce28DeviceReduceSingleTileKernelINS2_10policy_hubIljN4cuda3std3__44plusIlEEE10Policy1000EPlSC_jS9_llNS7_10__identityEEEvT0_T1_T2_T3_T4_T6_E12temp_storage+128];
	selp.b64 	%rd216, %rd215, 0, %p47;
	add.s64 	%rd217, %rd214, %rd216;
	setp.gt.u32 	%p48, %r35, 480;
	ld.shared.u64 	%rd218, [_ZZN3cub18CUB_300001_SM_10006detail6reduce28DeviceReduceSingleTileKernelINS2_10policy_hubIljN4cuda3std3__44plusIlEEE10Policy1000EPlSC_jS9_llNS7_10__identityEEEvT0_T1_T2_T3_T4_T6_E12temp_storage+136];
	selp.b64 	%rd219, %rd218, 0, %p48;
	add.s64 	%rd279, %rd217, %rd219;
	bra.uni 	$L__BB11_38;
$L__BB11_22:
	mov.u32 	%r13, %tid.x;
	mul.wide.u32 	%rd53, %r13, 8;
	add.s64 	%rd40, %rd36, %rd53;
	// begin inline asm
	ld.global.nc.u64 %rd39, [%rd40];
	// end inline asm
	add.s64 	%rd42, %rd40, 4096;
	// begin inline asm
	ld.global.nc.u64 %rd41, [%rd42];
	// end inline asm
	add.s64 	%rd44, %rd40, 8192;
	// begin inline asm
	ld.global.nc.u64 %rd43, [%rd44];
	// end inline asm
	add.s64 	%rd46, %rd40, 12288;
	// begin inline asm
	ld.global.nc.u64 %rd45, [%rd46];
	// end inline asm
	add.s64 	%rd48, %rd40, 16384;
	// begin inline asm
	ld.global.nc.u64 %rd47, [%rd48];
	// end inline asm
	add.s64 	%rd50, %rd40, 20480;
	// begin inline asm
	ld.global.nc.u64 %rd49, [%rd50];
	// end inline asm
	add.s64 	%rd52, %rd40, 24576;
	// begin inline asm
	ld.global.nc.u64 %rd51, [%rd52];
	// end inline asm
	add.s64 	%rd54, %rd41, %rd39;
	add.s64 	%rd55, %rd43, %rd54;
	add.s64 	%rd56, %rd45, %rd55;
	add.s64 	%rd57, %rd47, %rd56;
	add.s64 	%rd58, %rd49, %rd57;
	add.s64 	%rd278, %rd51, %rd58;
	add.s32 	%r14, %r35, -3584;
	setp.lt.u32 	%p3, %r14, 3584;
	mov.b32 	%r235, 3584;
	@%p3 bra 	$L__BB11_26;
	mov.b32 	%r235, 3584;
$L__BB11_24:
	mul.wide.u32 	%rd73, %r235, 8;
	add.s64 	%rd60, %rd40, %rd73;
	// begin inline asm
	ld.global.nc.u64 %rd59, [%rd60];
	// end inline asm
	add.s64 	%rd62, %rd60, 4096;
	// begin inline asm
	ld.global.nc.u64 %rd61, [%rd62];
	// end inline asm
	add.s64 	%rd64, %rd60, 8192;
	// begin inline asm
	ld.global.nc.u64 %rd63, [%rd64];
	// end inline asm
	add.s64 	%rd66, %rd60, 12288;
	// begin inline asm
	ld.global.nc.u64 %rd65, [%rd66];
	// end inline asm
	add.s64 	%rd68, %rd60, 16384;
	// begin inline asm
	ld.global.nc.u64 %rd67, [%rd68];
	// end inline asm
	add.s64 	%rd70, %rd60, 20480;
	// begin inline asm
	ld.global.nc.u64 %rd69, [%rd70];
	// end inline asm
	add.s64 	%rd72, %rd60, 24576;
	// begin inline asm
	ld.global.nc.u64 %rd71, [%rd72];
	// end inline asm
	add.s64 	%rd74, %rd59, %rd278;
	add.s64 	%rd75, %rd61, %rd74;
	add.s64 	%rd76, %rd63, %rd75;
	add.s64 	%rd77, %rd65, %rd76;
	add.s64 	%rd78, %rd67, %rd77;
	add.s64 	%rd79, %rd69, %rd78;
	add.s64 	%rd278, %rd71, %rd79;
	sub.s32 	%r38, %r35, %r235;
	setp.lt.u32 	%p4, %r38, 3584;
	@%p4 bra 	$L__BB11_34;
	add.s32 	%r235, %r235, 3584;
	setp.le.u32 	%p5, %r235, %r14;
	@%p5 bra 	$L__BB11_24;
$L__BB11_26:
	setp.le.u32 	%p6, %r35, %r235;
	@%p6 bra 	$L__BB11_34;
	sub.s32 	%r18, %r35, %r235;
	setp.ge.s32 	%p7, %r13, %r18;
	@%p7 bra 	$L__BB11_34;
	not.b32 	%r39, %r13;
	add.s32 	%r40, %r35, %r39;
	sub.s32 	%r19, %r40, %r235;
	and.b32  	%r41, %r19, 1536;
	setp.eq.s32 	%p8, %r41, 1536;
	mov.u32 	%r239, %r13;
	@%p8 bra 	$L__BB11_31;
	add.s32 	%r237, %r13, %r235;
	shr.u32 	%r42, %r19, 9;
	add.s32 	%r43, %r42, 1;
	and.b32  	%r44, %r43, 3;
	neg.s32 	%r236, %r44;
	mov.u32 	%r239, %r13;
$L__BB11_30:
	.pragma "nounroll";
	mul.wide.u32 	%rd83, %r237, 8;
	add.s64 	%rd82, %rd36, %rd83;
	// begin inline asm
	ld.global.nc.u64 %rd81, [%rd82];
	// end inline asm
	add.s64 	%rd278, %rd81, %rd278;
	add.s32 	%r239, %r239, 512;
	add.s32 	%r237, %r237, 512;
	add.s32 	%r236, %r236, 1;
	setp.ne.s32 	%p9, %r236, 0;
	@%p9 bra 	$L__BB11_30;
$L__BB11_31:
	setp.lt.u32 	%p10, %r19, 1536;
	@%p10 bra 	$L__BB11_34;
	add.s32 	%r241, %r239, 1024;
	add.s32 	%r240, %r239, %r235;
$L__BB11_33:
	mul.wide.u32 	%rd92, %r240, 8;
	add.s64 	%rd85, %rd36, %rd92;
	// begin inline asm
	ld.global.nc.u64 %rd84, [%rd85];
	// end inline asm
	add.s64 	%rd93, %rd84, %rd278;
	add.s32 	%r45, %r240, 512;
	mul.wide.u32 	%rd94, %r45, 8;
	add.s64 	%rd87, %rd36, %rd94;
	// begin inline asm
	ld.global.nc.u64 %rd86, [%rd87];
	// end inline asm
	add.s64 	%rd95, %rd86, %rd93;
	add.s32 	%r46, %r240, 1024;
	mul.wide.u32 	%rd96, %r46, 8;
	add.s64 	%rd89, %rd36, %rd96;
	// begin inline asm
	ld.global.nc.u64 %rd88, [%rd89];
	// end inline asm
	add.s64 	%rd97, %rd88, %rd95;
	add.s32 	%r47, %r240, 1536;
	mul.wide.u32 	%rd98, %r47, 8;
	add.s64 	%rd91, %rd36, %rd98;
	// begin inline asm
	ld.global.nc.u64 %rd90, [%rd91];
	// end inline asm
	add.s64 	%rd278, %rd90, %rd97;
	add.s32 	%r33, %r241, 2048;
	add.s32 	%r48, %r241, 1024;
	add.s32 	%r240, %r240, 2048;
	setp.lt.s32 	%p11, %r48, %r18;
	mov.u32 	%r241, %r33;
	@%p11 bra 	$L__BB11_33;
$L__BB11_34:
	// begin inline asm
	mov.u32 %r49, %laneid;
	// end inline asm
	mov.b64 	{%r51, %r56}, %rd278;
	mov.b32 	%r57, 1;
	mov.b32 	%r98, 31;
	mov.b32 	%r99, -1;
	// begin inline asm
	shfl.sync.down.b32 %r50, %r51, %r57, %r98, %r99;
	// end inline asm
	// begin inline asm
	shfl.sync.down.b32 %r55, %r56, %r57, %r98, %r99;
	// end inline asm
	mov.b64 	%rd99, {%r50, %r55};
	setp.gt.s32 	%p12, %r49, 30;
	selp.b64 	%rd100, 0, %rd99, %p12;
	add.s64 	%rd101, %rd100, %rd278;
	mov.b64 	{%r61, %r66}, %rd101;
	mov.b32 	%r67, 2;
	// begin inline asm
	shfl.sync.down.b32 %r60, %r61, %r67, %r98, %r99;
	// end inline asm
	// begin inline asm
	shfl.sync.down.b32 %r65, %r66, %r67, %r98, %r99;
	// end inline asm
	mov.b64 	%rd102, {%r60, %r65};
	setp.gt.s32 	%p13, %r49, 29;
	selp.b64 	%rd103, 0, %rd102, %p13;
	add.s64 	%rd104, %rd103, %rd101;
	mov.b64 	{%r71, %r76}, %rd104;
	mov.b32 	%r77, 4;
	// begin inline asm
	shfl.sync.down.b32 %r70, %r71, %r77, %r98, %r99;
	// end inline asm
	// begin inline asm
	shfl.sync.down.b32 %r75, %r76, %r77, %r98, %r99;
	// end inline asm
	mov.b64 	%rd105, {%r70, %r75};
	setp.gt.s32 	%p14, %r49, 27;
	selp.b64 	%rd106, 0, %rd105, %p14;
	add.s64 	%rd107, %rd106, %rd104;
	mov.b64 	{%r81, %r86}, %rd107;
	mov.b32 	%r87, 8;
	// begin inline asm
	shfl.sync.down.b32 %r80, %r81, %r87, %r98, %r99;
	// end inline asm
	// begin inline asm
	shfl.sync.down.b32 %r85, %r86, %r87, %r98, %r99;
	// end inline asm
	mov.b64 	%rd108, {%r80, %r85};
	setp.gt.s32 	%p15, %r49, 23;
	selp.b64 	%rd109, 0, %rd108, %p15;
	add.s64 	%rd110, %rd109, %rd107;
	mov.b64 	{%r91, %r96}, %rd110;
	mov.b32 	%r97, 16;
	// begin inline asm
	shfl.sync.down.b32 %r90, %r91, %r97, %r98, %r99;
	// end inline asm
	// begin inline asm
	shfl.sync.down.b32 %r95, %r96, %r97, %r98, %r99;
	// end inline asm
	mov.b64 	%rd111, {%r90, %r95};
	setp.gt.s32 	%p16, %r49, 15;
	selp.b64 	%rd112, 0, %rd111, %p16;
	add.s64 	%rd279, %rd112, %rd110;
	setp.ne.s32 	%p17, %r49, 0;
	@%p17 bra 	$L__BB11_36;
	shr.u32 	%r100, %r13, 2;
	and.b32  	%r101, %r100, 248;
	mov.u32 	%r102, _ZZN3cub18CUB_300001_SM_10006detail6reduce28DeviceReduceSingleTileKernelINS2_10policy_hubIljN4cuda3std3__44plusIlEEE10Policy1000EPlSC_jS9_llNS7_10__identityEEEvT0_T1_T2_T3_T4_T6_E12temp_storage;
	add.s32 	%r103, %r102, %r101;
	st.shared.u64 	[%r103+16], %rd279;
$L__BB11_36:
	bar.sync 	0;
	setp.ne.s32 	%p18, %r13, 0;
	@%p18 bra 	$L__BB11_38;
	ld.shared.u64 	%rd113, [_ZZN3cub18CUB_300001_SM_10006detail6reduce28DeviceReduceSingleTileKernelINS2_10policy_hubIljN4cuda3std3__44plusIlEEE10Policy1000EPlSC_jS9_llNS7_10__identityEEEvT0_T1_T2_T3_T4_T6_E12temp_storage+24];
	add.s64 	%rd114, %rd113, %rd279;
	ld.shared.u64 	%rd115, [_ZZN3cub18CUB_300001_SM_10006detail6reduce28DeviceReduceSingleTileKernelINS2_10policy_hubIljN4cuda3std3__44plusIlEEE10Policy1000EPlSC_jS9_llNS7_10__identityEEEvT0_T1_T2_T3_T4_T6_E12temp_storage+32];
	add.s64 	%rd116, %rd114, %rd115;
	ld.shared.u64 	%rd117, [_ZZN3cub18CUB_300001_SM_10006detail6reduce28DeviceReduceSingleTileKernelINS2_10policy_hubIljN4cuda3std3__44plusIlEEE10Policy1000EPlSC_jS9_llNS7_10__identityEEEvT0_T1_T2_T3_T4_T6_E12temp_storage+40];
	add.s64 	%rd118, %rd116, %rd117;
	ld.shared.u64 	%rd119, [_ZZN3cub18CUB_300001_SM_10006detail6reduce28DeviceReduceSingleTileKernelINS2_10policy_hubIljN4cuda3std3__44plusIlEEE10Policy1000EPlSC_jS9_llNS7_10__identityEEEvT0_T1_T2_T3_T4_T6_E12temp_storage+48];
	add.s64 	%rd120, %rd118, %rd119;
	ld.shared.u64 	%rd121, [_ZZN3cub18CUB_300001_SM_10006detail6reduce28DeviceReduceSingleTileKernelINS2_10policy_hubIljN4cuda3std3__44plusIlEEE10Policy1000EPlSC_jS9_llNS7_10__identityEEEvT0_T1_T2_T3_T4_T6_E12temp_storage+56];
	add.s64 	%rd122, %rd120, %rd121;
	ld.shared.u64 	%rd123, [_ZZN3cub18CUB_300001_SM_10006detail6reduce28DeviceReduceSingleTileKernelINS2_10policy_hubIljN4cuda3std3__44plusIlEEE10Policy1000EPlSC_jS9_llNS7_10__identityEEEvT0_T1_T2_T3_T4_T6_E12temp_storage+64];
	add.s64 	%rd124, %rd122, %rd123;
	ld.shared.u64 	%rd125, [_ZZN3cub18CUB_300001_SM_10006detail6reduce28DeviceReduceSingleTileKernelINS2_10policy_hubIljN4cuda3std3__44plusIlEEE10Policy1000EPlSC_jS9_llNS7_10__identityEEEvT0_T1_T2_T3_T4_T6_E12temp_storage+72];
	add.s64 	%rd126, %rd124, %rd125;
	ld.shared.u64 	%rd127, [_ZZN3cub18CUB_300001_SM_10006detail6reduce28DeviceReduceSingleTileKernelINS2_10policy_hubIljN4cuda3std3__44plusIlEEE10Policy1000EPlSC_jS9_llNS7_10__identityEEEvT0_T1_T2_T3_T4_T6_E12temp_storage+80];
	add.s64 	%rd128, %rd126, %rd127;
	ld.shared.u64 	%rd129, [_ZZN3cub18CUB_300001_SM_10006detail6reduce28DeviceReduceSingleTileKernelINS2_10policy_hubIljN4cuda3std3__44plusIlEEE10Policy1000EPlSC_jS9_llNS7_10__identityEEEvT0_T1_T2_T3_T4_T6_E12temp_storage+88];
	add.s64 	%rd130, %rd128, %rd129;
	ld.shared.u64 	%rd131, [_ZZN3cub18CUB_300001_SM_10006detail6reduce28DeviceReduceSingleTileKernelINS2_10policy_hubIljN4cuda3std3__44plusIlEEE10Policy1000EPlSC_jS9_llNS7_10__identityEEEvT0_T1_T2_T3_T4_T6_E12temp_storage+96];
	add.s64 	%rd132, %rd130, %rd131;
	ld.shared.u64 	%rd133, [_ZZN3cub18CUB_300001_SM_10006detail6reduce28DeviceReduceSingleTileKernelINS2_10policy_hubIljN4cuda3std3__44plusIlEEE10Policy1000EPlSC_jS9_llNS7_10__identityEEEvT0_T1_T2_T3_T4_T6_E12temp_storage+104];
	add.s64 	%rd134, %rd132, %rd133;
	ld.shared.u64 	%rd135, [_ZZN3cub18CUB_300001_SM_10006detail6reduce28DeviceReduceSingleTileKernelINS2_10policy_hubIljN4cuda3std3__44plusIlEEE10Policy1000EPlSC_jS9_llNS7_10__identityEEEvT0_T1_T2_T3_T4_T6_E12temp_storage+112];
	add.s64 	%rd136, %rd134, %rd135;
	ld.shared.u64 	%rd137, [_ZZN3cub18CUB_300001_SM_10006detail6reduce28DeviceReduceSingleTileKernelINS2_10policy_hubIljN4cuda3std3__44plusIlEEE10Policy1000EPlSC_jS9_llNS7_10__identityEEEvT0_T1_T2_T3_T4_T6_E12temp_storage+120];
	add.s64 	%rd138, %rd136, %rd137;
	ld.shared.u64 	%rd139, [_ZZN3cub18CUB_300001_SM_10006detail6reduce28DeviceReduceSingleTileKernelINS2_10policy_hubIljN4cuda3std3__44plusIlEEE10Policy1000EPlSC_jS9_llNS7_10__identityEEEvT0_T1_T2_T3_T4_T6_E12temp_storage+128];
	add.s64 	%rd140, %rd138, %rd139;
	ld.shared.u64 	%rd141, [_ZZN3cub18CUB_300001_SM_10006detail6reduce28DeviceReduceSingleTileKernelINS2_10policy_hubIljN4cuda3std3__44plusIlEEE10Policy1000EPlSC_jS9_llNS7_10__identityEEEvT0_T1_T2_T3_T4_T6_E12temp_storage+136];
	add.s64 	%rd279, %rd140, %rd141;
$L__BB11_38:
	mov.u32 	%r227, %tid.x;
	setp.ne.s32 	%p56, %r227, 0;
	@%p56 bra 	$L__BB11_40;
	add.s64 	%rd263, %rd279, %rd37;
	st.global.u64 	[%rd1], %rd263;
$L__BB11_40:
	ret;

}
	// .globl	_ZN3cub18CUB_300001_SM_10006detail6reduce18DeviceReduceKernelINS2_10policy_hubIljN4cuda3std3__44plusIlEEE10Policy1000EPljS9_lNS7_10__identityEEEvT0_PT3_T1_NS0_13GridEvenShareISH_EET2_T4_
.visible .entry _ZN3cub18CUB_300001_SM_10006detail6reduce18DeviceReduceKernelINS2_10policy_hubIljN4cuda3std3__44plusIlEEE10Policy1000EPljS9_lNS7_10__identityEEEvT0_PT3_T1_NS0_13GridEvenShareISH_EET2_T4_(
	.param .u64 .ptr .align 1 _ZN3cub18CUB_300001_SM_10006detail6reduce18DeviceReduceKernelINS2_10policy_hubIljN4cuda3std3__44plusIlEEE10Policy1000EPljS9_lNS7_10__identityEEEvT0_PT3_T1_NS0_13GridEvenShareISH_EET2_T4__param_0,
	.param .u64 .ptr .align 1 _ZN3cub18CUB_300001_SM_10006detail6reduce18DeviceReduceKernelINS2_10policy_hubIljN4cuda3std3__44plusIlEEE10Policy1000EPljS9_lNS7_10__identityEEEvT0_PT3_T1_NS0_13GridEvenShareISH_EET2_T4__param_1,
	.param .u32 _ZN3cub18CUB_300001_SM_10006detail6reduce18DeviceReduceKernelINS2_10policy_hubIljN4cuda3std3__44plusIlEEE10Policy1000EPljS9_lNS7_10__identityEEEvT0_PT3_T1_NS0_13GridEvenShareISH_EET2_T4__param_2,
	.param .align 4 .b8 _ZN3cub18CUB_300001_SM_10006detail6reduce18DeviceReduceKernelINS2_10policy_hubIljN4cuda3std3__44plusIlEEE10Policy1000EPljS9_lNS7_10__identityEEEvT0_PT3_T1_NS0_13GridEvenShareISH_EET2_T4__param_3[40],
	.param .align 1 .b8 _ZN3cub18CUB_300001_SM_10006detail6reduce18DeviceReduceKernelINS2_10policy_hubIljN4cuda3std3__44plusIlEEE10Policy1000EPljS9_lNS7_10__identityEEEvT0_PT3_T1_NS0_13GridEvenShareISH_EET2_T4__param_4[1],
	.param .align 1 .b8 _ZN3cub18CUB_300001_SM_10006detail6reduce18DeviceReduceKernelINS2_10policy_hubIljN4cuda3std3__44plusIlEEE10Policy1000EPljS9_lNS7_10__identityEEEvT0_PT3_T1_NS0_13GridEvenShareISH_EET2_T4__param_5[1]
)
.maxntid 512
{
	.reg .pred 	%p<56>;
	.reg .b16 	%rs<4>;
	.reg .b32 	%r<278>;
	.reg .b64 	%rd<276>;
	// demoted variable
	.shared .align 8 .b8 _ZZN3cub18CUB_300001_SM_10006detail6reduce18DeviceReduceKernelINS2_10policy_hubIljN4cuda3std3__44plusIlEEE10Policy1000EPljS9_lNS7_10__identityEEEvT0_PT3_T1_NS0_13GridEvenShareISH_EET2_T4_E12temp_storage[152];
	ld.param.u64 	%rd27, [_ZN3cub18CUB_300001_SM_10006detail6reduce18DeviceReduceKernelINS2_10policy_hubIljN4cuda3std3__44plusIlEEE10Policy1000EPljS9_lNS7_10__identityEEEvT0_PT3_T1_NS0_13GridEvenShareISH_EET2_T4__param_0];
	ld.param.u32 	%r1, [_ZN3cub18CUB_300001_SM_10006detail6reduce18DeviceReduceKernelINS2_10policy_hubIljN4cuda3std3__44plusIlEEE10Policy1000EPljS9_lNS7_10__identityEEEvT0_PT3_T1_NS0_13GridEvenShareISH_EET2_T4__param_3+20];
	ld.param.u32 	%r2, [_ZN3cub18CUB_300001_SM_10006detail6reduce18DeviceReduceKernelINS2_10policy_hubIljN4cuda3std3__44plusIlEEE10Policy1000EPljS9_lNS7_10__identityEEEvT0_PT3_T1_NS0_13GridEvenShareISH_EET2_T4__param_3+24];
	mov.u32 	%r3, %ctaid.x;
	mul.lo.s32 	%r4, %r2, 3584;
	mul.lo.s32 	%r271, %r3, 3584;
	sub.s32 	%r6, %r1, %r271;
	setp.gt.u32 	%p1, %r6, 3583;
	@%p1 bra 	$L__BB12_19;
	mov.u32 	%r7, %tid.x;
	setp.ge.u32 	%p18, %r7, %r6;
	mov.b64 	%rd268, 0;
	mov.u32 	%r264, %r7;
	@%p18 bra 	$L__BB12_3;
	add.s32 	%r130, %r271, %r7;
	mul.wide.u32 	%rd138, %r130, 8;
	add.s64 	%rd137, %rd27, %rd138;
	// begin inline asm
	ld.global.nc.u64 %rd268, [%rd137];
	// end inline asm
	add.s32 	%r264, %r7, 512;
$L__BB12_3:
	setp.ge.u32 	%p19, %r264, %r6;
	@%p19 bra 	$L__BB12_10;
	not.b32 	%r131, %r264;
	add.s32 	%r132, %r1, %r131;
	sub.s32 	%r10, %r132, %r271;
	and.b32  	%r133, %r10, 1536;
	setp.eq.s32 	%p20, %r133, 1536;
	@%p20 bra 	$L__BB12_7;
	add.s32 	%r262, %r264, %r271;
	shr.u32 	%r134, %r10, 9;
	add.s32 	%r135, %r134, 1;
	and.b32  	%r136, %r135, 3;
	neg.s32 	%r261, %r136;
$L__BB12_6:
	.pragma "nounroll";
	mul.wide.u32 	%rd142, %r262, 8;
	add.s64 	%rd141, %rd27, %rd142;
	// begin inline asm
	ld.global.nc.u64 %rd140, [%rd141];
	// end inline asm
	add.s64 	%rd268, %rd140, %rd268;
	add.s32 	%r264, %r264, 512;
	add.s32 	%r262, %r262, 512;
	add.s32 	%r261, %r261, 1;
	setp.ne.s32 	%p21, %r261, 0;
	@%p21 bra 	$L__BB12_6;
$L__BB12_7:
	setp.lt.u32 	%p22, %r10, 1536;
	@%p22 bra 	$L__BB12_10;
	add.s32 	%r266, %r264, 1024;
	add.s32 	%r265, %r264, %r271;
$L__BB12_9:
	mul.wide.u32 	%rd151, %r265, 8;
	add.s64 	%rd144, %rd27, %rd151;
	// begin inline asm
	ld.global.nc.u64 %rd143, [%rd144];
	// end inline asm
	add.s64 	%rd152, %rd143, %rd268;
	add.s32 	%r137, %r265, 512;
	mul.wide.u32 	%rd153, %r137, 8;
	add.s64 	%rd146, %rd27, %rd153;
	// begin inline asm
	ld.global.nc.u64 %rd145, [%rd146];
	// end inline asm
	add.s64 	%rd154, %rd145, %rd152;
	add.s32 	%r138, %r265, 1024;
	mul.wide.u32 	%rd155, %r138, 8;
	add.s64 	%rd148, %rd27, %rd155;
	// begin inline asm
	ld.global.nc.u64 %rd147, [%rd148];
	// end inline asm
	add.s64 	%rd156, %rd147, %rd154;
	add.s32 	%r139, %r265, 1536;
	mul.wide.u32 	%rd157, %r139, 8;
	add.s64 	%rd150, %rd27, %rd157;
	// begin inline asm
	ld.global.nc.u64 %rd149, [%rd150];
	// end inline asm
	add.s64 	%rd268, %rd149, %rd156;
	add.s32 	%r24, %r266, 2048;
	add.s32 	%r140, %r266, 1024;
	add.s32 	%r265, %r265, 2048;
	setp.lt.s32 	%p23, %r140, %r6;
	mov.u32 	%r266, %r24;
	@%p23 bra 	$L__BB12_9;
$L__BB12_10:
	setp.lt.u32 	%p24, %r6, 512;
	@%p24 bra 	$L__BB12_15;
	// begin inline asm
	mov.u32 %r204, %laneid;
	// end inline asm
	mov.b64 	{%r206, %r211}, %rd268;
	mov.b32 	%r212, 1;
	mov.b32 	%r253, 31;
	mov.b32 	%r254, -1;
	// begin inline asm
	shfl.sync.down.b32 %r205, %r206, %r212, %r253, %r254;
	// end inline asm
	// begin inline asm
	shfl.sync.down.b32 %r210, %r211, %r212, %r253, %r254;
	// end inline asm
	mov.b64 	%rd216, {%r205, %r210};
	setp.gt.s32 	%p48, %r204, 30;
	selp.b64 	%rd217, 0, %rd216, %p48;
	add.s64 	%rd218, %rd217, %rd268;
	mov.b64 	{%r216, %r221}, %rd218;
	mov.b32 	%r222, 2;
	// begin inline asm
	shfl.sync.down.b32 %r215, %r216, %r222, %r253, %r254;
	// end inline asm
	// begin inline asm
	shfl.sync.down.b32 %r220, %r221, %r222, %r253, %r254;
	// end inline asm
	mov.b64 	%rd219, {%r215, %r220};
	setp.gt.s32 	%p49, %r204, 29;
	selp.b64 	%rd220, 0, %rd219, %p49;
	add.s64 	%rd221, %rd220, %rd218;
	mov.b64 	{%r226, %r231}, %rd221;
	mov.b32 	%r232, 4;
	// begin inline asm
	shfl.sync.down.b32 %r225, %r226, %r232, %r253, %r254;
	// end inline asm
	// begin inline asm
	shfl.sync.down.b32 %r230, %r231, %r232, %r253, %r254;
	// end inline asm
	mov.b64 	%rd222, {%r225, %r230};
	setp.gt.s32 	%p50, %r204, 27;
	selp.b64 	%rd223, 0, %rd222, %p50;
	add.s64 	%rd224, %rd223, %rd221;
	mov.b64 	{%r236, %r241}, %rd224;
	mov.b32 	%r242, 8;
	// begin inline asm
	shfl.sync.down.b32 %r235, %r236, %r242, %r253, %r254;
	// end inline asm
	// begin inline asm
	shfl.sync.down.b32 %r240, %r241, %r242, %r253, %r254;
	// end inline asm
	mov.b64 	%rd225, {%r235, %r240};
	setp.gt.s32 	%p51, %r204, 23;
	selp.b64 	%rd226, 0, %rd225, %p51;
	add.s64 	%rd227, %rd226, %rd224;
	mov.b64 	{%r246, %r251}, %rd227;
	mov.b32 	%r252, 16;
	// begin inline asm
	shfl.sync.down.b32 %r245, %r246, %r252, %r253, %r254;
	// end inline asm
	// begin inline asm
	shfl.sync.down.b32 %r250, %r251, %r252, %r253, %r254;
	// end inline asm
	mov.b64 	%rd228, {%r245, %r250};
	setp.gt.s32 	%p52, %r204, 15;
	selp.b64 	%rd229, 0, %rd228, %p52;
	add.s64 	%rd275, %rd229, %rd227;
	setp.ne.s32 	%p53, %r204, 0;
	@%p53 bra 	$L__BB12_13;
	shr.u32 	%r255, %r7, 2;
	and.b32  	%r256, %r255, 248;
	mov.u32 	%r257, _ZZN3cub18CUB_300001_SM_10006detail6reduce18DeviceReduceKernelINS2_10policy_hubIljN4cuda3std3__44plusIlEEE10Policy1000EPljS9_lNS7_10__identityEEEvT0_PT3_T1_NS0_13GridEvenShareISH_EET2_T4_E12temp_storage;
	add.s32 	%r258, %r257, %r256;
	st.shared.u64 	[%r258+16], %rd275;
$L__BB12_13:
	bar.sync 	0;
	setp.ne.s32 	%p54, %r7, 0;
	@%p54 bra 	$L__BB12_35;
	ld.shared.u64 	%rd230, [_ZZN3cub18CUB_300001_SM_10006detail6reduce18DeviceReduceKernelINS2_10policy_hubIljN4cuda3std3__44plusIlEEE10Policy1000EPljS9_lNS7_10__identityEEEvT0_PT3_T1_NS0_13GridEvenShareISH_EET2_T4_E12temp_storage+24];
	add.s64 	%rd231, %rd230, %rd275;
	ld.shared.u64 	%rd232, [_ZZN3cub18CUB_300001_SM_10006detail6reduce18DeviceReduceKernelINS2_10policy_hubIljN4cuda3std3__44plusIlEEE10Policy1000EPljS9_lNS7_10__identityEEEvT0_PT3_T1_NS0_13GridEvenShareISH_EET2_T4_E12temp_storage+32];
	add.s64 	%rd233, %rd231, %rd232;
	ld.shared.u64 	%rd234, [_ZZN3cub18CUB_300001_SM_10006detail6reduce18DeviceReduceKernelINS2_10policy_hubIljN4cuda3std3__44plusIlEEE10Policy1000EPljS9_lNS7_10__identityEEEvT0_PT3_T1_NS0_13GridEvenShareISH_EET2_T4_E12temp_storage+40];
	add.s64 	%rd235, %rd233, %rd234;
	ld.shared.u64 	%rd236, [_ZZN3cub18CUB_300001_SM_10006detail6reduce18DeviceReduceKernelINS2_10policy_hubIljN4cuda3std3__44plusIlEEE10Policy1000EPljS9_lNS7_10__identityEEEvT0_PT3_T1_NS0_13GridEvenShareISH_EET2_T4_E12temp_storage+48];
	add.s64 	%rd237, %rd235, %rd236;
	ld.shared.u64 	%rd238, [_ZZN3cub18CUB_300001_SM_10006detail6reduce18DeviceReduceKernelINS2_10policy_hubIljN4cuda3std3__44plusIlEEE10Policy1000EPljS9_lNS7_10__identityEEEvT0_PT3_T1_NS0_13GridEvenShareISH_EET2_T4_E12temp_storage+56];
	add.s64 	%rd239, %rd237, %rd238;
	ld.shared.u64 	%rd240, [_ZZN3cub18CUB_300001_SM_10006detail6reduce18DeviceReduceKernelINS2_10policy_hubIljN4cuda3std3__44plusIlEEE10Policy1000EPljS9_lNS7_10__identityEEEvT0_PT3_T1_NS0_13GridEvenShareISH_EET2_T4_E12temp_storage+64];
	add.s64 	%rd241, %rd239, %rd240;
	ld.shared.u64 	%rd242, [_ZZN3cub18CUB_300001_SM_10006detail6reduce18DeviceReduceKernelINS2_10policy_hubIljN4cuda3std3__44plusIlEEE10Policy1000EPljS9_lNS7_10__identityEEEvT0_PT3_T1_NS0_13GridEvenShareISH_EET2_T4_E12temp_storage+72];
	add.s64 	%rd243, %rd241, %rd242;
	ld.shared.u64 	%rd244, [_ZZN3cub18CUB_300001_SM_10006detail6reduce18DeviceReduceKernelINS2_10policy_hubIljN4cuda3std3__44plusIlEEE10Policy1000EPljS9_lNS7_10__identityEEEvT0_PT3_T1_NS0_13GridEvenShareISH_EET2_T4_E12temp_storage+80];
	add.s64 	%rd245, %rd243, %rd244;
	ld.shared.u64 	%rd246, [_ZZN3cub18CUB_300001_SM_10006detail6reduce18DeviceReduceKernelINS2_10policy_hubIljN4cuda3std3__44plusIlEEE10Policy1000EPljS9_lNS7_10__identityEEEvT0_PT3_T1_NS0_13GridEvenShareISH_EET2_T4_E12temp_storage+88];
	add.s64 	%rd247, %rd245, %rd246;
	ld.shared.u64 	%rd248, [_ZZN3cub18CUB_300001_SM_10006detail6reduce18DeviceReduceKernelINS2_10policy_hubIljN4cuda3std3__44plusIlEEE10Policy1000EPljS9_lNS7_10__identityEEEvT0_PT3_T1_NS0_13GridEvenShareISH_EET2_T4_E12temp_storage+96];
	add.s64 	%rd249, %rd247, %rd248;
	ld.shared.u64 	%rd250, [_ZZN3cub18CUB_300001_SM_10006detail6reduce18DeviceReduceKernelINS2_10policy_hubIljN4cuda3std3__44plusIlEEE10Policy1000EPljS9_lNS7_10__identityEEEvT0_PT3_T1_NS0_13GridEvenShareISH_EET2_T4_E12temp_storage+104];
	add.s64 	%rd251, %rd249, %rd250;
	ld.shared.u64 	%rd252, [_ZZN3cub18CUB_300001_SM_10006detail6reduce18DeviceReduceKernelINS2_10policy_hubIljN4cuda3std3__44plusIlEEE10Policy1000EPljS9_lNS7_10__identityEEEvT0_PT3_T1_NS0_13GridEvenShareISH_EET2_T4_E12temp_storage+112];
	add.s64 	%rd253, %rd251, %rd252;
	ld.shared.u64 	%rd254, [_ZZN3cub18CUB_300001_SM_10006detail6reduce18DeviceReduceKernelINS2_10policy_hubIljN4cuda3std3__44plusIlEEE10Policy1000EPljS9_lNS7_10__identityEEEvT0_PT3_T1_NS0_13GridEvenShareISH_EET2_T4_E12temp_storage+120];
	add.s64 	%rd255, %rd253, %rd254;
	ld.shared.u64 	%rd256, [_ZZN3cub18CUB_300001_SM_10006detail6reduce18DeviceReduceKernelINS2_10policy_hubIljN4cuda3std3__44plusIlEEE10Policy1000EPljS9_lNS7_10__identityEEEvT0_PT3_T1_NS0_13GridEvenShareISH_EET2_T4_E12temp_storage+128];
	add.s64 	%rd257, %rd255, %rd256;
	ld.shared.u64 	%rd258, [_ZZN3cub18CUB_300001_SM_10006detail6reduce18DeviceReduceKernelINS2_10policy_hubIljN4cuda3std3__44plusIlEEE10Policy1000EPljS9_lNS7_10__identityEEEvT0_PT3_T1_NS0_13GridEvenShareISH_EET2_T4_E12temp_storage+136];
	add.s64 	%rd275, %rd257, %rd258;
	bra.uni 	$L__BB12_35;
$L__BB12_15:
	// begin inline asm
	mov.u32 %r141, %laneid;
	// end inline asm
	and.b32  	%r192, %r7, 992;
	add.s32 	%r193, %r192, 32;
	setp.gt.u32 	%p25, %r193, %r6;
	not.b32 	%r194, %r192;
	add.s32 	%r195, %r6, %r194;
	selp.b32 	%r190, %r195, 31, %p25;
	mov.b64 	{%r143, %r148}, %rd268;
	mov.b32 	%r149, 1;
	mov.b32 	%r191, -1;
	// begin inline asm
	shfl.sync.down.b32 %r142, %r143, %r149, %r190, %r191;
	// end inline asm
	// begin inline asm
	shfl.sync.down.b32 %r147, %r148, %r149, %r190, %r191;
	// end inline asm
	mov.b64 	%rd158, {%r142, %r147};
	setp.lt.s32 	%p26, %r141, %r190;
	selp.b64 	%rd159, %rd158, 0, %p26;
	add.s64 	%rd160, %rd159, %rd268;
	mov.b64 	{%r153, %r158}, %rd160;
	mov.b32 	%r159, 2;
	// begin inline asm
	shfl.sync.down.b32 %r152, %r153, %r159, %r190, %r191;
	// end inline asm
	// begin inline asm
	shfl.sync.down.b32 %r157, %r158, %r159, %r190, %r191;
	// end inline asm
	mov.b64 	%rd161, {%r152, %r157};
	add.s32 	%r196, %r141, 2;
	setp.gt.s32 	%p27, %r196, %r190;
	selp.b64 	%rd162, 0, %rd161, %p27;
	add.s64 	%rd163, %rd162, %rd160;
	mov.b64 	{%r163, %r168}, %rd163;
	mov.b32 	%r169, 4;
	// begin inline asm
	shfl.sync.down.b32 %r162, %r163, %r169, %r190, %r191;
	// end inline asm
	// begin inline asm
	shfl.sync.down.b32 %r167, %r168, %r169, %r190, %r191;
	// end inline asm
	mov.b64 	%rd164, {%r162, %r167};
	add.s32 	%r197, %r141, 4;
	setp.gt.s32 	%p28, %r197, %r190;
	selp.b64 	%rd165, 0, %rd164, %p28;
	add.s64 	%rd166, %rd165, %rd163;
	mov.b64 	{%r173, %r178}, %rd166;
	mov.b32 	%r179, 8;
	// begin inline asm
	shfl.sync.down.b32 %r172, %r173, %r179, %r190, %r191;
	// end inline asm
	// begin inline asm
	shfl.sync.down.b32 %r177, %r178, %r179, %r190, %r191;
	// end inline asm
	mov.b64 	%rd167, {%r172, %r177};
	add.s32 	%r198, %r141, 8;
	setp.gt.s32 	%p29, %r198, %r190;
	selp.b64 	%rd168, 0, %rd167, %p29;
	add.s64 	%rd169, %rd168, %rd166;
	mov.b64 	{%r183, %r188}, %rd169;
	mov.b32 	%r189, 16;
	// begin inline asm
	shfl.sync.down.b32 %r182, %r183, %r189, %r190, %r191;
	// end inline asm
	// begin inline asm
	shfl.sync.down.b32 %r187, %r188, %r189, %r190, %r191;
	// end inline asm
	mov.b64 	%rd170, {%r182, %r187};
	add.s32 	%r199, %r141, 16;
	setp.gt.s32 	%p30, %r199, %r190;
	selp.b64 	%rd171, 0, %rd170, %p30;
	add.s64 	%rd275, %rd171, %rd169;
	setp.ne.s32 	%p31, %r141, 0;
	@%p31 bra 	$L__BB12_17;
	shr.u32 	%r200, %r7, 2;
	and.b32  	%r201, %r200, 248;
	mov.u32 	%r202, _ZZN3cub18CUB_300001_SM_10006detail6reduce18DeviceReduceKernelINS2_10policy_hubIljN4cuda3std3__44plusIlEEE10Policy1000EPljS9_lNS7_10__identityEEEvT0_PT3_T1_NS0_13GridEvenShareISH_EET2_T4_E12temp_storage;
	add.s32 	%r203, %r202, %r201;
	st.shared.u64 	[%r203+16], %rd275;
$L__BB12_17:
	bar.sync 	0;
	setp.ne.s32 	%p32, %r7, 0;
	@%p32 bra 	$L__BB12_35;
	setp.gt.u32 	%p33, %r6, 32;
	ld.shared.u64 	%rd172, [_ZZN3cub18CUB_300001_SM_10006detail6reduce18DeviceReduceKernelINS2_10policy_hubIljN4cuda3std3__44plusIlEEE10Policy1000EPljS9_lNS7_10__identityEEEvT0_PT3_T1_NS0_13GridEvenShareISH_EET2_T4_E12temp_storage+24];
	selp.b64 	%rd173, %rd172, 0, %p33;
	add.s64 	%rd174, %rd173, %rd275;
	setp.gt.u32 	%p34, %r6, 64;
	ld.shared.u64 	%rd175, [_ZZN3cub18CUB_300001_SM_10006detail6reduce18DeviceReduceKernelINS2_10policy_hubIljN4cuda3std3__44plusIlEEE10Policy1000EPljS9_lNS7_10__identityEEEvT0_PT3_T1_NS0_13GridEvenShareISH_EET2_T4_E12temp_storage+32];
	selp.b64 	%rd176, %rd175, 0, %p34;
	add.s64 	%rd177, %rd174, %rd176;
	setp.gt.u32 	%p35, %r6, 96;
	ld.shared.u64 	%rd178, [_ZZN3cub18CUB_300001_SM_10006detail6reduce18DeviceReduceKernelINS2_10policy_hubIljN4cuda3std3__44plusIlEEE10Policy1000EPljS9_lNS7_10__identityEEEvT0_PT3_T1_NS0_13GridEvenShareISH_EET2_T4_E12temp_storage+40];
	selp.b64 	%rd179, %rd178, 0, %p35;
	add.s64 	%rd180, %rd177, %rd179;
	setp.gt.u32 	%p36, %r6, 128;
	ld.shared.u64 	%rd181, [_ZZN3cub18CUB_300001_SM_10006detail6reduce18DeviceReduceKernelINS2_10policy_hubIljN4cuda3std3__44plusIlEEE10Policy1000EPljS9_lNS7_10__identityEEEvT0_PT3_T1_NS0_13GridEvenShareISH_EET2_T4_E12temp_storage+48];
	selp.b64 	%rd182, %rd181, 0, %p36;
	add.s64 	%rd183, %rd180, %rd182;
	setp.gt.u32 	%p37, %r6, 160;
	ld.shared.u64 	%rd184, [_ZZN3cub18CUB_300001_SM_10006detail6reduce18DeviceReduceKernelINS2_10policy_hubIljN4cuda3std3__44plusIlEEE10Policy1000EPljS9_lNS7_10__identityEEEvT0_PT3_T1_NS0_13GridEvenShareISH_EET2_T4_E12temp_storage+56];
	selp.b64 	%rd185, %rd184, 0, %p37;
	add.s64 	%rd186, %rd183, %rd185;
	setp.gt.u32 	%p38, %r6, 192;
	ld.shared.u64 	%rd187, [_ZZN3cub18CUB_300001_SM_10006detail6reduce18DeviceReduceKernelINS2_10policy_hubIljN4cuda3std3__44plusIlEEE10Policy1000EPljS9_lNS7_10__identityEEEvT0_PT3_T1_NS0_13GridEvenShareISH_EET2_T4_E12temp_storage+64];
	selp.b64 	%rd188, %rd187, 0, %p38;
	add.s64 	%rd189, %rd186, %rd188;
	setp.gt.u32 	%p39, %r6, 224;
	ld.shared.u64 	%rd190, [_ZZN3cub18CUB_300001_SM_10006detail6reduce18DeviceReduceKernelINS2_10policy_hubIljN4cuda3std3__44plusIlEEE10Policy1000EPljS9_lNS7_10__identityEEEvT0_PT3_T1_NS0_13GridEvenShareISH_EET2_T4_E12temp_storage+72];
	selp.b64 	%rd191, %rd190, 0, %p39;
	add.s64 	%rd192, %rd189, %rd191;
	setp.gt.u32 	%p40, %r6, 256;
	ld.shared.u64 	%rd193, [_ZZN3cub18CUB_300001_SM_10006detail6reduce18DeviceReduceKernelINS2_10policy_hubIljN4cuda3std3__44plusIlEEE10Policy1000EPljS9_lNS7_10__identityEEEvT0_PT3_T1_NS0_13GridEvenShareISH_EET2_T4_E12temp_storage+80];
	selp.b64 	%rd194, %rd193, 0, %p40;
	add.s64 	%rd195, %rd192, %rd194;
	setp.gt.u32 	%p41, %r6, 288;
	ld.shared.u64 	%rd196, [_ZZN3cub18CUB_300001_SM_10006detail6reduce18DeviceReduceKernelINS2_10policy_hubIljN4cuda3std3__44plusIlEEE10Policy1000EPljS9_lNS7_10__identityEEEvT0_PT3_T1_NS0_13GridEvenShareISH_EET2_T4_E12temp_storage+88];
	selp.b64 	%rd197, %rd196, 0, %p41;
	add.s64 	%rd198, %rd195, %rd197;
	setp.gt.u32 	%p42, %r6, 320;
	ld.shared.u64 	%rd199, [_ZZN3cub18CUB_300001_SM_10006detail6reduce18DeviceReduceKernelINS2_10policy_hubIljN4cuda3std3__44plusIlEEE10Policy1000EPljS9_lNS7_10__identityEEEvT0_PT3_T1_NS0_13GridEvenShareISH_EET2_T4_E12temp_storage+96];
	selp.b64 	%rd200, %rd199, 0, %p42;
	add.s64 	%rd201, %rd198, %rd200;
	setp.gt.u32 	%p43, %r6, 352;
	ld.shared.u64 	%rd202, [_ZZN3cub18CUB_300001_SM_10006detail6reduce18DeviceReduceKernelINS2_10policy_hubIljN4cuda3std3__44plusIlEEE10Policy1000EPljS9_lNS7_10__identityEEEvT0_PT3_T1_NS0_13GridEvenShareISH_EET2_T4_E12temp_storage+104];
	selp.b64 	%rd203, %rd202, 0, %p43;
	add.s64 	%rd204, %rd201, %rd203;
	setp.gt.u32 	%p44, %r6, 384;
	ld.shared.u64 	%rd205, [_ZZN3cub18CUB_300001_SM_10006detail6reduce18DeviceReduceKernelINS2_10policy_hubIljN4cuda3std3__44plusIlEEE10Policy1000EPljS9_lNS7_10__identityEEEvT0_PT3_T1_NS0_13GridEvenShareISH_EET2_T4_E12temp_storage+112];
	selp.b64 	%rd206, %rd205, 0, %p44;
	add.s64 	%rd207, %rd204, %rd206;
	setp.gt.u32 	%p45, %r6, 416;
	ld.shared.u64 	%rd208, [_ZZN3cub18CUB_300001_SM_10006detail6reduce18DeviceReduceKernelINS2_10policy_hubIljN4cuda3std3__44plusIlEEE10Policy1000EPljS9_lNS7_10__identityEEEvT0_PT3_T1_NS0_13GridEvenShareISH_EET2_T4_E12temp_storage+120];
	selp.b64 	%rd209, %rd208, 0, %p45;
	add.s64 	%rd210, %rd207, %rd209;
	setp.gt.u32 	%p46, %r6, 448;
	ld.shared.u64 	%rd211, [_ZZN3cub18CUB_300001_SM_10006detail6reduce18DeviceReduceKernelINS2_10policy_hubIljN4cuda3std3__44plusIlEEE10Policy1000EPljS9_lNS7_10__identityEEEvT0_PT3_T1_NS0_13GridEvenShareISH_EET2_T4_E12temp_storage+128];
	selp.b64 	%rd212, %rd211, 0, %p46;
	add.s64 	%rd213, %rd210, %rd212;
	setp.gt.u32 	%p47, %r6, 480;
	ld.shared.u64 	%rd214, [_ZZN3cub18CUB_300001_SM_10006detail6reduce18DeviceReduceKernelINS2_10policy_hubIljN4cuda3std3__44plusIlEEE10Policy1000EPljS9_lNS7_10__identityEEEvT0_PT3_T1_NS0_13GridEvenShareISH_EET2_T4_E12temp_storage+136];
	selp.b64 	%rd215, %rd214, 0, %p47;
	add.s64 	%rd275, %rd213, %rd215;
	bra.uni 	$L__BB12_35;
$L__BB12_19:
	mov.u32 	%r26, %tid.x;
	add.s32 	%r57, %r271, %r26;
	mul.wide.u32 	%rd43, %r57, 8;
	add.s64 	%rd30, %rd27, %rd43;
	// begin inline asm
	ld.global.nc.u64 %rd29, [%rd30];
	// end inline asm
	add.s64 	%rd32, %rd30, 4096;
	// begin inline asm
	ld.global.nc.u64 %rd31, [%rd32];
	// end inline asm
	add.s64 	%rd34, %rd30, 8192;
	// begin inline asm
	ld.global.nc.u64 %rd33, [%rd34];
	// end inline asm
	add.s64 	%rd36, %rd30, 12288;
	// begin inline asm
	ld.global.nc.u64 %rd35, [%rd36];
	// end inline asm
	add.s64 	%rd38, %rd30, 16384;
	// begin inline asm
	ld.global.nc.u64 %rd37, [%rd38];
	// end inline asm
	add.s64 	%rd40, %rd30, 20480;
	// begin inline asm
	ld.global.nc.u64 %rd39, [%rd40];
	// end inline asm
	add.s64 	%rd42, %rd30, 24576;
	// begin inline asm
	ld.global.nc.u64 %rd41, [%rd42];
	// end inline asm
	add.s64 	%rd44, %rd31, %rd29;
	add.s64 	%rd45, %rd33, %rd44;
	add.s64 	%rd46, %rd35, %rd45;
	add.s64 	%rd47, %rd37, %rd46;
	add.s64 	%rd48, %rd39, %rd47;
	add.s64 	%rd274, %rd41, %rd48;
	setp.lt.u32 	%p2, %r6, %r4;
	@%p2 bra 	$L__BB12_31;
	add.s32 	%r27, %r4, %r271;
	add.s32 	%r269, %r27, 512;
	add.s32 	%r268, %r27, %r26;
	not.b32 	%r59, %r26;
	add.s32 	%r60, %r59, %r1;
	sub.s32 	%r61, %r60, %r4;
	sub.s32 	%r267, %r61, %r271;
	mov.b32 	%r270, 0;
$L__BB12_21:
	add.s32 	%r271, %r271, %r4;
	add.s32 	%r62, %r1, -3584;
	setp.gt.u32 	%p3, %r271, %r62;
	@%p3 bra 	$L__BB12_23;
	cvt.u64.u32 	%rd63, %r271;
	cvt.u64.u32 	%rd64, %r26;
	add.s64 	%rd65, %rd64, %rd63;
	shl.b64 	%rd66, %rd65, 3;
	add.s64 	%rd50, %rd27, %rd66;
	// begin inline asm
	ld.global.nc.u64 %rd49, [%rd50];
	// end inline asm
	add.s64 	%rd52, %rd50, 4096;
	// begin inline asm
	ld.global.nc.u64 %rd51, [%rd52];
	// end inline asm
	add.s64 	%rd54, %rd50, 8192;
	// begin inline asm
	ld.global.nc.u64 %rd53, [%rd54];
	// end inline asm
	add.s64 	%rd56, %rd50, 12288;
	// begin inline asm
	ld.global.nc.u64 %rd55, [%rd56];
	// end inline asm
	add.s64 	%rd58, %rd50, 16384;
	// begin inline asm
	ld.global.nc.u64 %rd57, [%rd58];
	// end inline asm
	add.s64 	%rd60, %rd50, 20480;
	// begin inline asm
	ld.global.nc.u64 %rd59, [%rd60];
	// end inline asm
	add.s64 	%rd62, %rd50, 24576;
	// begin inline asm
	ld.global.nc.u64 %rd61, [%rd62];
	// end inline asm
	add.s64 	%rd67, %rd49, %rd274;
	add.s64 	%rd68, %rd51, %rd67;
	add.s64 	%rd69, %rd53, %rd68;
	add.s64 	%rd70, %rd55, %rd69;
	add.s64 	%rd71, %rd57, %rd70;
	add.s64 	%rd72, %rd59, %rd71;
	add.s64 	%rd274, %rd61, %rd72;
	sub.s32 	%r63, %r1, %r271;
	setp.lt.u32 	%p4, %r63, %r4;
	add.s32 	%r270, %r270, 1;
	add.s32 	%r269, %r269, %r4;
	add.s32 	%r268, %r268, %r4;
	sub.s32 	%r267, %r267, %r4;
	@%p4 bra 	$L__BB12_31;
	bra.uni 	$L__BB12_21;
$L__BB12_23:
	setp.le.u32 	%p5, %r1, %r271;
	@%p5 bra 	$L__BB12_31;
	sub.s32 	%r41, %r1, %r271;
	setp.ge.s32 	%p6, %r26, %r41;
	@%p6 bra 	$L__BB12_31;
	add.s32 	%r65, %r1, %r59;
	sub.s32 	%r66, %r65, %r27;
	mul.lo.s32 	%r67, %r2, %r270;
	mad.lo.s32 	%r42, %r67, -3584, %r66;
	and.b32  	%r68, %r42, 1536;
	setp.eq.s32 	%p7, %r68, 1536;
	mov.u32 	%r275, %r26;
	@%p7 bra 	$L__BB12_28;
	cvt.u16.u32 	%rs1, %r267;
	shr.u16 	%rs2, %rs1, 9;
	add.s16 	%rs3, %rs2, 1;
	cvt.u32.u16 	%r69, %rs3;
	and.b32  	%r70, %r69, 3;
	neg.s32 	%r272, %r70;
	mov.u32 	%r275, %r26;
$L__BB12_27:
	.pragma "nounroll";
	mul.wide.u32 	%rd76, %r268, 8;
	add.s64 	%rd75, %rd27, %rd76;
	// begin inline asm
	ld.global.nc.u64 %rd74, [%rd75];
	// end inline asm
	add.s64 	%rd274, %rd74, %rd274;
	add.s32 	%r275, %r275, 512;
	add.s32 	%r268, %r268, 512;
	add.s32 	%r272, %r272, 1;
	setp.ne.s32 	%p8, %r272, 0;
	@%p8 bra 	$L__BB12_27;
$L__BB12_28:
	setp.lt.u32 	%p9, %r42, 1536;
	@%p9 bra 	$L__BB12_31;
	add.s32 	%r277, %r275, 1024;
	add.s32 	%r276, %r275, %r269;
$L__BB12_30:
	add.s32 	%r71, %r276, -512;
	mul.wide.u32 	%rd85, %r71, 8;
	add.s64 	%rd78, %rd27, %rd85;
	// begin inline asm
	ld.global.nc.u64 %rd77, [%rd78];
	// end inline asm
	add.s64 	%rd86, %rd77, %rd274;
	mul.wide.u32 	%rd87, %r276, 8;
	add.s64 	%rd80, %rd27, %rd87;
	// begin inline asm
	ld.global.nc.u64 %rd79, [%rd80];
	// end inline asm
	add.s64 	%rd88, %rd79, %rd86;
	add.s32 	%r72, %r276, 512;
	mul.wide.u32 	%rd89, %r72, 8;
	add.s64 	%rd82, %rd27, %rd89;
	// begin inline asm
	ld.global.nc.u64 %rd81, [%rd82];
	// end inline asm
	add.s64 	%rd90, %rd81, %rd88;
	add.s32 	%r73, %r276, 1024;
	mul.wide.u32 	%rd91, %r73, 8;
	add.s64 	%rd84, %rd27, %rd91;
	// begin inline asm
	ld.global.nc.u64 %rd83, [%rd84];
	// end inline asm
	add.s64 	%rd274, %rd83, %rd90;
	add.s32 	%r55, %r277, 2048;
	add.s32 	%r74, %r277, 1024;
	add.s32 	%r276, %r276, 2048;
	setp.lt.s32 	%p10, %r74, %r41;
	mov.u32 	%r277, %r55;
	@%p10 bra 	$L__BB12_30;
$L__BB12_31:
	// begin inline asm
	mov.u32 %r75, %laneid;
	// end inline asm
	mov.b64 	{%r77, %r82}, %rd274;
	mov.b32 	%r83, 1;
	mov.b32 	%r124, 31;
	mov.b32 	%r125, -1;
	// begin inline asm
	shfl.sync.down.b32 %r76, %r77, %r83, %r124, %r125;
	// end inline asm
	// begin inline asm
	shfl.sync.down.b32 %r81, %r82, %r83, %r124, %r125;
	// end inline asm
	mov.b64 	%rd92, {%r76, %r81};
	setp.gt.s32 	%p11, %r75, 30;
	selp.b64 	%rd93, 0, %rd92, %p11;
	add.s64 	%rd94, %rd93, %rd274;
	mov.b64 	{%r87, %r92}, %rd94;
	mov.b32 	%r93, 2;
	// begin inline asm
	shfl.sync.down.b32 %r86, %r87, %r93, %r124, %r125;
	// end inline asm
	// begin inline asm
	shfl.sync.down.b32 %r91, %r92, %r93, %r124, %r125;
	// end inline asm
	mov.b64 	%rd95, {%r86, %r91};
	setp.gt.s32 	%p12, %r75, 29;
	selp.b64 	%rd96, 0, %rd95, %p12;
	add.s64 	%rd97, %rd96, %rd94;
	mov.b64 	{%r97, %r102}, %rd97;
	mov.b32 	%r103, 4;
	// begin inline asm
	shfl.sync.down.b32 %r96, %r97, %r103, %r124, %r125;
	// end inline asm
	// begin inline asm
	shfl.sync.down.b32 %r101, %r102, %r103, %r124, %r125;
	// end inline asm
	mov.b64 	%rd98, {%r96, %r101};
	setp.gt.s32 	%p13, %r75, 27;
	selp.b64 	%rd99, 0, %rd98, %p13;
	add.s64 	%rd100, %rd99, %rd97;
	mov.b64 	{%r107, %r112}, %rd100;
	mov.b32 	%r113, 8;
	// begin inline asm
	shfl.sync.down.b32 %r106, %r107, %r113, %r124, %r125;
	// end inline asm
	// begin inline asm
	shfl.sync.down.b32 %r111, %r112, %r113, %r124, %r125;
	// end inline asm
	mov.b64 	%rd101, {%r106, %r111};
	setp.gt.s32 	%p14, %r75, 23;
	selp.b64 	%rd102, 0, %rd101, %p14;
	add.s64 	%rd103, %rd102, %rd100;
	mov.b64 	{%r117, %r122}, %rd103;
	mov.b32 	%r123, 16;
	// begin inline asm
	shfl.sync.down.b32 %r116, %r117, %r123, %r124, %r125;
	// end inline asm
	// begin inline asm
	shfl.sync.down.b32 %r121, %r122, %r123, %r124, %r125;
	// end inline asm
	mov.b64 	%rd104, {%r116, %r121};
	setp.gt.s32 	%p15, %r75, 15;
	selp.b64 	%rd105, 0, %rd104, %p15;
	add.s64 	%rd275, %rd105, %rd103;
	setp.ne.s32 	%p16, %r75, 0;
	@%p16 bra 	$L__BB12_33;
	shr.u32 	%r126, %r26, 2;
	and.b32  	%r127, %r126, 248;
	mov.u32 	%r128, _ZZN3cub18CUB_300001_SM_10006detail6reduce18DeviceReduceKernelINS2_10policy_hubIljN4cuda3std3__44plusIlEEE10Policy1000EPljS9_lNS7_10__identityEEEvT0_PT3_T1_NS0_13GridEvenShareISH_EET2_T4_E12temp_storage;
	add.s32 	%r129, %r128, %r127;
	st.shared.u64 	[%r129+16], %rd275;
$L__BB12_33:
	bar.sync 	0;
	setp.ne.s32 	%p17, %r26, 0;
	@%p17 bra 	$L__BB12_35;
	ld.shared.u64 	%rd106, [_ZZN3cub18CUB_300001_SM_10006detail6reduce18DeviceReduceKernelINS2_10policy_hubIljN4cuda3std3__44plusIlEEE10Policy1000EPljS9_lNS7_10__identityEEEvT0_PT3_T1_NS0_13GridEvenShareISH_EET2_T4_E12temp_storage+24];
	add.s64 	%rd107, %rd106, %rd275;
	ld.shared.u64 	%rd108, [_ZZN3cub18CUB_300001_SM_10006detail6reduce18DeviceReduceKernelINS2_10policy_hubIljN4cuda3std3__44plusIlEEE10Policy1000EPljS9_lNS7_10__identityEEEvT0_PT3_T1_NS0_13GridEvenShareISH_EET2_T4_E12temp_storage+32];
	add.s64 	%rd109, %rd107, %rd108;
	ld.shared.u64 	%rd110, [_ZZN3cub18CUB_300001_SM_10006detail6reduce18DeviceReduceKernelINS2_10policy_hubIljN4cuda3std3__44plusIlEEE10Policy1000EPljS9_lNS7_10__identityEEEvT0_PT3_T1_NS0_13GridEvenShareISH_EET2_T4_E12temp_storage+40];
	add.s64 	%rd111, %rd109, %rd110;
	ld.shared.u64 	%rd112, [_ZZN3cub18CUB_300001_SM_10006detail6reduce18DeviceReduceKernelINS2_10policy_hubIljN4cuda3std3__44plusIlEEE10Policy1000EPljS9_lNS7_10__identityEEEvT0_PT3_T1_NS0_13GridEvenShareISH_EET2_T4_E12temp_storage+48];
	add.s64 	%rd113, %rd111, %rd112;
	ld.shared.u64 	%rd114, [_ZZN3cub18CUB_300001_SM_10006detail6reduce18DeviceReduceKernelINS2_10policy_hubIljN4cuda3std3__44plusIlEEE10Policy1000EPljS9_lNS7_10__identityEEEvT0_PT3_T1_NS0_13GridEvenShareISH_EET2_T4_E12temp_storage+56];
	add.s64 	%rd115, %rd113, %rd114;
	ld.shared.u64 	%rd116, [_ZZN3cub18CUB_300001_SM_10006detail6reduce18DeviceReduceKernelINS2_10policy_hubIljN4cuda3std3__44plusIlEEE10Policy1000EPljS9_lNS7_10__identityEEEvT0_PT3_T1_NS0_13GridEvenShareISH_EET2_T4_E12temp_storage+64];
	add.s64 	%rd117, %rd115, %rd116;
	ld.shared.u64 	%rd118, [_ZZN3cub18CUB_300001_SM_10006detail6reduce18DeviceReduceKernelINS2_10policy_hubIljN4cuda3std3__44plusIlEEE10Policy1000EPljS9_lNS7_10__identityEEEvT0_PT3_T1_NS0_13GridEvenShareISH_EET2_T4_E12temp_storage+72];
	add.s64 	%rd119, %rd117, %rd118;
	ld.shared.u64 	%rd120, [_ZZN3cub18CUB_300001_SM_10006detail6reduce18DeviceReduceKernelINS2_10policy_hubIljN4cuda3std3__44plusIlEEE10Policy1000EPljS9_lNS7_10__identityEEEvT0_PT3_T1_NS0_13GridEvenShareISH_EET2_T4_E12temp_storage+80];
	add.s64 	%rd121, %rd119, %rd120;
	ld.shared.u64 	%rd122, [_ZZN3cub18CUB_300001_SM_10006detail6reduce18DeviceReduceKernelINS2_10policy_hubIljN4cuda3std3__44plusIlEEE10Policy1000EPljS9_lNS7_10__identityEEEvT0_PT3_T1_NS0_13GridEvenShareISH_EET2_T4_E12temp_storage+88];
	add.s64 	%rd123, %rd121, %rd122;
	ld.shared.u64 	%rd124, [_ZZN3cub18CUB_300001_SM_10006detail6reduce18DeviceReduceKernelINS2_10policy_hubIljN4cuda3std3__44plusIlEEE10Policy1000EPljS9_lNS7_10__identityEEEvT0_PT3_T1_NS0_13GridEvenShareISH_EET2_T4_E12temp_storage+96];
	add.s64 	%rd125, %rd123, %rd124;
	ld.shared.u64 	%rd126, [_ZZN3cub18CUB_300001_SM_10006detail6reduce18DeviceReduceKernelINS2_10policy_hubIljN4cuda3std3__44plusIlEEE10Policy1000EPljS9_lNS7_10__identityEEEvT0_PT3_T1_NS0_13GridEvenShareISH_EET2_T4_E12temp_storage+104];
	add.s64 	%rd127, %rd125, %rd126;
	ld.shared.u64 	%rd128, [_ZZN3cub18CUB_300001_SM_10006detail6reduce18DeviceReduceKernelINS2_10policy_hubIljN4cuda3std3__44plusIlEEE10Policy1000EPljS9_lNS7_10__identityEEEvT0_PT3_T1_NS0_13GridEvenShareISH_EET2_T4_E12temp_storage+112];
	add.s64 	%rd129, %rd127, %rd128;
	ld.shared.u64 	%rd130, [_ZZN3cub18CUB_300001_SM_10006detail6reduce18DeviceReduceKernelINS2_10policy_hubIljN4cuda3std3__44plusIlEEE10Policy1000EPljS9_lNS7_10__identityEEEvT0_PT3_T1_NS0_13GridEvenShareISH_EET2_T4_E12temp_storage+120];
	add.s64 	%rd131, %rd129, %rd130;
	ld.shared.u64 	%rd132, [_ZZN3cub18CUB_300001_SM_10006detail6reduce18DeviceReduceKernelINS2_10policy_hubIljN4cuda3std3__44plusIlEEE10Policy1000EPljS9_lNS7_10__identityEEEvT0_PT3_T1_NS0_13GridEvenShareISH_EET2_T4_E12temp_storage+128];
	add.s64 	%rd133, %rd131, %rd132;
	ld.shared.u64 	%rd134, [_ZZN3cub18CUB_300001_SM_10006detail6reduce18DeviceReduceKernelINS2_10policy_hubIljN4cuda3std3__44plusIlEEE10Policy1000EPljS9_lNS7_10__identityEEEvT0_PT3_T1_NS0_13GridEvenShareISH_EET2_T4_E12temp_storage+136];
	add.s64 	%rd275, %rd133, %rd134;
$L__BB12_35:
	mov.u32 	%r259, %tid.x;
	setp.ne.s32 	%p55, %r259, 0;
	@%p55 bra 	$L__BB12_37;
	ld.param.u64 	%rd262, [_ZN3cub18CUB_300001_SM_10006detail6reduce18DeviceReduceKernelINS2_10policy_hubIljN4cuda3std3__44plusIlEEE10Policy1000EPljS9_lNS7_10__identityEEEvT0_PT3_T1_NS0_13GridEvenShareISH_EET2_T4__param_1];
	cvta.to.global.u64 	%rd259, %rd262;
	mul.wide.u32 	%rd260, %r3, 8;
	add.s64 	%rd261, %rd259, %rd260;
	st.global.u64 	[%rd261], %rd275;
$L__BB12_37:
	ret;

}
	// .globl	_ZN3cub18CUB_300001_SM_10006detail6reduce28DeviceReduceSingleTileKernelINS2_10policy_hubIljN4cuda3std3__44plusIlEEE10Policy1000EPlSC_iS9_llNS7_10__identityEEEvT0_T1_T2_T3_T4_T6_
.visible .entry _ZN3cub18CUB_300001_SM_10006detail6reduce28DeviceReduceSingleTileKernelINS2_10policy_hubIljN4cuda3std3__44plusIlEEE10Policy1000EPlSC_iS9_llNS7_10__identityEEEvT0_T1_T2_T3_T4_T6_(
	.param .u64 .ptr .align 1 _ZN3cub18CUB_300001_SM_10006detail6reduce28DeviceReduceSingleTileKernelINS2_10policy_hubIljN4cuda3std3__44plusIlEEE10Policy1000EPlSC_iS9_llNS7_10__identityEEEvT0_T1_T2_T3_T4_T6__param_0,
	.param .u64 .ptr .align 1 _ZN3cub18CUB_300001_SM_10006detail6reduce28DeviceReduceSingleTileKernelINS2_10policy_hubIljN4cuda3std3__44plusIlEEE10Policy1000EPlSC_iS9_llNS7_10__identityEEEvT0_T1_T2_T3_T4_T6__param_1,
	.param .u32 _ZN3cub18CUB_300001_SM_10006detail6reduce28DeviceReduceSingleTileKernelINS2_10policy_hubIljN4cuda3std3__44plusIlEEE10Policy1000EPlSC_iS9_llNS7_10__identityEEEvT0_T1_T2_T3_T4_T6__param_2,
	.param .align 1 .b8 _ZN3cub18CUB_300001_SM_10006detail6reduce28DeviceReduceSingleTileKernelINS2_10policy_hubIljN4cuda3std3__44plusIlEEE10Policy1000EPlSC_iS9_llNS7_10__identityEEEvT0_T1_T2_T3_T4_T6__param_3[1],
	.param .u64 _ZN3cub18CUB_300001_SM_10006detail6reduce28DeviceReduceSingleTileKernelINS2_10policy_hubIljN4cuda3std3__44plusIlEEE10Policy1000EPlSC_iS9_llNS7_10__identityEEEvT0_T1_T2_T3_T4_T6__param_4,
	.param .align 1 .b8 _ZN3cub18CUB_300001_SM_10006detail6reduce28DeviceReduceSingleTileKernelINS2_10policy_hubIljN4cuda3std3__44plusIlEEE10Policy1000EPlSC_iS9_llNS7_10__identityEEEvT0_T1_T2_T3_T4_T6__param_5[1]
)
.maxntid 512
.minnctapersm 1
{
	.reg .pred 	%p<58>;
	.reg .b32 	%r<238>;
	.reg .b64 	%rd<281>;
	// demoted variable
	.shared .align 8 .b8 _ZZN3cub18CUB_300001_SM_10006detail6reduce28DeviceReduceSingleTileKernelINS2_10policy_hubIljN4cuda3std3__44plusIlEEE10Policy1000EPlSC_iS9_llNS7_10__identityEEEvT0_T1_T2_T3_T4_T6_E12temp_storage[152];
	ld.param.u64 	%rd35, [_ZN3cub18CUB_300001_SM_10006detail6reduce28DeviceReduceSingleTileKernelINS2_10policy_hubIljN4cuda3std3__44plusIlEEE10Policy1000EPlSC_iS9_llNS7_10__identityEEEvT0_T1_T2_T3_T4_T6__param_0];
	ld.param.u64 	%rd37, [_ZN3cub18CUB_300001_SM_10006detail6reduce28DeviceReduceSingleTileKernelINS2_10policy_hubIljN4cuda3std3__44plusIlEEE10Policy1000EPlSC_iS9_llNS7_10__identityEEEvT0_T1_T2_T3_T4_T6__param_1];
	ld.param.u32 	%r34, [_ZN3cub18CUB_300001_SM_10006detail6reduce28DeviceReduceSingleTileKernelINS2_10policy_hubIljN4cuda3std3__44plusIlEEE10Policy1000EPlSC_iS9_llNS7_10__identityEEEvT0_T1_T2_T3_T4_T6__param_2];
	ld.param.u64 	%rd36, [_ZN3cub18CUB_300001_SM_10006detail6reduce28DeviceReduceSingleTileKernelINS2_10policy_hubIljN4cuda3std3__44plusIlEEE10Policy1000EPlSC_iS9_llNS7_10__identityEEEvT0_T1_T2_T3_T4_T6__param_4];
	cvta.to.global.u64 	%rd1, %rd37;
	setp.ne.s32 	%p1, %r34, 0;
	@%p1 bra 	$L__BB13_3;
	mov.u32 	%r224, %tid.x;
	setp.ne.s32 	%p57, %r224, 0;
	@%p57 bra 	$L__BB13_39;
	st.global.u64 	[%rd1], %rd36;
	bra.uni 	$L__BB13_39;
$L__BB13_3:
	setp.gt.s32 	%p2, %r34, 3583;
	@%p2 bra 	$L__BB13_21;
	mov.u32 	%r1, %tid.x;
	setp.ge.s32 	%p19, %r1, %r34;
	mov.b64 	%rd271, 0;
	mov.u32 	%r228, %r1;
	@%p19 bra 	$L__BB13_6;
	mul.wide.u32 	%rd146, %r1, 8;
	add.s64 	%rd145, %rd35, %rd146;
	// begin inline asm
	ld.global.nc.u64 %rd271, [%rd145];
	// end inline asm
	add.s32 	%r228, %r1, 512;
$L__BB13_6:
	setp.ge.s32 	%p20, %r228, %r34;
	@%p20 bra 	$L__BB13_12;
	not.b32 	%r100, %r228;
	add.s32 	%r4, %r34, %r100;
	and.b32  	%r101, %r4, 1536;
	setp.eq.s32 	%p21, %r101, 1536;
	@%p21 bra 	$L__BB13_10;
	mul.wide.u32 	%rd148, %r228, 8;
	add.s64 	%rd266, %rd35, %rd148;
	shr.u32 	%r102, %r4, 9;
	add.s32 	%r103, %r102, 1;
	and.b32  	%r104, %r103, 3;
	neg.s32 	%r226, %r104;
$L__BB13_9:
	.pragma "nounroll";
	// begin inline asm
	ld.global.nc.u64 %rd149, [%rd266];
	// end inline asm
	add.s64 	%rd271, %rd149, %rd271;
	add.s32 	%r228, %r228, 512;
	add.s64 	%rd266, %rd266, 4096;
	add.s32 	%r226, %r226, 1;
	setp.ne.s32 	%p22, %r226, 0;
	@%p22 bra 	$L__BB13_9;
$L__BB13_10:
	setp.lt.u32 	%p23, %r4, 1536;
	@%p23 bra 	$L__BB13_12;
$L__BB13_11:
	mul.wide.s32 	%rd159, %r228, 8;
	add.s64 	%rd152, %rd35, %rd159;
	// begin inline asm
	ld.global.nc.u64 %rd151, [%rd152];
	// end inline asm
	add.s64 	%rd160, %rd151, %rd271;
	add.s64 	%rd154, %rd152, 4096;
	// begin inline asm
	ld.global.nc.u64 %rd153, [%rd154];
	// end inline asm
	add.s64 	%rd161, %rd153, %rd160;
	add.s64 	%rd156, %rd152, 8192;
	// begin inline asm
	ld.global.nc.u64 %rd155, [%rd156];
	// end inline asm
	add.s64 	%rd162, %rd155, %rd161;
	add.s64 	%rd158, %rd152, 12288;
	// begin inline asm
	ld.global.nc.u64 %rd157, [%rd158];
	// end inline asm
	add.s64 	%rd271, %rd157, %rd162;
	add.s32 	%r228, %r228, 2048;
	setp.lt.s32 	%p24, %r228, %r34;
	@%p24 bra 	$L__BB13_11;
$L__BB13_12:
	setp.lt.s32 	%p25, %r34, 512;
	@%p25 bra 	$L__BB13_17;
	// begin inline asm
	mov.u32 %r168, %laneid;
	// end inline asm
	mov.b64 	{%r170, %r175}, %rd271;
	mov.b32 	%r176, 1;
	mov.b32 	%r217, 31;
	mov.b32 	%r218, -1;
	// begin inline asm
	shfl.sync.down.b32 %r169, %r170, %r176, %r217, %r218;
	// end inline asm
	// begin inline asm
	shfl.sync.down.b32 %r174, %r175, %r176, %r217, %r218;
	// end inline asm
	mov.b64 	%rd221, {%r169, %r174};
	setp.gt.s32 	%p49, %r168, 30;
	selp.b64 	%rd222, 0, %rd221, %p49;
	add.s64 	%rd223, %rd222, %rd271;
	mov.b64 	{%r180, %r185}, %rd223;
	mov.b32 	%r186, 2;
	// begin inline asm
	shfl.sync.down.b32 %r179, %r180, %r186, %r217, %r218;
	// end inline asm
	// begin inline asm
	shfl.sync.down.b32 %r184, %r185, %r186, %r217, %r218;
	// end inline asm
	mov.b64 	%rd224, {%r179, %r184};
	setp.gt.s32 	%p50, %r168, 29;
	selp.b64 	%rd225, 0, %rd224, %p50;
	add.s64 	%rd226, %rd225, %rd223;
	mov.b64 	{%r190, %r195}, %rd226;
	mov.b32 	%r196, 4;
	// begin inline asm
	shfl.sync.down.b32 %r189, %r190, %r196, %r217, %r218;
	// end inline asm
	// begin inline asm
	shfl.sync.down.b32 %r194, %r195, %r196, %r217, %r218;
	// end inline asm
	mov.b64 	%rd227, {%r189, %r194};
	setp.gt.s32 	%p51, %r168, 27;
	selp.b64 	%rd228, 0, %rd227, %p51;
	add.s64 	%rd229, %rd228, %rd226;
	mov.b64 	{%r200, %r205}, %rd229;
	mov.b32 	%r206, 8;
	// begin inline asm
	shfl.sync.down.b32 %r199, %r200, %r206, %r217, %r218;
	// end inline asm
	// begin inline asm
	shfl.sync.down.b32 %r204, %r205, %r206, %r217, %r218;
	// end inline asm
	mov.b64 	%rd230, {%r199, %r204};
	setp.gt.s32 	%p52, %r168, 23;
	selp.b64 	%rd231, 0, %rd230, %p52;
	add.s64 	%rd232, %rd231, %rd229;
	mov.b64 	{%r210, %r215}, %rd232;
	mov.b32 	%r216, 16;
	// begin inline asm
	shfl.sync.down.b32 %r209, %r210, %r216, %r217, %r218;
	// end inline asm
	// begin inline asm
	shfl.sync.down.b32 %r214, %r215, %r216, %r217, %r218;
	// end inline asm
	mov.b64 	%rd233, {%r209, %r214};
	setp.gt.s32 	%p53, %r168, 15;
	selp.b64 	%rd234, 0, %rd233, %p53;
	add.s64 	%rd280, %rd234, %rd232;
	setp.ne.s32 	%p54, %r168, 0;
	@%p54 bra 	$L__BB13_15;
	shr.u32 	%r219, %r1, 2;
	and.b32  	%r220, %r219, 248;
	mov.u32 	%r221, _ZZN3cub18CUB_300001_SM_10006detail6reduce28DeviceReduceSingleTileKernelINS2_10policy_hubIljN4cuda3std3__44plusIlEEE10Policy1000EPlSC_iS9_llNS7_10__identityEEEvT0_T1_T2_T3_T4_T6_E12temp_storage;
	add.s32 	%r222, %r221, %r220;
	st.shared.u64 	[%r222+16], %rd280;
$L__BB13_15:
	bar.sync 	0;
	setp.ne.s32 	%p55, %r1, 0;
	@%p55 bra 	$L__BB13_37;
	ld.shared.u64 	%rd235, [_ZZN3cub18CUB_300001_SM_10006detail6reduce28DeviceReduceSingleTileKernelINS2_10policy_hubIljN4cuda3std3__44plusIlEEE10Policy1000EPlSC_iS9_llNS7_10__identityEEEvT0_T1_T2_T3_T4_T6_E12temp_storage+24];
	add.s64 	%rd236, %rd235, %rd280;
	ld.shared.u64 	%rd237, [_ZZN3cub18CUB_300001_SM_10006detail6reduce28DeviceReduceSingleTileKernelINS2_10policy_hubIljN4cuda3std3__44plusIlEEE10Policy1000EPlSC_iS9_llNS7_10__identityEEEvT0_T1_T2_T3_T4_T6_E12temp_storage+32];
	add.s64 	%rd238, %rd236, %rd237;
	ld.shared.u64 	%rd239, [_ZZN3cub18CUB_300001_SM_10006detail6reduce28DeviceReduceSingleTileKernelINS2_10policy_hubIljN4cuda3std3__44plusIlEEE10Policy1000EPlSC_iS9_llNS7_10__identityEEEvT0_T1_T2_T3_T4_T6_E12temp_storage+40];
	add.s64 	%rd240, %rd238, %rd239;
	ld.shared.u64 	%rd241, [_ZZN3cub18CUB_300001_SM_10006detail6reduce28DeviceReduceSingleTileKernelINS2_10policy_hubIljN4cuda3std3__44plusIlEEE10Policy1000EPlSC_iS9_llNS7_10__identityEEEvT0_T1_T2_T3_T4_T6_E12temp_storage+48];
	add.s64 	%rd242, %rd240, %rd241;
	ld.shared.u64 	%rd243, [_ZZN3cub18CUB_300001_SM_10006detail6reduce28DeviceReduceSingleTileKernelINS2_10policy_hubIljN4cuda3std3__44plusIlEEE10Policy1000EPlSC_iS9_llNS7_10__identityEEEvT0_T1_T2_T3_T4_T6_E12temp_storage+56];
	add.s64 	%rd244, %rd242, %rd243;
	ld.shared.u64 	%rd245, [_ZZN3cub18CUB_300001_SM_10006detail6reduce28DeviceReduceSingleTileKernelINS2_10policy_hubIljN4cuda3std3__44plusIlEEE10Policy1000EPlSC_iS9_llNS7_10__identityEEEvT0_T1_T2_T3_T4_T6_E12temp_storage+64];
	add.s64 	%rd246, %rd244, %rd245;
	ld.shared.u64 	%rd247, [_ZZN3cub18CUB_300001_SM_10006detail6reduce28DeviceReduceSingleTileKernelINS2_10policy_hubIljN4cuda3std3__44plusIlEEE10Policy1000EPlSC_iS9_llNS7_10__identityEEEvT0_T1_T2_T3_T4_T6_E12temp_storage+72];
	add.s64 	%rd248, %rd246, %rd247;
	ld.shared.u64 	%rd249, [_ZZN3cub18CUB_300001_SM_10006detail6reduce28DeviceReduceSingleTileKernelINS2_10policy_hubIljN4cuda3std3__44plusIlEEE10Policy1000EPlSC_iS9_llNS7_10__identityEEEvT0_T1_T2_T3_T4_T6_E12temp_storage+80];
	add.s64 	%rd250, %rd248, %rd249;
	ld.shared.u64 	%rd251, [_ZZN3cub18CUB_300001_SM_10006detail6reduce28DeviceReduceSingleTileKernelINS2_10policy_hubIljN4cuda3std3__44plusIlEEE10Policy1000EPlSC_iS9_llNS7_10__identityEEEvT0_T1_T2_T3_T4_T6_E12temp_storage+88];
	add.s64 	%rd252, %rd250, %rd251;
	ld.shared.u64 	%rd253, [_ZZN3cub18CUB_300001_SM_10006detail6reduce28DeviceReduceSingleTileKernelINS2_10policy_hubIljN4cuda3std3__44plusIlEEE10Policy1000EPlSC_iS9_llNS7_10__identityEEEvT0_T1_T2_T3_T4_T6_E12temp_storage+96];
	add.s64 	%rd254, %rd252, %rd253;
	ld.shared.u64 	%rd255, [_ZZN3cub18CUB_300001_SM_10006detail6reduce28DeviceReduceSingleTileKernelINS2_10policy_hubIljN4cuda3std3__44plusIlEEE10Policy1000EPlSC_iS9_llNS7_10__identityEEEvT0_T1_T2_T3_T4_T6_E12temp_storage+104];
	add.s64 	%rd256, %rd254, %rd255;
	ld.shared.u64 	%rd257, [_ZZN3cub18CUB_300001_SM_10006detail6reduce28DeviceReduceSingleTileKernelINS2_10policy_hubIljN4cuda3std3__44plusIlEEE10Policy1000EPlSC_iS9_llNS7_10__identityEEEvT0_T1_T2_T3_T4_T6_E12temp_storage+112];
	add.s64 	%rd258, %rd256, %rd257;
	ld.shared.u64 	%rd259, [_ZZN3cub18CUB_300001_SM_10006detail6reduce28DeviceReduceSingleTileKernelINS2_10policy_hubIljN4cuda3std3__44plusIlEEE10Policy1000EPlSC_iS9_llNS7_10__identityEEEvT0_T1_T2_T3_T4_T6_E12temp_storage+120];
	add.s64 	%rd260, %rd258, %rd259;
	ld.shared.u64 	%rd261, [_ZZN3cub18CUB_300001_SM_10006detail6reduce28DeviceReduceSingleTileKernelINS2_10policy_hubIljN4cuda3std3__44plusIlEEE10Policy1000EPlSC_iS9_llNS7_10__identityEEEvT0_T1_T2_T3_T4_T6_E12temp_storage+128];
	add.s64 	%rd262, %rd260, %rd261;
	ld.shared.u64 	%rd263, [_ZZN3cub18CUB_300001_SM_10006detail6reduce28DeviceReduceSingleTileKernelINS2_10policy_hubIljN4cuda3std3__44plusIlEEE10Policy1000EPlSC_iS9_llNS7_10__identityEEEvT0_T1_T2_T3_T4_T6_E12temp_storage+136];
	add.s64 	%rd280, %rd262, %rd263;
	bra.uni 	$L__BB13_37;
$L__BB13_17:
	// begin inline asm
	mov.u32 %r105, %laneid;
	// end inline asm
	and.b32  	%r156, %r1, 992;
	add.s32 	%r157, %r156, 32;
	setp.gt.s32 	%p26, %r157, %r34;
	not.b32 	%r158, %r156;
	add.s32 	%r159, %r34, %r158;
	selp.b32 	%r154, %r159, 31, %p26;
	mov.b64 	{%r107, %r112}, %rd271;
	mov.b32 	%r113, 1;
	mov.b32 	%r155, -1;
	// begin inline asm
	shfl.sync.down.b32 %r106, %r107, %r113, %r154, %r155;
	// end inline asm
	// begin inline asm
	shfl.sync.down.b32 %r111, %r112, %r113, %r154, %r155;
	// end inline asm
	mov.b64 	%rd163, {%r106, %r111};
	setp.lt.s32 	%p27, %r105, %r154;
	selp.b64 	%rd164, %rd163, 0, %p27;
	add.s64 	%rd165, %rd164, %rd271;
	mov.b64 	{%r117, %r122}, %rd165;
	mov.b32 	%r123, 2;
	// begin inline asm
	shfl.sync.down.b32 %r116, %r117, %r123, %r154, %r155;
	// end inline asm
	// begin inline asm
	shfl.sync.down.b32 %r121, %r122, %r123, %r154, %r155;
	// end inline asm
	mov.b64 	%rd166, {%r116, %r121};
	add.s32 	%r160, %r105, 2;
	setp.gt.s32 	%p28, %r160, %r154;
	selp.b64 	%rd167, 0, %rd166, %p28;
	add.s64 	%rd168, %rd167, %rd165;
	mov.b64 	{%r127, %r132}, %rd168;
	mov.b32 	%r133, 4;
	// begin inline asm
	shfl.sync.down.b32 %r126, %r127, %r133, %r154, %r155;
	// end inline asm
	// begin inline asm
	shfl.sync.down.b32 %r131, %r132, %r133, %r154, %r155;
	// end inline asm
	mov.b64 	%rd169, {%r126, %r131};
	add.s32 	%r161, %r105, 4;
	setp.gt.s32 	%p29, %r161, %r154;
	selp.b64 	%rd170, 0, %rd169, %p29;
	add.s64 	%rd171, %rd170, %rd168;
	mov.b64 	{%r137, %r142}, %rd171;
	mov.b32 	%r143, 8;
	// begin inline asm
	shfl.sync.down.b32 %r136, %r137, %r143, %r154, %r155;
	// end inline asm
	// begin inline asm
	shfl.sync.down.b32 %r141, %r142, %r143, %r154, %r155;
	// end inline asm
	mov.b64 	%rd172, {%r136, %r141};
	add.s32 	%r162, %r105, 8;
	setp.gt.s32 	%p30, %r162, %r154;
	selp.b64 	%rd173, 0, %rd172, %p30;
	add.s64 	%rd174, %rd173, %rd171;
	mov.b64 	{%r147, %r152}, %rd174;
	mov.b32 	%r153, 16;
	// begin inline asm
	shfl.sync.down.b32 %r146, %r147, %r153, %r154, %r155;
	// end inline asm
	// begin inline asm
	shfl.sync.down.b32 %r151, %r152, %r153, %r154, %r155;
	// end inline asm
	mov.b64 	%rd175, {%r146, %r151};
	add.s32 	%r163, %r105, 16;
	setp.gt.s32 	%p31, %r163, %r154;
	selp.b64 	%rd176, 0, %rd175, %p31;
	add.s64 	%rd280, %rd176, %rd174;
	setp.ne.s32 	%p32, %r105, 0;
	@%p32 bra 	$L__BB13_19;
	shr.u32 	%r164, %r1, 2;
	and.b32  	%r165, %r164, 248;
	mov.u32 	%r166, _ZZN3cub18CUB_300001_SM_10006detail6reduce28DeviceReduceSingleTileKernelINS2_10policy_hubIljN4cuda3std3__44plusIlEEE10Policy1000EPlSC_iS9_llNS7_10__identityEEEvT0_T1_T2_T3_T4_T6_E12temp_storage;
	add.s32 	%r167, %r166, %r165;
	st.shared.u64 	[%r167+16], %rd280;
$L__BB13_19:
	bar.sync 	0;
	setp.ne.s32 	%p33, %r1, 0;
	@%p33 bra 	$L__BB13_37;
	setp.gt.s32 	%p34, %r34, 32;
	ld.shared.u64 	%rd177, [_ZZN3cub18CUB_300001_SM_10006detail6reduce28DeviceReduceSingleTileKernelINS2_10policy_hubIljN4cuda3std3__44plusIlEEE10Policy1000EPlSC_iS9_llNS7_10__identityEEEvT0_T1_T2_T3_T4_T6_E12temp_storage+24];
	selp.b64 	%rd178, %rd177, 0, %p34;
	add.s64 	%rd179, %rd178, %rd280;
	setp.gt.s32 	%p35, %r34, 64;
	ld.shared.u64 	%rd180, [_ZZN3cub18CUB_300001_SM_10006detail6reduce28DeviceReduceSingleTileKernelINS2_10policy_hubIljN4cuda3std3__44plusIlEEE10Policy1000EPlSC_iS9_llNS7_10__identityEEEvT0_T1_T2_T3_T4_T6_E12temp_storage+32];
	selp.b64 	%rd181, %rd180, 0, %p35;
	add.s64 	%rd182, %rd179, %rd181;
	setp.gt.s32 	%p36, %r34, 96;
	ld.shared.u64 	%rd183, [_ZZN3cub18CUB_300001_SM_10006detail6reduce28DeviceReduceSingleTileKernelINS2_10policy_hubIljN4cuda3std3__44plusIlEEE10Policy1000EPlSC_iS9_llNS7_10__identityEEEvT0_T1_T2_T3_T4_T6_E12temp_storage+40];
	selp.b64 	%rd184, %rd183, 0, %p36;
	add.s64 	%rd185, %rd182, %rd184;
	setp.gt.s32 	%p37, %r34, 128;
	ld.shared.u64 	%rd186, [_ZZN3cub18CUB_300001_SM_10006detail6reduce28DeviceReduceSingleTileKernelINS2_10policy_hubIljN4cuda3std3__44plusIlEEE10Policy1000EPlSC_iS9_llNS7_10__identityEEEvT0_T1_T2_T3_T4_T6_E12temp_storage+48];
	selp.b64 	%rd187, %rd186, 0, %p37;
	add.s64 	%rd188, %rd185, %rd187;
	setp.gt.s32 	%p38, %r34, 160;
	ld.shared.u64 	%rd189, [_ZZN3cub18CUB_300001_SM_10006detail6reduce28DeviceReduceSingleTileKernelINS2_10policy_hubIljN4cuda3std3__44plusIlEEE10Policy1000EPlSC_iS9_llNS7_10__identityEEEvT0_T1_T2_T3_T4_T6_E12temp_storage+56];
	selp.b64 	%rd190, %rd189, 0, %p38;
	add.s64 	%rd191, %rd188, %rd190;
	setp.gt.s32 	%p39, %r34, 192;
	ld.shared.u64 	%rd192, [_ZZN3cub18CUB_300001_SM_10006detail6reduce28DeviceReduceSingleTileKernelINS2_10policy_hubIljN4cuda3std3__44plusIlEEE10Policy1000EPlSC_iS9_llNS7_10__identityEEEvT0_T1_T2_T3_T4_T6_E12temp_storage+64];
	selp.b64 	%rd193, %rd192, 0, %p39;
	add.s64 	%rd194, %rd191, %rd193;
	setp.gt.s32 	%p40, %r34, 224;
	ld.shared.u64 	%rd195, [_ZZN3cub18CUB_300001_SM_10006detail6reduce28DeviceReduceSingleTileKernelINS2_10policy_hubIljN4cuda3std3__44plusIlEEE10Policy1000EPlSC_iS9_llNS7_10__identityEEEvT0_T1_T2_T3_T4_T6_E12temp_storage+72];
	selp.b64 	%rd196, %rd195, 0, %p40;
	add.s64 	%rd197, %rd194, %rd196;
	setp.gt.s32 	%p41, %r34, 256;
	ld.shared.u64 	%rd198, [_ZZN3cub18CUB_300001_SM_10006detail6reduce28DeviceReduceSingleTileKernelINS2_10policy_hubIljN4cuda3std3__44plusIlEEE10Policy1000EPlSC_iS9_llNS7_10__identityEEEvT0_T1_T2_T3_T4_T6_E12temp_storage+80];
	selp.b64 	%rd199, %rd198, 0, %p41;
	add.s64 	%rd200, %rd197, %rd199;
	setp.gt.s32 	%p42, %r34, 288;
	ld.shared.u64 	%rd201, [_ZZN3cub18CUB_300001_SM_10006detail6reduce28DeviceReduceSingleTileKernelINS2_10policy_hubIljN4cuda3std3__44plusIlEEE10Policy1000EPlSC_iS9_llNS7_10__identityEEEvT0_T1_T2_T3_T4_T6_E12temp_storage+88];
	selp.b64 	%rd202, %rd201, 0, %p42;
	add.s64 	%rd203, %rd200, %rd202;
	setp.gt.s32 	%p43, %r34, 320;
	ld.shared.u64 	%rd204, [_ZZN3cub18CUB_300001_SM_10006detail6reduce28DeviceReduceSingleTileKernelINS2_10policy_hubIljN4cuda3std3__44plusIlEEE10Policy1000EPlSC_iS9_llNS7_10__identityEEEvT0_T1_T2_T3_T4_T6_E12temp_storage+96];
	selp.b64 	%rd205, %rd204, 0, %p43;
	add.s64 	%rd206, %rd203, %rd205;
	setp.gt.s32 	%p44, %r34, 352;
	ld.shared.u64 	%rd207, [_ZZN3cub18CUB_300001_SM_10006detail6reduce28DeviceReduceSingleTileKernelINS2_10policy_hubIljN4cuda3std3__44plusIlEEE10Policy1000EPlSC_iS9_llNS7_10__identityEEEvT0_T1_T2_T3_T4_T6_E12temp_storage+104];
	selp.b64 	%rd208, %rd207, 0, %p44;
	add.s64 	%rd209, %rd206, %rd208;
	setp.gt.s32 	%p45, %r34, 384;
	ld.shared.u64 	%rd210, [_ZZN3cub18CUB_300001_SM_10006detail6reduce28DeviceReduceSingleTileKernelINS2_10policy_hubIljN4cuda3std3__44plusIlEEE10Policy1000EPlSC_iS9_llNS7_10__identityEEEvT0_T1_T2_T3_T4_T6_E12temp_storage+112];
	selp.b64 	%rd211, %rd210, 0, %p45;
	add.s64 	%rd212, %rd209, %rd211;
	setp.gt.s32 	%p46, %r34, 416;
	ld.shared.u64 	%rd213, [_ZZN3cub18CUB_300001_SM_10006detail6reduce28DeviceReduceSingleTileKernelINS2_10policy_hubIljN4cuda3std3__44plusIlEEE10Policy1000EPlSC_iS9_llNS7_10__identityEEEvT0_T1_T2_T3_T4_T6_E12temp_storage+120];
	selp.b64 	%rd214, %rd213, 0, %p46;
	add.s64 	%rd215, %rd212, %rd214;
	setp.gt.s32 	%p47, %r34, 448;
	ld.shared.u64 	%rd216, [_ZZN3cub18CUB_300001_SM_10006detail6reduce28DeviceReduceSingleTileKernelINS2_10policy_hubIljN4cuda3std3__44plusIlEEE10Policy1000EPlSC_iS9_llNS7_10__identityEEEvT0_T1_T2_T3_T4_T6_E12temp_storage+128];
	selp.b64 	%rd217, %rd216, 0, %p47;
	add.s64 	%rd218, %rd215, %rd217;
	setp.gt.s32 	%p48, %r34, 480;
	ld.shared.u64 	%rd219, [_ZZN3cub18CUB_300001_SM_10006detail6reduce28DeviceReduceSingleTileKernelINS2_10policy_hubIljN4cuda3std3__44plusIlEEE10Policy1000EPlSC_iS9_llNS7_10__identityEEEvT0_T1_T2_T3_T4_T6_E12temp_storage+136];
	selp.b64 	%rd220, %rd219, 0, %p48;
	add.s64 	%rd280, %rd218, %rd220;
	bra.uni 	$L__BB13_37;
$L__BB13_21:
	mov.u32 	%r13, %tid.x;
	mul.wide.u32 	%rd52, %r13, 8;
	add.s64 	%rd39, %rd35, %rd52;
	// begin inline asm
	ld.global.nc.u64 %rd38, [%rd39];
	// end inline asm
	add.s64 	%rd41, %rd39, 4096;
	// begin inline asm
	ld.global.nc.u64 %rd40, [%rd41];
	// end inline asm
	add.s64 	%rd43, %rd39, 8192;
	// begin inline asm
	ld.global.nc.u64 %rd42, [%rd43];
	// end inline asm
	add.s64 	%rd45, %rd39, 12288;
	// begin inline asm
	ld.global.nc.u64 %rd44, [%rd45];
	// end inline asm
	add.s64 	%rd47, %rd39, 16384;
	// begin inline asm
	ld.global.nc.u64 %rd46, [%rd47];
	// end inline asm
	add.s64 	%rd49, %rd39, 20480;
	// begin inline asm
	ld.global.nc.u64 %rd48, [%rd49];
	// end inline asm
	add.s64 	%rd51, %rd39, 24576;
	// begin inline asm
	ld.global.nc.u64 %rd50, [%rd51];
	// end inline asm
	add.s64 	%rd53, %rd40, %rd38;
	add.s64 	%rd54, %rd42, %rd53;
	add.s64 	%rd55, %rd44, %rd54;
	add.s64 	%rd56, %rd46, %rd55;
	add.s64 	%rd57, %rd48, %rd56;
	add.s64 	%rd279, %rd50, %rd57;
	setp.lt.u32 	%p3, %r34, 7168;
	mov.b32 	%r231, 3584;
	@%p3 bra 	$L__BB13_25;
	add.s32 	%r14, %r34, -3584;
	mov.b32 	%r231, 3584;
$L__BB13_23:
	add.s32 	%r37, %r231, %r13;
	mul.wide.u32 	%rd72, %r37, 8;
	add.s64 	%rd59, %rd35, %rd72;
	// begin inline asm
	ld.global.nc.u64 %rd58, [%rd59];
	// end inline asm
	add.s64 	%rd61, %rd59, 4096;
	// begin inline asm
	ld.global.nc.u64 %rd60, [%rd61];
	// end inline asm
	add.s64 	%rd63, %rd59, 8192;
	// begin inline asm
	ld.global.nc.u64 %rd62, [%rd63];
	// end inline asm
	add.s64 	%rd65, %rd59, 12288;
	// begin inline asm
	ld.global.nc.u64 %rd64, [%rd65];
	// end inline asm
	add.s64 	%rd67, %rd59, 16384;
	// begin inline asm
	ld.global.nc.u64 %rd66, [%rd67];
	// end inline asm
	add.s64 	%rd69, %rd59, 20480;
	// begin inline asm
	ld.global.nc.u64 %rd68, [%rd69];
	// end inline asm
	add.s64 	%rd71, %rd59, 24576;
	// begin inline asm
	ld.global.nc.u64 %rd70, [%rd71];
	// end inline asm
	add.s64 	%rd73, %rd58, %rd279;
	add.s64 	%rd74, %rd60, %rd73;
	add.s64 	%rd75, %rd62, %rd74;
	add.s64 	%rd76, %rd64, %rd75;
	add.s64 	%rd77, %rd66, %rd76;
	add.s64 	%rd78, %rd68, %rd77;
	add.s64 	%rd279, %rd70, %rd78;
	sub.s32 	%r38, %r34, %r231;
	setp.lt.s32 	%p4, %r38, 3584;
	@%p4 bra 	$L__BB13_33;
	add.s32 	%r231, %r231, 3584;
	setp.le.s32 	%p5, %r231, %r14;
	@%p5 bra 	$L__BB13_23;
$L__BB13_25:
	setp.le.s32 	%p6, %r34, %r231;
	@%p6 bra 	$L__BB13_33;
	sub.s32 	%r18, %r34, %r231;
	setp.ge.s32 	%p7, %r13, %r18;
	@%p7 bra 	$L__BB13_33;
	not.b32 	%r39, %r13;
	add.s32 	%r40, %r34, %r39;
	sub.s32 	%r19, %r40, %r231;
	and.b32  	%r41, %r19, 1536;
	setp.eq.s32 	%p8, %r41, 1536;
	mov.u32 	%r235, %r13;
	@%p8 bra 	$L__BB13_30;
	add.s32 	%r233, %r13, %r231;
	shr.u32 	%r42, %r19, 9;
	add.s32 	%r43, %r42, 1;
	and.b32  	%r44, %r43, 3;
	neg.s32 	%r232, %r44;
	mov.u32 	%r235, %r13;
$L__BB13_29:
	.pragma "nounroll";
	mul.wide.u32 	%rd82, %r233, 8;
	add.s64 	%rd81, %rd35, %rd82;
	// begin inline asm
	ld.global.nc.u64 %rd80, [%rd81];
	// end inline asm
	add.s64 	%rd279, %rd80, %rd279;
	add.s32 	%r235, %r235, 512;
	add.s32 	%r233, %r233, 512;
	add.s32 	%r232, %r232, 1;
	setp.ne.s32 	%p9, %r232, 0;
	@%p9 bra 	$L__BB13_29;
$L__BB13_30:
	setp.lt.u32 	%p10, %r19, 1536;
	@%p10 bra 	$L__BB13_33;
	cvt.u64.u32 	%rd83, %r235;
	cvt.u64.u32 	%rd84, %r231;
	add.s64 	%rd85, %rd83, %rd84;
	shl.b64 	%rd86, %rd85, 3;
	add.s64 	%rd87, %rd86, %rd35;
	add.s64 	%rd277, %rd87, 8192;
	add.s32 	%r236, %r235, %r231;
$L__BB13_32:
	mul.wide.u32 	%rd96, %r236, 8;
	add.s64 	%rd89, %rd35, %rd96;
	// begin inline asm
	ld.global.nc.u64 %rd88, [%rd89];
	// end inline asm
	add.s64 	%rd97, %rd88, %rd279;
	add.s64 	%rd91, %rd277, -4096;
	// begin inline asm
	ld.global.nc.u64 %rd90, [%rd91];
	// end inline asm
	add.s64 	%rd98, %rd90, %rd97;
	// begin inline asm
	ld.global.nc.u64 %rd92, [%rd277];
	// end inline asm
	add.s64 	%rd99, %rd92, %rd98;
	add.s64 	%rd95, %rd277, 4096;
	// begin inline asm
	ld.global.nc.u64 %rd94, [%rd95];
	// end inline asm
	add.s64 	%rd279, %rd94, %rd99;
	add.s32 	%r235, %r235, 2048;
	add.s64 	%rd277, %rd277, 16384;
	add.s32 	%r236, %r236, 2048;
	setp.lt.s32 	%p11, %r235, %r18;
	@%p11 bra 	$L__BB13_32;
$L__BB13_33:
	// begin inline asm
	mov.u32 %r45, %laneid;
	// end inline asm
	mov.b64 	{%r47, %r52}, %rd279;
	mov.b32 	%r53, 1;
	mov.b32 	%r94, 31;
	mov.b32 	%r95, -1;
	// begin inline asm
	shfl.sync.down.b32 %r46, %r47, %r53, %r94, %r95;
	// end inline asm
	// begin inline asm
	shfl.sync.down.b32 %r51, %r52, %r53, %r94, %r95;
	// end inline asm
	mov.b64 	%rd100, {%r46, %r51};
	setp.gt.s32 	%p12, %r45, 30;
	selp.b64 	%rd101, 0, %rd100, %p12;
	add.s64 	%rd102, %rd101, %rd279;
	mov.b64 	{%r57, %r62}, %rd102;
	mov.b32 	%r63, 2;
	// begin inline asm
	shfl.sync.down.b32 %r56, %r57, %r63, %r94, %r95;
	// end inline asm
	// begin inline asm
	shfl.sync.down.b32 %r61, %r62, %r63, %r94, %r95;
	// end inline asm
	mov.b64 	%rd103, {%r56, %r61};
	setp.gt.s32 	%p13, %r45, 29;
	selp.b64 	%rd104, 0, %rd103, %p13;
	add.s64 	%rd105, %rd104, %rd102;
	mov.b64 	{%r67, %r72}, %rd105;
	mov.b32 	%r73, 4;
	// begin inline asm
	shfl.sync.down.b32 %r66, %r67, %r73, %r94, %r95;
	// end inline asm
	// begin inline asm
	shfl.sync.down.b32 %r71, %r72, %r73, %r94, %r95;
	// end inline asm
	mov.b64 	%rd106, {%r66, %r71};
	setp.gt.s32 	%p14, %r45, 27;
	selp.b64 	%rd107, 0, %rd106, %p14;
	add.s64 	%rd108, %rd107, %rd105;
	mov.b64 	{%r77, %r82}, %rd108;
	mov.b32 	%r83, 8;
	// begin inline asm
	shfl.sync.down.b32 %r76, %r77, %r83, %r94, %r95;
	// end inline asm
	// begin inline asm
	shfl.sync.down.b32 %r81, %r82, %r83, %r94, %r95;
	// end inline asm
	mov.b64 	%rd109, {%r76, %r81};
	setp.gt.s32 	%p15, %r45, 23;
	selp.b64 	%rd110, 0, %rd109, %p15;
	add.s64 	%rd111, %rd110, %rd108;
	mov.b64 	{%r87, %r92}, %rd111;
	mov.b32 	%r93, 16;
	// begin inline asm
	shfl.sync.down.b32 %r86, %r87, %r93, %r94, %r95;
	// end inline asm
	// begin inline asm
	shfl.sync.down.b32 %r91, %r92, %r93, %r94, %r95;
	// end inline asm
	mov.b64 	%rd112, {%r86, %r91};
	setp.gt.s32 	%p16, %r45, 15;
	selp.b64 	%rd113, 0, %rd112, %p16;
	add.s64 	%rd280, %rd113, %rd111;
	setp.ne.s32 	%p17, %r45, 0;
	@%p17 bra 	$L__BB13_35;
	shr.u32 	%r96, %r13, 2;
	and.b32  	%r97, %r96, 248;
	mov.u32 	%r98, _ZZN3cub18CUB_300001_SM_10006detail6reduce28DeviceReduceSingleTileKernelINS2_10policy_hubIljN4cuda3std3__44plusIlEEE10Policy1000EPlSC_iS9_llNS7_10__identityEEEvT0_T1_T2_T3_T4_T6_E12temp_storage;
	add.s32 	%r99, %r98, %r97;
	st.shared.u64 	[%r99+16], %rd280;
$L__BB13_35:
	bar.sync 	0;
	setp.ne.s32 	%p18, %r13, 0;
	@%p18 bra 	$L__BB13_37;
	ld.shared.u64 	%rd114, [_ZZN3cub18CUB_300001_SM_10006detail6reduce28DeviceReduceSingleTileKernelINS2_10policy_hubIljN4cuda3std3__44plusIlEEE10Policy1000EPlSC_iS9_llNS7_10__identityEEEvT0_T1_T2_T3_T4_T6_E12temp_storage+24];
	add.s64 	%rd115, %rd114, %rd280;
	ld.shared.u64 	%rd116, [_ZZN3cub18CUB_300001_SM_10006detail6reduce28DeviceReduceSingleTileKernelINS2_10policy_hubIljN4cuda3std3__44plusIlEEE10Policy1000EPlSC_iS9_llNS7_10__identityEEEvT0_T1_T2_T3_T4_T6_E12temp_storage+32];
	add.s64 	%rd117, %rd115, %rd116;
	ld.shared.u64 	%rd118, [_ZZN3cub18CUB_300001_SM_10006detail6reduce28DeviceReduceSingleTileKernelINS2_10policy_hubIljN4cuda3std3__44plusIlEEE10Policy1000EPlSC_iS9_llNS7_10__identityEEEvT0_T1_T2_T3_T4_T6_E12temp_storage+40];
	add.s64 	%rd119, %rd117, %rd118;
	ld.shared.u64 	%rd120, [_ZZN3cub18CUB_300001_SM_10006detail6reduce28DeviceReduceSingleTileKernelINS2_10policy_hubIljN4cuda3std3__44plusIlEEE10Policy1000EPlSC_iS9_llNS7_10__identityEEEvT0_T1_T2_T3_T4_T6_E12temp_storage+48];
	add.s64 	%rd121, %rd119, %rd120;
	ld.shared.u64 	%rd122, [_ZZN3cub18CUB_300001_SM_10006detail6reduce28DeviceReduceSingleTileKernelINS2_10policy_hubIljN4cuda3std3__44plusIlEEE10Policy1000EPlSC_iS9_llNS7_10__identityEEEvT0_T1_T2_T3_T4_T6_E12temp_storage+56];
	add.s64 	%rd123, %rd121, %rd122;
	ld.shared.u64 	%rd124, [_ZZN3cub18CUB_300001_SM_10006detail6reduce28DeviceReduceSingleTileKernelINS2_10policy_hubIljN4cuda3std3__44plusIlEEE10Policy1000EPlSC_iS9_llNS7_10__identityEEEvT0_T1_T2_T3_T4_T6_E12temp_storage+64];
	add.s64 	%rd125, %rd123, %rd124;
	ld.shared.u64 	%rd126, [_ZZN3cub18CUB_300001_SM_10006detail6reduce28DeviceReduceSingleTileKernelINS2_10policy_hubIljN4cuda3std3__44plusIlEEE10Policy1000EPlSC_iS9_llNS7_10__identityEEEvT0_T1_T2_T3_T4_T6_E12temp_storage+72];
	add.s64 	%rd127, %rd125, %rd126;
	ld.shared.u64 	%rd128, [_ZZN3cub18CUB_300001_SM_10006detail6reduce28DeviceReduceSingleTileKernelINS2_10policy_hubIljN4cuda3std3__44plusIlEEE10Policy1000EPlSC_iS9_llNS7_10__identityEEEvT0_T1_T2_T3_T4_T6_E12temp_storage+80];
	add.s64 	%rd129, %rd127, %rd128;
	ld.shared.u64 	%rd130, [_ZZN3cub18CUB_300001_SM_10006detail6reduce28DeviceReduceSingleTileKernelINS2_10policy_hubIljN4cuda3std3__44plusIlEEE10Policy1000EPlSC_iS9_llNS7_10__identityEEEvT0_T1_T2_T3_T4_T6_E12temp_storage+88];
	add.s64 	%rd131, %rd129, %rd130;
	ld.shared.u64 	%rd132, [_ZZN3cub18CUB_300001_SM_10006detail6reduce28DeviceReduceSingleTileKernelINS2_10policy_hubIljN4cuda3std3__44plusIlEEE10Policy1000EPlSC_iS9_llNS7_10__identityEEEvT0_T1_T2_T3_T4_T6_E12temp_storage+96];
	add.s64 	%rd133, %rd131, %rd132;
	ld.shared.u64 	%rd134, [_ZZN3cub18CUB_300001_SM_10006detail6reduce28DeviceReduceSingleTileKernelINS2_10policy_hubIljN4cuda3std3__44plusIlEEE10Policy1000EPlSC_iS9_llNS7_10__identityEEEvT0_T1_T2_T3_T4_T6_E12temp_storage+104];
	add.s64 	%rd135, %rd133, %rd134;
	ld.shared.u64 	%rd136, [_ZZN3cub18CUB_300001_SM_10006detail6reduce28DeviceReduceSingleTileKernelINS2_10policy_hubIljN4cuda3std3__44plusIlEEE10Policy1000EPlSC_iS9_llNS7_10__identityEEEvT0_T1_T2_T3_T4_T6_E12temp_storage+112];
	add.s64 	%rd137, %rd135, %rd136;
	ld.shared.u64 	%rd138, [_ZZN3cub18CUB_300001_SM_10006detail6reduce28DeviceReduceSingleTileKernelINS2_10policy_hubIljN4cuda3std3__44plusIlEEE10Policy1000EPlSC_iS9_llNS7_10__identityEEEvT0_T1_T2_T3_T4_T6_E12temp_storage+120];
	add.s64 	%rd139, %rd137, %rd138;
	ld.shared.u64 	%rd140, [_ZZN3cub18CUB_300001_SM_10006detail6reduce28DeviceReduceSingleTileKernelINS2_10policy_hubIljN4cuda3std3__44plusIlEEE10Policy1000EPlSC_iS9_llNS7_10__identityEEEvT0_T1_T2_T3_T4_T6_E12temp_storage+128];
	add.s64 	%rd141, %rd139, %rd140;
	ld.shared.u64 	%rd142, [_ZZN3cub18CUB_300001_SM_10006detail6reduce28DeviceReduceSingleTileKernelINS2_10policy_hubIljN4cuda3std3__44plusIlEEE10Policy1000EPlSC_iS9_llNS7_10__identityEEEvT0_T1_T2_T3_T4_T6_E12temp_storage+136];
	add.s64 	%rd280, %rd141, %rd142;
$L__BB13_37:
	mov.u32 	%r223, %tid.x;
	setp.ne.s32 	%p56, %r223, 0;
	@%p56 bra 	$L__BB13_39;
	add.s64 	%rd264, %rd280, %rd36;
	st.global.u64 	[%rd1], %rd264;
$L__BB13_39:
	ret;

}
	// .globl	_ZN3cub18CUB_300001_SM_10006detail6reduce28DeviceReduceSingleTileKernelINS2_10policy_hubIlyN4cuda3std3__44plusIlEEE10Policy1000EPlSC_yS9_llNS7_10__identityEEEvT0_T1_T2_T3_T4_T6_
.visible .entry _ZN3cub18CUB_300001_SM_10006detail6reduce28DeviceReduceSingleTileKernelINS2_10policy_hubIlyN4cuda3std3__44plusIlEEE10Policy1000EPlSC_yS9_llNS7_10__identityEEEvT0_T1_T2_T3_T4_T6_(
	.param .u64 .ptr .align 1 _ZN3cub18CUB_300001_SM_10006detail6reduce28DeviceReduceSingleTileKernelINS2_10policy_hubIlyN4cuda3std3__44plusIlEEE10Policy1000EPlSC_yS9_llNS7_10__identityEEEvT0_T1_T2_T3_T4_T6__param_0,
	.param .u64 .ptr .align 1 _ZN3cub18CUB_300001_SM_10006detail6reduce28DeviceReduceSingleTileKernelINS2_10policy_hubIlyN4cuda3std3__44plusIlEEE10Policy1000EPlSC_yS9_llNS7_10__identityEEEvT0_T1_T2_T3_T4_T6__param_1,
	.param .u64 _ZN3cub18CUB_300001_SM_10006detail6reduce28DeviceReduceSingleTileKernelINS2_10policy_hubIlyN4cuda3std3__44plusIlEEE10Policy1000EPlSC_yS9_llNS7_10__identityEEEvT0_T1_T2_T3_T4_T6__param_2,
	.param .align 1 .b8 _ZN3cub18CUB_300001_SM_10006detail6reduce28DeviceReduceSingleTileKernelINS2_10policy_hubIlyN4cuda3std3__44plusIlEEE10Policy1000EPlSC_yS9_llNS7_10__identityEEEvT0_T1_T2_T3_T4_T6__param_3[1],
	.param .u64 _ZN3cub18CUB_300001_SM_10006detail6reduce28DeviceReduceSingleTileKernelINS2_10policy_hubIlyN4cuda3std3__44plusIlEEE10Policy1000EPlSC_yS9_llNS7_10__identityEEEvT0_T1_T2_T3_T4_T6__param_4,
	.param .align 1 .b8 _ZN3cub18CUB_300001_SM_10006detail6reduce28DeviceReduceSingleTileKernelINS2_10policy_hubIlyN4cuda3std3__44plusIlEEE10Policy1000EPlSC_yS9_llNS7_10__identityEEEvT0_T1_T2_T3_T4_T6__param_5[1]
)
.maxntid 512
.minnctapersm 1
{
	.reg .pred 	%p<58>;
	.reg .b32 	%r<224>;
	.reg .b64 	%rd<295>;
	// demoted variable
	.shared .align 8 .b8 _ZZN3cub18CUB_300001_SM_10006detail6reduce28DeviceReduceSingleTileKernelINS2_10policy_hubIlyN4cuda3std3__44plusIlEEE10Policy1000EPlSC_yS9_llNS7_10__identityEEEvT0_T1_T2_T3_T4_T6_E12temp_storage[152];
	ld.param.u64 	%rd44, [_ZN3cub18CUB_300001_SM_10006detail6reduce28DeviceReduceSingleTileKernelINS2_10policy_hubIlyN4cuda3std3__44plusIlEEE10Policy1000EPlSC_yS9_llNS7_10__identityEEEvT0_T1_T2_T3_T4_T6__param_0];
	ld.param.u64 	%rd47, [_ZN3cub18CUB_300001_SM_10006detail6reduce28DeviceReduceSingleTileKernelINS2_10policy_hubIlyN4cuda3std3__44plusIlEEE10Policy1000EPlSC_yS9_llNS7_10__identityEEEvT0_T1_T2_T3_T4_T6__param_1];
	ld.param.u64 	%rd45, [_ZN3cub18CUB_300001_SM_10006detail6reduce28DeviceReduceSingleTileKernelINS2_10policy_hubIlyN4cuda3std3__44plusIlEEE10Policy1000EPlSC_yS9_llNS7_10__identityEEEvT0_T1_T2_T3_T4_T6__param_2];
	ld.param.u64 	%rd46, [_ZN3cub18CUB_300001_SM_10006detail6reduce28DeviceReduceSingleTileKernelINS2_10policy_hubIlyN4cuda3std3__44plusIlEEE10Policy1000EPlSC_yS9_llNS7_10__identityEEEvT0_T1_T2_T3_T4_T6__param_4];
	cvta.to.global.u64 	%rd1, %rd47;
	setp.ne.s64 	%p1, %rd45, 0;
	@%p1 bra 	$L__BB14_3;
	mov.u32 	%r214, %tid.x;
	setp.ne.s32 	%p57, %r214, 0;
	@%p57 bra 	$L__BB14_39;
	st.global.u64 	[%rd1], %rd46;
	bra.uni 	$L__BB14_39;
$L__BB14_3:
	setp.gt.u64 	%p2, %rd45, 3583;
	@%p2 bra 	$L__BB14_21;
	cvt.u32.u64 	%r1, %rd45;
	mov.u32 	%r2, %tid.x;
	setp.ge.u32 	%p19, %r2, %r1;
	mov.b64 	%rd282, 0;
	mov.u32 	%r218, %r2;
	@%p19 bra 	$L__BB14_6;
	mul.wide.u32 	%rd157, %r2, 8;
	add.s64 	%rd156, %rd44, %rd157;
	// begin inline asm
	ld.global.nc.u64 %rd282, [%rd156];
	// end inline asm
	add.s32 	%r218, %r2, 512;
$L__BB14_6:
	setp.ge.u32 	%p20, %r218, %r1;
	@%p20 bra 	$L__BB14_12;
	not.b32 	%r90, %r218;
	add.s32 	%r5, %r90, %r1;
	and.b32  	%r91, %r5, 1536;
	setp.eq.s32 	%p21, %r91, 1536;
	@%p21 bra 	$L__BB14_10;
	mul.wide.u32 	%rd159, %r218, 8;
	add.s64 	%rd277, %rd44, %rd159;
	shr.u32 	%r92, %r5, 9;
	add.s32 	%r93, %r92, 1;
	and.b32  	%r94, %r93, 3;
	neg.s32 	%r216, %r94;
$L__BB14_9:
	.pragma "nounroll";
	// begin inline asm
	ld.global.nc.u64 %rd160, [%rd277];
	// end inline asm
	add.s64 	%rd282, %rd160, %rd282;
	add.s32 	%r218, %r218, 512;
	add.s64 	%rd277, %rd277, 4096;
	add.s32 	%r216, %r216, 1;
	setp.ne.s32 	%p22, %r216, 0;
	@%p22 bra 	$L__BB14_9;
$L__BB14_10:
	setp.lt.u32 	%p23, %r5, 1536;
	@%p23 bra 	$L__BB14_12;
$L__BB14_11:
	mul.wide.s32 	%rd170, %r218, 8;
	add.s64 	%rd163, %rd44, %rd170;
	// begin inline asm
	ld.global.nc.u64 %rd162, [%rd163];
	// end inline asm
	add.s64 	%rd171, %rd162, %rd282;
	add.s64 	%rd165, %rd163, 4096;
	// begin inline asm
	ld.global.nc.u64 %rd164, [%rd165];
	// end inline asm
	add.s64 	%rd172, %rd164, %rd171;
	add.s64 	%rd167, %rd163, 8192;
	// begin inline asm
	ld.global.nc.u64 %rd166, [%rd167];
	// end inline asm
	add.s64 	%rd173, %rd166, %rd172;
	add.s64 	%rd169, %rd163, 12288;
	// begin inline asm
	ld.global.nc.u64 %rd168, [%rd169];
	// end inline asm
	add.s64 	%rd282, %rd168, %rd173;
	add.s32 	%r218, %r218, 2048;
	setp.lt.s32 	%p24, %r218, %r1;
	@%p24 bra 	$L__BB14_11;
$L__BB14_12:
	setp.lt.u64 	%p25, %rd45, 512;
	@%p25 bra 	$L__BB14_17;
	// begin inline asm
	mov.u32 %r158, %laneid;
	// end inline asm
	mov.b64 	{%r160, %r165}, %rd282;
	mov.b32 	%r166, 1;
	mov.b32 	%r207, 31;
	mov.b32 	%r208, -1;
	// begin inline asm
	shfl.sync.down.b32 %r159, %r160, %r166, %r207, %r208;
	// end inline asm
	// begin inline asm
	shfl.sync.down.b32 %r164, %r165, %r166, %r207, %r208;
	// end inline asm
	mov.b64 	%rd232, {%r159, %r164};
	setp.gt.s32 	%p49, %r158, 30;
	selp.b64 	%rd233, 0, %rd232, %p49;
	add.s64 	%rd234, %rd233, %rd282;
	mov.b64 	{%r170, %r175}, %rd234;
	mov.b32 	%r176, 2;
	// begin inline asm
	shfl.sync.down.b32 %r169, %r170, %r176, %r207, %r208;
	// end inline asm
	// begin inline asm
	shfl.sync.down.b32 %r174, %r175, %r176, %r207, %r208;
	// end inline asm
	mov.b64 	%rd235, {%r169, %r174};
	setp.gt.s32 	%p50, %r158, 29;
	selp.b64 	%rd236, 0, %rd235, %p50;
	add.s64 	%rd237, %rd236, %rd234;
	mov.b64 	{%r180, %r185}, %rd237;
	mov.b32 	%r186, 4;
	// begin inline asm
	shfl.sync.down.b32 %r179, %r180, %r186, %r207, %r208;
	// end inline asm
	// begin inline asm
	shfl.sync.down.b32 %r184, %r185, %r186, %r207, %r208;
	// end inline asm
	mov.b64 	%rd238, {%r179, %r184};
	setp.gt.s32 	%p51, %r158, 27;
	selp.b64 	%rd239, 0, %rd238, %p51;
	add.s64 	%rd240, %rd239, %rd237;
	mov.b64 	{%r190, %r195}, %rd240;
	mov.b32 	%r196, 8;
	// begin inline asm
	shfl.sync.down.b32 %r189, %r190, %r196, %r207, %r208;
	// end inline asm
	// begin inline asm
	shfl.sync.down.b32 %r194, %r195, %r196, %r207, %r208;
	// end inline asm
	mov.b64 	%rd241, {%r189, %r194};
	setp.gt.s32 	%p52, %r158, 23;
	selp.b64 	%rd242, 0, %rd241, %p52;
	add.s64 	%rd243, %rd242, %rd240;
	mov.b64 	{%r200, %r205}, %rd243;
	mov.b32 	%r206, 16;
	// begin inline asm
	shfl.sync.down.b32 %r199, %r200, %r206, %r207, %r208;
	// end inline asm
	// begin inline asm
	shfl.sync.down.b32 %r204, %r205, %r206, %r207, %r208;
	// end inline asm
	mov.b64 	%rd244, {%r199, %r204};
	setp.gt.s32 	%p53, %r158, 15;
	selp.b64 	%rd245, 0, %rd244, %p53;
	add.s64 	%rd294, %rd245, %rd243;
	setp.ne.s32 	%p54, %r158, 0;
	@%p54 bra 	$L__BB14_15;
	shr.u32 	%r209, %r2, 2;
	and.b32  	%r210, %r209, 248;
	mov.u32 	%r211, _ZZN3cub18CUB_300001_SM_10006detail6reduce28DeviceReduceSingleTileKernelINS2_10policy_hubIlyN4cuda3std3__44plusIlEEE10Policy1000EPlSC_yS9_llNS7_10__identityEEEvT0_T1_T2_T3_T4_T6_E12temp_storage;
	add.s32 	%r212, %r211, %r210;
	st.shared.u64 	[%r212+16], %rd294;
$L__BB14_15:
	bar.sync 	0;
	setp.ne.s32 	%p55, %r2, 0;
	@%p55 bra 	$L__BB14_37;
	ld.shared.u64 	%rd246, [_ZZN3cub18CUB_300001_SM_10006detail6reduce28DeviceReduceSingleTileKernelINS2_10policy_hubIlyN4cuda3std3__44plusIlEEE10Policy1000EPlSC_yS9_llNS7_10__identityEEEvT0_T1_T2_T3_T4_T6_E12temp_storage+24];
	add.s64 	%rd247, %rd246, %rd294;
	ld.shared.u64 	%rd248, [_ZZN3cub18CUB_300001_SM_10006detail6reduce28DeviceReduceSingleTileKernelINS2_10policy_hubIlyN4cuda3std3__44plusIlEEE10Policy1000EPlSC_yS9_llNS7_10__identityEEEvT0_T1_T2_T3_T4_T6_E12temp_storage+32];
	add.s64 	%rd249, %rd247, %rd248;
	ld.shared.u64 	%rd250, [_ZZN3cub18CUB_300001_SM_10006detail6reduce28DeviceReduceSingleTileKernelINS2_10policy_hubIlyN4cuda3std3__44plusIlEEE10Policy1000EPlSC_yS9_llNS7_10__identityEEEvT0_T1_T2_T3_T4_T6_E12temp_storage+40];
	add.s64 	%rd251, %rd249, %rd250;
	ld.shared.u64 	%rd252, [_ZZN3cub18CUB_300001_SM_10006detail6reduce28DeviceReduceSingleTileKernelINS2_10policy_hubIlyN4cuda3std3__44plusIlEEE10Policy1000EPlSC_yS9_llNS7_10__identityEEEvT0_T1_T2_T3_T4_T6_E12temp_storage+48];
	add.s64 	%rd253, %rd251, %rd252;
	ld.shared.u64 	%rd254, [_ZZN3cub18CUB_300001_SM_10006detail6reduce28DeviceReduceSingleTileKernelINS2_10policy_hubIlyN4cuda3std3__44plusIlEEE10Policy1000EPlSC_yS9_llNS7_10__identityEEEvT0_T1_T2_T3_T4_T6_E12temp_storage+56];
	add.s64 	%rd255, %rd253, %rd254;
	ld.shared.u64 	%rd256, [_ZZN3cub18CUB_300001_SM_10006detail6reduce28DeviceReduceSingleTileKernelINS2_10policy_hubIlyN4cuda3std3__44plusIlEEE10Policy1000EPlSC_yS9_llNS7_10__identityEEEvT0_T1_T2_T3_T4_T6_E12temp_storage+64];
	add.s64 	%rd257, %rd255, %rd256;
	ld.shared.u64 	%rd258, [_ZZN3cub18CUB_300001_SM_10006detail6reduce28DeviceReduceSingleTileKernelINS2_10policy_hubIlyN4cuda3std3__44plusIlEEE10Policy1000EPlSC_yS9_llNS7_10__identityEEEvT0_T1_T2_T3_T4_T6_E12temp_storage+72];
	add.s64 	%rd259, %rd257, %rd258;
	ld.shared.u64 	%rd260, [_ZZN3cub18CUB_300001_SM_10006detail6reduce28DeviceReduceSingleTileKernelINS2_10policy_hubIlyN4cuda3std3__44plusIlEEE10Policy1000EPlSC_yS9_llNS7_10__identityEEEvT0_T1_T2_T3_T4_T6_E12temp_storage+80];
	add.s64 	%rd261, %rd259, %rd260;
	ld.shared.u64 	%rd262, [_ZZN3cub18CUB_300001_SM_10006detail6reduce28DeviceReduceSingleTileKernelINS2_10policy_hubIlyN4cuda3std3__44plusIlEEE10Policy1000EPlSC_yS9_llNS7_10__identityEEEvT0_T1_T2_T3_T4_T6_E12temp_storage+88];
	add.s64 	%rd263, %rd261, %rd262;
	ld.shared.u64 	%rd264, [_ZZN3cub18CUB_300001_SM_10006detail6reduce28DeviceReduceSingleTileKernelINS2_10policy_hubIlyN4cuda3std3__44plusIlEEE10Policy1000EPlSC_yS9_llNS7_10__identityEEEvT0_T1_T2_T3_T4_T6_E12temp_storage+96];
	add.s64 	%rd265, %rd263, %rd264;
	ld.shared.u64 	%rd266, [_ZZN3cub18CUB_300001_SM_10006detail6reduce28DeviceReduceSingleTileKernelINS2_10policy_hubIlyN4cuda3std3__44plusIlEEE10Policy1000EPlSC_yS9_llNS7_10__identityEEEvT0_T1_T2_T3_T4_T6_E12temp_storage+104];
	add.s64 	%rd267, %rd265, %rd266;
	ld.shared.u64 	%rd268, [_ZZN3cub18CUB_300001_SM_10006detail6reduce28DeviceReduceSingleTileKernelINS2_10policy_hubIlyN4cuda3std3__44plusIlEEE10Policy1000EPlSC_yS9_llNS7_10__identityEEEvT0_T1_T2_T3_T4_T6_E12temp_storage+112];
	add.s64 	%rd269, %rd267, %rd268;
	ld.shared.u64 	%rd270, [_ZZN3cub18CUB_300001_SM_10006detail6reduce28DeviceReduceSingleTileKernelINS2_10policy_hubIlyN4cuda3std3__44plusIlEEE10Policy1000EPlSC_yS9_llNS7_10__identityEEEvT0_T1_T2_T3_T4_T6_E12temp_storage+120];
	add.s64 	%rd271, %rd269, %rd270;
	ld.shared.u64 	%rd272, [_ZZN3cub18CUB_300001_SM_10006detail6reduce28DeviceReduceSingleTileKernelINS2_10policy_hubIlyN4cuda3std3__44plusIlEEE10Policy1000EPlSC_yS9_llNS7_10__identityEEEvT0_T1_T2_T3_T4_T6_E12temp_storage+128];
	add.s64 	%rd273, %rd271, %rd272;
	ld.shared.u64 	%rd274, [_ZZN3cub18CUB_300001_SM_10006detail6reduce28DeviceReduceSingleTileKernelINS2_10policy_hubIlyN4cuda3std3__44plusIlEEE10Policy1000EPlSC_yS9_llNS7_10__identityEEEvT0_T1_T2_T3_T4_T6_E12temp_storage+136];
	add.s64 	%rd294, %rd273, %rd274;
	bra.uni 	$L__BB14_37;
$L__BB14_17:
	// begin inline asm
	mov.u32 %r95, %laneid;
	// end inline asm
	and.b32  	%r146, %r2, 992;
	add.s32 	%r147, %r146, 32;
	setp.gt.u32 	%p26, %r147, %r1;
	not.b32 	%r148, %r146;
	add.s32 	%r149, %r1, %r148;
	selp.b32 	%r144, %r149, 31, %p26;
	mov.b64 	{%r97, %r102}, %rd282;
	mov.b32 	%r103, 1;
	mov.b32 	%r145, -1;
	// begin inline asm
	shfl.sync.down.b32 %r96, %r97, %r103, %r144, %r145;
	// end inline asm
	// begin inline asm
	shfl.sync.down.b32 %r101, %r102, %r103, %r144, %r145;
	// end inline asm
	mov.b64 	%rd174, {%r96, %r101};
	setp.lt.s32 	%p27, %r95, %r144;
	selp.b64 	%rd175, %rd174, 0, %p27;
	add.s64 	%rd176, %rd175, %rd282;
	mov.b64 	{%r107, %r112}, %rd176;
	mov.b32 	%r113, 2;
	// begin inline asm
	shfl.sync.down.b32 %r106, %r107, %r113, %r144, %r145;
	// end inline asm
	// begin inline asm
	shfl.sync.down.b32 %r111, %r112, %r113, %r144, %r145;
	// end inline asm
	mov.b64 	%rd177, {%r106, %r111};
	add.s32 	%r150, %r95, 2;
	setp.gt.s32 	%p28, %r150, %r144;
	selp.b64 	%rd178, 0, %rd177, %p28;
	add.s64 	%rd179, %rd178, %rd176;
	mov.b64 	{%r117, %r122}, %rd179;
	mov.b32 	%r123, 4;
	// begin inline asm
	shfl.sync.down.b32 %r116, %r117, %r123, %r144, %r145;
	// end inline asm
	// begin inline asm
	shfl.sync.down.b32 %r121, %r122, %r123, %r144, %r145;
	// end inline asm
	mov.b64 	%rd180, {%r116, %r121};
	add.s32 	%r151, %r95, 4;
	setp.gt.s32 	%p29, %r151, %r144;
	selp.b64 	%rd181, 0, %rd180, %p29;
	add.s64 	%rd182, %rd181, %rd179;
	mov.b64 	{%r127, %r132}, %rd182;
	mov.b32 	%r133, 8;
	// begin inline asm
	shfl.sync.down.b32 %r126, %r127, %r133, %r144, %r145;
	// end inline asm
	// begin inline asm
	shfl.sync.down.b32 %r131, %r132, %r133, %r144, %r145;
	// end inline asm
	mov.b64 	%rd183, {%r126, %r131};
	add.s32 	%r152, %r95, 8;
	setp.gt.s32 	%p30, %r152, %r144;
	selp.b64 	%rd184, 0, %rd183, %p30;
	add.s64 	%rd185, %rd184, %rd182;
	mov.b64 	{%r137, %r142}, %rd185;
	mov.b32 	%r143, 16;
	// begin inline asm
	shfl.sync.down.b32 %r136, %r137, %r143, %r144, %r145;
	// end inline asm
	// begin inline asm
	shfl.sync.down.b32 %r141, %r142, %r143, %r144, %r145;
	// end inline asm
	mov.b64 	%rd186, {%r136, %r141};
	add.s32 	%r153, %r95, 16;
	setp.gt.s32 	%p31, %r153, %r144;
	selp.b64 	%rd187, 0, %rd186, %p31;
	add.s64 	%rd294, %rd187, %rd185;
	setp.ne.s32 	%p32, %r95, 0;
	@%p32 bra 	$L__BB14_19;
	shr.u32 	%r154, %r2, 2;
	and.b32  	%r155, %r154, 248;
	mov.u32 	%r156, _ZZN3cub18CUB_300001_SM_10006detail6reduce28DeviceReduceSingleTileKernelINS2_10policy_hubIlyN4cuda3std3__44plusIlEEE10Policy1000EPlSC_yS9_llNS7_10__identityEEEvT0_T1_T2_T3_T4_T6_E12temp_storage;
	add.s32 	%r157, %r156, %r155;
	st.shared.u64 	[%r157+16], %rd294;
$L__BB14_19:
	bar.sync 	0;
	setp.ne.s32 	%p33, %r2, 0;
	@%p33 bra 	$L__BB14_37;
	setp.gt.u64 	%p34, %rd45, 32;
	ld.shared.u64 	%rd188, [_ZZN3cub18CUB_300001_SM_10006detail6reduce28DeviceReduceSingleTileKernelINS2_10policy_hubIlyN4cuda3std3__44plusIlEEE10Policy1000EPlSC_yS9_llNS7_10__identityEEEvT0_T1_T2_T3_T4_T6_E12temp_storage+24];
	selp.b64 	%rd189, %rd188, 0, %p34;
	add.s64 	%rd190, %rd189, %rd294;
	setp.gt.u64 	%p35, %rd45, 64;
	ld.shared.u64 	%rd191, [_ZZN3cub18CUB_300001_SM_10006detail6reduce28DeviceReduceSingleTileKernelINS2_10policy_hubIlyN4cuda3std3__44plusIlEEE10Policy1000EPlSC_yS9_llNS7_10__identityEEEvT0_T1_T2_T3_T4_T6_E12temp_storage+32];
	selp.b64 	%rd192, %rd191, 0, %p35;
	add.s64 	%rd193, %rd190, %rd192;
	setp.gt.u64 	%p36, %rd45, 96;
	ld.shared.u64 	%rd194, [_ZZN3cub18CUB_300001_SM_10006detail6reduce28DeviceReduceSingleTileKernelINS2_10policy_hubIlyN4cuda3std3__44plusIlEEE10Policy1000EPlSC_yS9_llNS7_10__identityEEEvT0_T1_T2_T3_T4_T6_E12temp_storage+40];
	selp.b64 	%rd195, %rd194, 0, %p36;
	add.s64 	%rd196, %rd193, %rd195;
	setp.gt.u64 	%p37, %rd45, 128;
	ld.shared.u64 	%rd197, [_ZZN3cub18CUB_300001_SM_10006detail6reduce28DeviceReduceSingleTileKernelINS2_10policy_hubIlyN4cuda3std3__44plusIlEEE10Policy1000EPlSC_yS9_llNS7_10__identityEEEvT0_T1_T2_T3_T4_T6_E12temp_storage+48];
	selp.b64 	%rd198, %rd197, 0, %p37;
	add.s64 	%rd199, %rd196, %rd198;
	setp.gt.u64 	%p38, %rd45, 160;
	ld.shared.u64 	%rd200, [_ZZN3cub18CUB_300001_SM_10006detail6reduce28DeviceReduceSingleTileKernelINS2_10policy_hubIlyN4cuda3std3__44plusIlEEE10Policy1000EPlSC_yS9_llNS7_10__identityEEEvT0_T1_T2_T3_T4_T6_E12temp_storage+56];
	selp.b64 	%rd201, %rd200, 0, %p38;
	add.s64 	%rd202, %rd199, %rd201;
	setp.gt.u64 	%p39, %rd45, 192;
	ld.shared.u64 	%rd203, [_ZZN3cub18CUB_300001_SM_10006detail6reduce28DeviceReduceSingleTileKernelINS2_10policy_hubIlyN4cuda3std3__44plusIlEEE10Policy1000EPlSC_yS9_llNS7_10__identityEEEvT0_T1_T2_T3_T4_T6_E12temp_storage+64];
	selp.b64 	%rd204, %rd203, 0, %p39;
	add.s64 	%rd205, %rd202, %rd204;
	setp.gt.u64 	%p40, %rd45, 224;
	ld.shared.u64 	%rd206, [_ZZN3cub18CUB_300001_SM_10006detail6reduce28DeviceReduceSingleTileKernelINS2_10policy_hubIlyN4cuda3std3__44plusIlEEE10Policy1000EPlSC_yS9_llNS7_10__identityEEEvT0_T1_T2_T3_T4_T6_E12temp_storage+72];
	selp.b64 	%rd207, %rd206, 0, %p40;
	add.s64 	%rd208, %rd205, %rd207;
	setp.gt.u64 	%p41, %rd45, 256;
	ld.shared.u64 	%rd209, [_ZZN3cub18CUB_300001_SM_10006detail6reduce28DeviceReduceSingleTileKernelINS2_10policy_hubIlyN4cuda3std3__44plusIlEEE10Policy1000EPlSC_yS9_llNS7_10__identityEEEvT0_T1_T2_T3_T4_T6_E12temp_storage+80];
	selp.b64 	%rd210, %rd209, 0, %p41;
	add.s64 	%rd211, %rd208, %rd210;
	setp.gt.u64 	%p42, %rd45, 288;
	ld.shared.u64 	%rd212, [_ZZN3cub18CUB_300001_SM_10006detail6reduce28DeviceReduceSingleTileKernelINS2_10policy_hubIlyN4cuda3std3__44plusIlEEE10Policy1000EPlSC_yS9_llNS7_10__identityEEEvT0_T1_T2_T3_T4_T6_E12temp_storage+88];
	selp.b64 	%rd213, %rd212, 0, %p42;
	add.s64 	%rd214, %rd211, %rd213;
	setp.gt.u64 	%p43, %rd45, 320;
	ld.shared.u64 	%rd215, [_ZZN3cub18CUB_300001_SM_10006detail6reduce28DeviceReduceSingleTileKernelINS2_10policy_hubIlyN4cuda3std3__44plusIlEEE10Policy1000EPlSC_yS9_llNS7_10__identityEEEvT0_T1_T2_T3_T4_T6_E12temp_storage+96];
	selp.b64 	%rd216, %rd215, 0, %p43;
	add.s64 	%rd217, %rd214, %rd216;
	setp.gt.u64 	%p44, %rd45, 352;
	ld.shared.u64 	%rd218, [_ZZN3cub18CUB_300001_SM_10006detail6reduce28DeviceReduceSingleTileKernelINS2_10policy_hubIlyN4cuda3std3__44plusIlEEE10Policy1000EPlSC_yS9_llNS7_10__identityEEEvT0_T1_T2_T3_T4_T6_E12temp_storage+104];
	selp.b64 	%rd219, %rd218, 0, %p44;
	add.s64 	%rd220, %rd217, %rd219;
	setp.gt.u64 	%p45, %rd45, 384;
	ld.shared.u64 	%rd221, [_ZZN3cub18CUB_300001_SM_10006detail6reduce28DeviceReduceSingleTileKernelINS2_10policy_hubIlyN4cuda3std3__44plusIlEEE10Policy1000EPlSC_yS9_llNS7_10__identityEEEvT0_T1_T2_T3_T4_T6_E12temp_storage+112];
	selp.b64 	%rd222, %rd221, 0, %p45;
	add.s64 	%rd223, %rd220, %rd222;
	setp.gt.u64 	%p46, %rd45, 416;
	ld.shared.u64 	%rd224, [_ZZN3cub18CUB_300001_SM_10006detail6reduce28DeviceReduceSingleTileKernelINS2_10policy_hubIlyN4cuda3std3__44plusIlEEE10Policy1000EPlSC_yS9_llNS7_10__identityEEEvT0_T1_T2_T3_T4_T6_E12temp_storage+120];
	selp.b64 	%rd225, %rd224, 0, %p46;
	add.s64 	%rd226, %rd223, %rd225;
	setp.gt.u64 	%p47, %rd45, 448;
	ld.shared.u64 	%rd227, [_ZZN3cub18CUB_300001_SM_10006detail6reduce28DeviceReduceSingleTileKernelINS2_10policy_hubIlyN4cuda3std3__44plusIlEEE10Policy1000EPlSC_yS9_llNS7_10__identityEEEvT0_T1_T2_T3_T4_T6_E12temp_storage+128];
	selp.b64 	%rd228, %rd227, 0, %p47;
	add.s64 	%rd229, %rd226, %rd228;
	setp.gt.u64 	%p48, %rd45, 480;
	ld.shared.u64 	%rd230, [_ZZN3cub18CUB_300001_SM_10006detail6reduce28DeviceReduceSingleTileKernelINS2_10policy_hubIlyN4cuda3std3__44plusIlEEE10Policy1000EPlSC_yS9_llNS7_10__identityEEEvT0_T1_T2_T3_T4_T6_E12temp_storage+136];
	selp.b64 	%rd231, %rd230, 0, %p48;
	add.s64 	%rd294, %rd229, %rd231;
	bra.uni 	$L__BB14_37;
$L__BB14_21:
	mov.u32 	%r14, %tid.x;
	cvt.u64.u32 	%rd18, %r14;
	mul.wide.u32 	%rd63, %r14, 8;
	add.s64 	%rd49, %rd44, %rd63;
	// begin inline asm
	ld.global.nc.u64 %rd48, [%rd49];
	// end inline asm
	add.s64 	%rd51, %rd49, 4096;
	// begin inline asm
	ld.global.nc.u64 %rd50, [%rd51];
	// end inline asm
	add.s64 	%rd53, %rd49, 8192;
	// begin inline asm
	ld.global.nc.u64 %rd52, [%rd53];
	// end inline asm
	add.s64 	%rd55, %rd49, 12288;
	// begin inline asm
	ld.global.nc.u64 %rd54, [%rd55];
	// end inline asm
	add.s64 	%rd57, %rd49, 16384;
	// begin inline asm
	ld.global.nc.u64 %rd56, [%rd57];
	// end inline asm
	add.s64 	%rd59, %rd49, 20480;
	// begin inline asm
	ld.global.nc.u64 %rd58, [%rd59];
	// end inline asm
	add.s64 	%rd61, %rd49, 24576;
	// begin inline asm
	ld.global.nc.u64 %rd60, [%rd61];
	// end inline asm
	add.s64 	%rd64, %rd50, %rd48;
	add.s64 	%rd65, %rd52, %rd64;
	add.s64 	%rd66, %rd54, %rd65;
	add.s64 	%rd67, %rd56, %rd66;
	add.s64 	%rd68, %rd58, %rd67;
	add.s64 	%rd293, %rd60, %rd68;
	add.s64 	%rd21, %rd45, -3584;
	setp.lt.u64 	%p3, %rd21, 3584;
	mov.b64 	%rd286, 3584;
	@%p3 bra 	$L__BB14_25;
	mov.b64 	%rd286, 3584;
$L__BB14_23:
	shl.b64 	%rd84, %rd286, 3;
	add.s64 	%rd71, %rd49, %rd84;
	// begin inline asm
	ld.global.nc.u64 %rd70, [%rd71];
	// end inline asm
	add.s64 	%rd73, %rd71, 4096;
	// begin inline asm
	ld.global.nc.u64 %rd72, [%rd73];
	// end inline asm
	add.s64 	%rd75, %rd71, 8192;
	// begin inline asm
	ld.global.nc.u64 %rd74, [%rd75];
	// end inline asm
	add.s64 	%rd77, %rd71, 12288;
	// begin inline asm
	ld.global.nc.u64 %rd76, [%rd77];
	// end inline asm
	add.s64 	%rd79, %rd71, 16384;
	// begin inline asm
	ld.global.nc.u64 %rd78, [%rd79];
	// end inline asm
	add.s64 	%rd81, %rd71, 20480;
	// begin inline asm
	ld.global.nc.u64 %rd80, [%rd81];
	// end inline asm
	add.s64 	%rd83, %rd71, 24576;
	// begin inline asm
	ld.global.nc.u64 %rd82, [%rd83];
	// end inline asm
	add.s64 	%rd85, %rd70, %rd293;
	add.s64 	%rd86, %rd72, %rd85;
	add.s64 	%rd87, %rd74, %rd86;
	add.s64 	%rd88, %rd76, %rd87;
	add.s64 	%rd89, %rd78, %rd88;
	add.s64 	%rd90, %rd80, %rd89;
	add.s64 	%rd293, %rd82, %rd90;
	sub.s64 	%rd91, %rd45, %rd286;
	setp.lt.u64 	%p4, %rd91, 3584;
	@%p4 bra 	$L__BB14_33;
	add.s64 	%rd286, %rd286, 3584;
	setp.le.u64 	%p5, %rd286, %rd21;
	@%p5 bra 	$L__BB14_23;
$L__BB14_25:
	setp.le.u64 	%p6, %rd45, %rd286;
	@%p6 bra 	$L__BB14_33;
	cvt.u32.u64 	%r25, %rd286;
	cvt.u32.u64 	%r26, %rd45;
	sub.s32 	%r15, %r26, %r25;
	setp.ge.s32 	%p7, %r14, %r15;
	@%p7 bra 	$L__BB14_33;
	not.b32 	%r28, %r14;
	add.s32 	%r29, %r28, %r26;
	sub.s32 	%r16, %r29, %r25;
	and.b32  	%r31, %r16, 1536;
	setp.eq.s32 	%p8, %r31, 1536;
	mov.u32 	%r222, %r14;
	@%p8 bra 	$L__BB14_30;
	add.s64 	%rd93, %rd286, %rd18;
	shl.b64 	%rd94, %rd93, 3;
	add.s64 	%rd287, %rd44, %rd94;
	shr.u32 	%r32, %r16, 9;
	add.s32 	%r33, %r32, 1;
	and.b32  	%r34, %r33, 3;
	neg.s32 	%r220, %r34;
	mov.u32 	%r222, %r14;
$L__BB14_29:
	.pragma "nounroll";
	// begin inline asm
	ld.global.nc.u64 %rd95, [%rd287];
	// end inline asm
	add.s64 	%rd293, %rd95, %rd293;
	add.s32 	%r222, %r222, 512;
	add.s64 	%rd287, %rd287, 4096;
	add.s32 	%r220, %r220, 1;
	setp.ne.s32 	%p9, %r220, 0;
	@%p9 bra 	$L__BB14_29;
$L__BB14_30:
	setp.lt.u32 	%p10, %r16, 1536;
	@%p10 bra 	$L__BB14_33;
	cvt.u64.u32 	%rd97, %r222;
	add.s64 	%rd98, %rd286, %rd97;
	shl.b64 	%rd99, %rd98, 3;
	add.s64 	%rd291, %rd44, %rd99;
$L__BB14_32:
	// begin inline asm
	ld.global.nc.u64 %rd100, [%rd291];
	// end inline asm
	add.s64 	%rd108, %rd100, %rd293;
	add.s64 	%rd103, %rd291, 4096;
	// begin inline asm
	ld.global.nc.u64 %rd102, [%rd103];
	// end inline asm
	add.s64 	%rd109, %rd102, %rd108;
	add.s64 	%rd105, %rd291, 8192;
	// begin inline asm
	ld.global.nc.u64 %rd104, [%rd105];
	// end inline asm
	add.s64 	%rd110, %rd104, %rd109;
	add.s64 	%rd107, %rd291, 12288;
	// begin inline asm
	ld.global.nc.u64 %rd106, [%rd107];
	// end inline asm
	add.s64 	%rd293, %rd106, %rd110;
	add.s32 	%r222, %r222, 2048;
	add.s64 	%rd291, %rd291, 16384;
	setp.lt.s32 	%p11, %r222, %r15;
	@%p11 bra 	$L__BB14_32;
$L__BB14_33:
	// begin inline asm
	mov.u32 %r35, %laneid;
	// end inline asm
	mov.b64 	{%r37, %r42}, %rd293;
	mov.b32 	%r43, 1;
	mov.b32 	%r84, 31;
	mov.b32 	%r85, -1;
	// begin inline asm
	shfl.sync.down.b32 %r36, %r37, %r43, %r84, %r85;
	// end inline asm
	// begin inline asm
	shfl.sync.down.b32 %r41, %r42, %r43, %r84, %r85;
	// end inline asm
	mov.b64 	%rd111, {%r36, %r41};
	setp.gt.s32 	%p12, %r35, 30;
	selp.b64 	%rd112, 0, %rd111, %p12;
	add.s64 	%rd113, %rd112, %rd293;
	mov.b64 	{%r47, %r52}, %rd113;
	mov.b32 	%r53, 2;
	// begin inline asm
	shfl.sync.down.b32 %r46, %r47, %r53, %r84, %r85;
	// end inline asm
	// begin inline asm
	shfl.sync.down.b32 %r51, %r52, %r53, %r84, %r85;
	// end inline asm
	mov.b64 	%rd114, {%r46, %r51};
	setp.gt.s32 	%p13, %r35, 29;
	selp.b64 	%rd115, 0, %rd114, %p13;
	add.s64 	%rd116, %rd115, %rd113;
	mov.b64 	{%r57, %r62}, %rd116;
	mov.b32 	%r63, 4;
	// begin inline asm
	shfl.sync.down.b32 %r56, %r57, %r63, %r84, %r85;
	// end inline asm
	// begin inline asm
	shfl.sync.down.b32 %r61, %r62, %r63, %r84, %r85;
	// end inline asm
	mov.b64 	%rd117, {%r56, %r61};
	setp.gt.s32 	%p14, %r35, 27;
	selp.b64 	%rd118, 0, %rd117, %p14;
	add.s64 	%rd119, %rd118, %rd116;
	mov.b64 	{%r67, %r72}, %rd119;
	mov.b32 	%r73, 8;
	// begin inline asm
	shfl.sync.down.b32 %r66, %r67, %r73, %r84, %r85;
	// end inline asm
	// begin inline asm
	shfl.sync.down.b32 %r71, %r72, %r73, %r84, %r85;
	// end inline asm
	mov.b64 	%rd120, {%r66, %r71};
	setp.gt.s32 	%p15, %r35, 23;
	selp.b64 	%rd121, 0, %rd120, %p15;
	add.s64 	%rd122, %rd121, %rd119;
	mov.b64 	{%r77, %r82}, %rd122;
	mov.b32 	%r83, 16;
	// begin inline asm
	shfl.sync.down.b32 %r76, %r77, %r83, %r84, %r85;
	// end inline asm
	// begin inline asm
	shfl.sync.down.b32 %r81, %r82, %r83, %r84, %r85;
	// end inline asm
	mov.b64 	%rd123, {%r76, %r81};
	setp.gt.s32 	%p16, %r35, 15;
	selp.b64 	%rd124, 0, %rd123, %p16;
	add.s64 	%rd294, %rd124, %rd122;
	setp.ne.s32 	%p17, %r35, 0;
	@%p17 bra 	$L__BB14_35;
	shr.u32 	%r86, %r14, 2;
	and.b32  	%r87, %r86, 248;
	mov.u32 	%r88, _ZZN3cub18CUB_300001_SM_10006detail6reduce28DeviceReduceSingleTileKernelINS2_10policy_hubIlyN4cuda3std3__44plusIlEEE10Policy1000EPlSC_yS9_llNS7_10__identityEEEvT0_T1_T2_T3_T4_T6_E12temp_storage;
	add.s32 	%r89, %r88, %r87;
	st.shared.u64 	[%r89+16], %rd294;
$L__BB14_35:
	bar.sync 	0;
	setp.ne.s32 	%p18, %r14, 0;
	@%p18 bra 	$L__BB14_37;
	ld.shared.u64 	%rd125, [_ZZN3cub18CUB_300001_SM_10006detail6reduce28DeviceReduceSingleTileKernelINS2_10policy_hubIlyN4cuda3std3__44plusIlEEE10Policy1000EPlSC_yS9_llNS7_10__identityEEEvT0_T1_T2_T3_T4_T6_E12temp_storage+24];
	add.s64 	%rd126, %rd125, %rd294;
	ld.shared.u64 	%rd127, [_ZZN3cub18CUB_300001_SM_10006detail6reduce28DeviceReduceSingleTileKernelINS2_10policy_hubIlyN4cuda3std3__44plusIlEEE10Policy1000EPlSC_yS9_llNS7_10__identityEEEvT0_T1_T2_T3_T4_T6_E12temp_storage+32];
	add.s64 	%rd128, %rd126, %rd127;
	ld.shared.u64 	%rd129, [_ZZN3cub18CUB_300001_SM_10006detail6reduce28DeviceReduceSingleTileKernelINS2_10policy_hubIlyN4cuda3std3__44plusIlEEE10Policy1000EPlSC_yS9_llNS7_10__identityEEEvT0_T1_T2_T3_T4_T6_E12temp_storage+40];
	add.s64 	%rd130, %rd128, %rd129;
	ld.shared.u64 	%rd131, [_ZZN3cub18CUB_300001_SM_10006detail6reduce28DeviceReduceSingleTileKernelINS2_10policy_hubIlyN4cuda3std3__44plusIlEEE10Policy1000EPlSC_yS9_llNS7_10__identityEEEvT0_T1_T2_T3_T4_T6_E12temp_storage+48];
	add.s64 	%rd132, %rd130, %rd131;
	ld.shared.u64 	%rd133, [_ZZN3cub18CUB_300001_SM_10006detail6reduce28DeviceReduceSingleTileKernelINS2_10policy_hubIlyN4cuda3std3__44plusIlEEE10Policy1000EPlSC_yS9_llNS7_10__identityEEEvT0_T1_T2_T3_T4_T6_E12temp_storage+56];
	add.s64 	%rd134, %rd132, %rd133;
	ld.shared.u64 	%rd135, [_ZZN3cub18CUB_300001_SM_10006detail6reduce28DeviceReduceSingleTileKernelINS2_10policy_hubIlyN4cuda3std3__44plusIlEEE10Policy1000EPlSC_yS9_llNS7_10__identityEEEvT0_T1_T2_T3_T4_T6_E12temp_storage+64];
	add.s64 	%rd136, %rd134, %rd135;
	ld.shared.u64 	%rd137, [_ZZN3cub18CUB_300001_SM_10006detail6reduce28DeviceReduceSingleTileKernelINS2_10policy_hubIlyN4cuda3std3__44plusIlEEE10Policy1000EPlSC_yS9_llNS7_10__identityEEEvT0_T1_T2_T3_T4_T6_E12temp_storage+72];
	add.s64 	%rd138, %rd136, %rd137;
	ld.shared.u64 	%rd139, [_ZZN3cub18CUB_300001_SM_10006detail6reduce28DeviceReduceSingleTileKernelINS2_10policy_hubIlyN4cuda3std3__44plusIlEEE10Policy1000EPlSC_yS9_llNS7_10__identityEEEvT0_T1_T2_T3_T4_T6_E12temp_storage+80];
	add.s64 	%rd140, %rd138, %rd139;
	ld.shared.u64 	%rd141, [_ZZN3cub18CUB_300001_SM_10006detail6reduce28DeviceReduceSingleTileKernelINS2_10policy_hubIlyN4cuda3std3__44plusIlEEE10Policy1000EPlSC_yS9_llNS7_10__identityEEEvT0_T1_T2_T3_T4_T6_E12temp_storage+88];
	add.s64 	%rd142, %rd140, %rd141;
	ld.shared.u64 	%rd143, [_ZZN3cub18CUB_300001_SM_10006detail6reduce28DeviceReduceSingleTileKernelINS2_10policy_hubIlyN4cuda3std3__44plusIlEEE10Policy1000EPlSC_yS9_llNS7_10__identityEEEvT0_T1_T2_T3_T4_T6_E12temp_storage+96];
	add.s64 	%rd144, %rd142, %rd143;
	ld.shared.u64 	%rd145, [_ZZN3cub18CUB_300001_SM_10006detail6reduce28DeviceReduceSingleTileKernelINS2_10policy_hubIlyN4cuda3std3__44plusIlEEE10Policy1000EPlSC_yS9_llNS7_10__identityEEEvT0_T1_T2_T3_T4_T6_E12temp_storage+104];
	add.s64 	%rd146, %rd144, %rd145;
	ld.shared.u64 	%rd147, [_ZZN3cub18CUB_300001_SM_10006detail6reduce28DeviceReduceSingleTileKernelINS2_10policy_hubIlyN4cuda3std3__44plusIlEEE10Policy1000EPlSC_yS9_llNS7_10__identityEEEvT0_T1_T2_T3_T4_T6_E12temp_storage+112];
	add.s64 	%rd148, %rd146, %rd147;
	ld.shared.u64 	%rd149, [_ZZN3cub18CUB_300001_SM_10006detail6reduce28DeviceReduceSingleTileKernelINS2_10policy_hubIlyN4cuda3std3__44plusIlEEE10Policy1000EPlSC_yS9_llNS7_10__identityEEEvT0_T1_T2_T3_T4_T6_E12temp_storage+120];
	add.s64 	%rd150, %rd148, %rd149;
	ld.shared.u64 	%rd151, [_ZZN3cub18CUB_300001_SM_10006detail6reduce28DeviceReduceSingleTileKernelINS2_10policy_hubIlyN4cuda3std3__44plusIlEEE10Policy1000EPlSC_yS9_llNS7_10__identityEEEvT0_T1_T2_T3_T4_T6_E12temp_storage+128];
	add.s64 	%rd152, %rd150, %rd151;
	ld.shared.u64 	%rd153, [_ZZN3cub18CUB_300001_SM_10006detail6reduce28DeviceReduceSingleTileKernelINS2_10policy_hubIlyN4cuda3std3__44plusIlEEE10Policy1000EPlSC_yS9_llNS7_10__identityEEEvT0_T1_T2_T3_T4_T6_E12temp_storage+136];
	add.s64 	%rd294, %rd152, %rd153;
$L__BB14_37:
	mov.u32 	%r213, %tid.x;
	setp.ne.s32 	%p56, %r213, 0;
	@%p56 bra 	$L__BB14_39;
	add.s64 	%rd275, %rd294, %rd46;
	st.global.u64 	[%rd1], %rd275;
$L__BB14_39:
	ret;

}
	// .globl	_ZN3cub18CUB_300001_SM_10006detail6reduce18DeviceReduceKernelINS2_10policy_hubIlyN4cuda3std3__44plusIlEEE10Policy1000EPlyS9_lNS7_10__identityEEEvT0_PT3_T1_NS0_13GridEvenShareISH_EET2_T4_
.visible .entry _ZN3cub18CUB_300001_SM_10006detail6reduce18DeviceReduceKernelINS2_10policy_hubIlyN4cuda3std3__44plusIlEEE10Policy1000EPlyS9_lNS7_10__identityEEEvT0_PT3_T1_NS0_13GridEvenShareISH_EET2_T4_(
	.param .u64 .ptr .align 1 _ZN3cub18CUB_300001_SM_10006detail6reduce18DeviceReduceKernelINS2_10policy_hubIlyN4cuda3std3__44plusIlEEE10Policy1000EPlyS9_lNS7_10__identityEEEvT0_PT3_T1_NS0_13GridEvenShareISH_EET2_T4__param_0,
	.param .u64 .ptr .align 1 _ZN3cub18CUB_300001_SM_10006detail6reduce18DeviceReduceKernelINS2_10policy_hubIlyN4cuda3std3__44plusIlEEE10Policy1000EPlyS9_lNS7_10__identityEEEvT0_PT3_T1_NS0_13GridEvenShareISH_EET2_T4__param_1,
	.param .u64 _ZN3cub18CUB_300001_SM_10006detail6reduce18DeviceReduceKernelINS2_10policy_hubIlyN4cuda3std3__44plusIlEEE10Policy1000EPlyS9_lNS7_10__identityEEEvT0_PT3_T1_NS0_13GridEvenShareISH_EET2_T4__param_2,
	.param .align 8 .b8 _ZN3cub18CUB_300001_SM_10006detail6reduce18DeviceReduceKernelINS2_10policy_hubIlyN4cuda3std3__44plusIlEEE10Policy1000EPlyS9_lNS7_10__identityEEEvT0_PT3_T1_NS0_13GridEvenShareISH_EET2_T4__param_3[72],
	.param .align 1 .b8 _ZN3cub18CUB_300001_SM_10006detail6reduce18DeviceReduceKernelINS2_10policy_hubIlyN4cuda3std3__44plusIlEEE10Policy1000EPlyS9_lNS7_10__identityEEEvT0_PT3_T1_NS0_13GridEvenShareISH_EET2_T4__param_4[1],
	.param .align 1 .b8 _ZN3cub18CUB_300001_SM_10006detail6reduce18DeviceReduceKernelINS2_10policy_hubIlyN4cuda3std3__44plusIlEEE10Policy1000EPlyS9_lNS7_10__identityEEEvT0_PT3_T1_NS0_13GridEvenShareISH_EET2_T4__param_5[1]
)
.maxntid 512
{
	.reg .pred 	%p<56>;
	.reg .b16 	%rs<4>;
	.reg .b32 	%r<253>;
	.reg .b64 	%rd<307>;
	// demoted variable
	.shared .align 8 .b8 _ZZN3cub18CUB_300001_SM_10006detail6reduce18DeviceReduceKernelINS2_10policy_hubIlyN4cuda3std3__44plusIlEEE10Policy1000EPlyS9_lNS7_10__identityEEEvT0_PT3_T1_NS0_13GridEvenShareISH_EET2_T4_E12temp_storage[152];
	ld.param.u64 	%rd50, [_ZN3cub18CUB_300001_SM_10006detail6reduce18DeviceReduceKernelINS2_10policy_hubIlyN4cuda3std3__44plusIlEEE10Policy1000EPlyS9_lNS7_10__identityEEEvT0_PT3_T1_NS0_13GridEvenShareISH_EET2_T4__param_0];
	ld.param.u64 	%rd1, [_ZN3cub18CUB_300001_SM_10006detail6reduce18DeviceReduceKernelINS2_10policy_hubIlyN4cuda3std3__44plusIlEEE10Policy1000EPlyS9_lNS7_10__identityEEEvT0_PT3_T1_NS0_13GridEvenShareISH_EET2_T4__param_3+32];
	ld.param.u32 	%r1, [_ZN3cub18CUB_300001_SM_10006detail6reduce18DeviceReduceKernelINS2_10policy_hubIlyN4cuda3std3__44plusIlEEE10Policy1000EPlyS9_lNS7_10__identityEEEvT0_PT3_T1_NS0_13GridEvenShareISH_EET2_T4__param_3+40];
	mov.u32 	%r2, %ctaid.x;
	mul.lo.s32 	%r34, %r1, 3584;
	cvt.s64.s32 	%rd2, %r34;
	mul.lo.s32 	%r35, %r2, 3584;
	cvt.u64.u32 	%rd3, %r35;
	sub.s64 	%rd4, %rd1, %rd3;
	setp.gt.u64 	%p1, %rd4, 3583;
	@%p1 bra 	$L__BB15_19;
	cvt.u32.u64 	%r113, %rd3;
	cvt.u32.u64 	%r3, %rd1;
	sub.s32 	%r4, %r3, %r113;
	mov.u32 	%r5, %tid.x;
	setp.ge.s32 	%p18, %r5, %r4;
	mov.b64 	%rd294, 0;
	mov.u32 	%r245, %r5;
	@%p18 bra 	$L__BB15_3;
	add.s32 	%r115, %r113, %r5;
	mul.wide.u32 	%rd163, %r115, 8;
	add.s64 	%rd162, %rd50, %rd163;
	// begin inline asm
	ld.global.nc.u64 %rd294, [%rd162];
	// end inline asm
	add.s32 	%r245, %r5, 512;
$L__BB15_3:
	setp.ge.s32 	%p19, %r245, %r4;
	@%p19 bra 	$L__BB15_10;
	not.b32 	%r117, %r245;
	add.s32 	%r118, %r117, %r3;
	sub.s32 	%r8, %r118, %r113;
	and.b32  	%r119, %r8, 1536;
	setp.eq.s32 	%p20, %r119, 1536;
	@%p20 bra 	$L__BB15_7;
	mul.wide.u32 	%rd165, %r2, 28672;
	mul.wide.u32 	%rd166, %r245, 8;
	add.s64 	%rd167, %rd165, %rd166;
	add.s64 	%rd289, %rd50, %rd167;
	shr.u32 	%r120, %r8, 9;
	add.s32 	%r121, %r120, 1;
	and.b32  	%r122, %r121, 3;
	neg.s32 	%r243, %r122;
$L__BB15_6:
	.pragma "nounroll";
	// begin inline asm
	ld.global.nc.u64 %rd168, [%rd289];
	// end inline asm
	add.s64 	%rd294, %rd168, %rd294;
	add.s32 	%r245, %r245, 512;
	add.s64 	%rd289, %rd289, 4096;
	add.s32 	%r243, %r243, 1;
	setp.ne.s32 	%p21, %r243, 0;
	@%p21 bra 	$L__BB15_6;
$L__BB15_7:
	setp.lt.u32 	%p22, %r8, 1536;
	@%p22 bra 	$L__BB15_10;
	mul.wide.u32 	%rd170, %r2, 28672;
	add.s64 	%rd14, %rd50, %rd170;
$L__BB15_9:
	mul.wide.s32 	%rd179, %r245, 8;
	add.s64 	%rd172, %rd14, %rd179;
	// begin inline asm
	ld.global.nc.u64 %rd171, [%rd172];
	// end inline asm
	add.s64 	%rd180, %rd171, %rd294;
	add.s64 	%rd174, %rd172, 4096;
	// begin inline asm
	ld.global.nc.u64 %rd173, [%rd174];
	// end inline asm
	add.s64 	%rd181, %rd173, %rd180;
	add.s64 	%rd176, %rd172, 8192;
	// begin inline asm
	ld.global.nc.u64 %rd175, [%rd176];
	// end inline asm
	add.s64 	%rd182, %rd175, %rd181;
	add.s64 	%rd178, %rd172, 12288;
	// begin inline asm
	ld.global.nc.u64 %rd177, [%rd178];
	// end inline asm
	add.s64 	%rd294, %rd177, %rd182;
	add.s32 	%r245, %r245, 2048;
	setp.lt.s32 	%p23, %r245, %r4;
	@%p23 bra 	$L__BB15_9;
$L__BB15_10:
	setp.lt.s32 	%p24, %r4, 512;
	@%p24 bra 	$L__BB15_15;
	// begin inline asm
	mov.u32 %r186, %laneid;
	// end inline asm
	mov.b64 	{%r188, %r193}, %rd294;
	mov.b32 	%r194, 1;
	mov.b32 	%r235, 31;
	mov.b32 	%r236, -1;
	// begin inline asm
	shfl.sync.down.b32 %r187, %r188, %r194, %r235, %r236;
	// end inline asm
	// begin inline asm
	shfl.sync.down.b32 %r192, %r193, %r194, %r235, %r236;
	// end inline asm
	mov.b64 	%rd241, {%r187, %r192};
	setp.gt.s32 	%p48, %r186, 30;
	selp.b64 	%rd242, 0, %rd241, %p48;
	add.s64 	%rd243, %rd242, %rd294;
	mov.b64 	{%r198, %r203}, %rd243;
	mov.b32 	%r204, 2;
	// begin inline asm
	shfl.sync.down.b32 %r197, %r198, %r204, %r235, %r236;
	// end inline asm
	// begin inline asm
	shfl.sync.down.b32 %r202, %r203, %r204, %r235, %r236;
	// end inline asm
	mov.b64 	%rd244, {%r197, %r202};
	setp.gt.s32 	%p49, %r186, 29;
	selp.b64 	%rd245, 0, %rd244, %p49;
	add.s64 	%rd246, %rd245, %rd243;
	mov.b64 	{%r208, %r213}, %rd246;
	mov.b32 	%r214, 4;
	// begin inline asm
	shfl.sync.down.b32 %r207, %r208, %r214, %r235, %r236;
	// end inline asm
	// begin inline asm
	shfl.sync.down.b32 %r212, %r213, %r214, %r235, %r236;
	// end inline asm
	mov.b64 	%rd247, {%r207, %r212};
	setp.gt.s32 	%p50, %r186, 27;
	selp.b64 	%rd248, 0, %rd247, %p50;
	add.s64 	%rd249, %rd248, %rd246;
	mov.b64 	{%r218, %r223}, %rd249;
	mov.b32 	%r224, 8;
	// begin inline asm
	shfl.sync.down.b32 %r217, %r218, %r224, %r235, %r236;
	// end inline asm
	// begin inline asm
	shfl.sync.down.b32 %r222, %r223, %r224, %r235, %r236;
	// end inline asm
	mov.b64 	%rd250, {%r217, %r222};
	setp.gt.s32 	%p51, %r186, 23;
	selp.b64 	%rd251, 0, %rd250, %p51;
	add.s64 	%rd252, %rd251, %rd249;
	mov.b64 	{%r228, %r233}, %rd252;
	mov.b32 	%r234, 16;
	// begin inline asm
	shfl.sync.down.b32 %r227, %r228, %r234, %r235, %r236;
	// end inline asm
	// begin inline asm
	shfl.sync.down.b32 %r232, %r233, %r234, %r235, %r236;
	// end inline asm
	mov.b64 	%rd253, {%r227, %r232};
	setp.gt.s32 	%p52, %r186, 15;
	selp.b64 	%rd254, 0, %rd253, %p52;
	add.s64 	%rd306, %rd254, %rd252;
	setp.ne.s32 	%p53, %r186, 0;
	@%p53 bra 	$L__BB15_13;
	shr.u32 	%r237, %r5, 2;
	and.b32  	%r238, %r237, 248;
	mov.u32 	%r239, _ZZN3cub18CUB_300001_SM_10006detail6reduce18DeviceReduceKernelINS2_10policy_hubIlyN4cuda3std3__44plusIlEEE10Policy1000EPlyS9_lNS7_10__identityEEEvT0_PT3_T1_NS0_13GridEvenShareISH_EET2_T4_E12temp_storage;
	add.s32 	%r240, %r239, %r238;
	st.shared.u64 	[%r240+16], %rd306;
$L__BB15_13:
	bar.sync 	0;
	setp.ne.s32 	%p54, %r5, 0;
	@%p54 bra 	$L__BB15_35;
	ld.shared.u64 	%rd255, [_ZZN3cub18CUB_300001_SM_10006detail6reduce18DeviceReduceKernelINS2_10policy_hubIlyN4cuda3std3__44plusIlEEE10Policy1000EPlyS9_lNS7_10__identityEEEvT0_PT3_T1_NS0_13GridEvenShareISH_EET2_T4_E12temp_storage+24];
	add.s64 	%rd256, %rd255, %rd306;
	ld.shared.u64 	%rd257, [_ZZN3cub18CUB_300001_SM_10006detail6reduce18DeviceReduceKernelINS2_10policy_hubIlyN4cuda3std3__44plusIlEEE10Policy1000EPlyS9_lNS7_10__identityEEEvT0_PT3_T1_NS0_13GridEvenShareISH_EET2_T4_E12temp_storage+32];
	add.s64 	%rd258, %rd256, %rd257;
	ld.shared.u64 	%rd259, [_ZZN3cub18CUB_300001_SM_10006detail6reduce18DeviceReduceKernelINS2_10policy_hubIlyN4cuda3std3__44plusIlEEE10Policy1000EPlyS9_lNS7_10__identityEEEvT0_PT3_T1_NS0_13GridEvenShareISH_EET2_T4_E12temp_storage+40];
	add.s64 	%rd260, %rd258, %rd259;
	ld.shared.u64 	%rd261, [_ZZN3cub18CUB_300001_SM_10006detail6reduce18DeviceReduceKernelINS2_10policy_hubIlyN4cuda3std3__44plusIlEEE10Policy1000EPlyS9_lNS7_10__identityEEEvT0_PT3_T1_NS0_13GridEvenShareISH_EET2_T4_E12temp_storage+48];
	add.s64 	%rd262, %rd260, %rd261;
	ld.shared.u64 	%rd263, [_ZZN3cub18CUB_300001_SM_10006detail6reduce18DeviceReduceKernelINS2_10policy_hubIlyN4cuda3std3__44plusIlEEE10Policy1000EPlyS9_lNS7_10__identityEEEvT0_PT3_T1_NS0_13GridEvenShareISH_EET2_T4_E12temp_storage+56];
	add.s64 	%rd264, %rd262, %rd263;
	ld.shared.u64 	%rd265, [_ZZN3cub18CUB_300001_SM_10006detail6reduce18DeviceReduceKernelINS2_10policy_hubIlyN4cuda3std3__44plusIlEEE10Policy1000EPlyS9_lNS7_10__identityEEEvT0_PT3_T1_NS0_13GridEvenShareISH_EET2_T4_E12temp_storage+64];
	add.s64 	%rd266, %rd264, %rd265;
	ld.shared.u64 	%rd267, [_ZZN3cub18CUB_300001_SM_10006detail6reduce18DeviceReduceKernelINS2_10policy_hubIlyN4cuda3std3__44plusIlEEE10Policy1000EPlyS9_lNS7_10__identityEEEvT0_PT3_T1_NS0_13GridEvenShareISH_EET2_T4_E12temp_storage+72];
	add.s64 	%rd268, %rd266, %rd267;
	ld.shared.u64 	%rd269, [_ZZN3cub18CUB_300001_SM_10006detail6reduce18DeviceReduceKernelINS2_10policy_hubIlyN4cuda3std3__44plusIlEEE10Policy1000EPlyS9_lNS7_10__identityEEEvT0_PT3_T1_NS0_13GridEvenShareISH_EET2_T4_E12temp_storage+80];
	add.s64 	%rd270, %rd268, %rd269;
	ld.shared.u64 	%rd271, [_ZZN3cub18CUB_300001_SM_10006detail6reduce18DeviceReduceKernelINS2_10policy_hubIlyN4cuda3std3__44plusIlEEE10Policy1000EPlyS9_lNS7_10__identityEEEvT0_PT3_T1_NS0_13GridEvenShareISH_EET2_T4_E12temp_storage+88];
	add.s64 	%rd272, %rd270, %rd271;
	ld.shared.u64 	%rd273, [_ZZN3cub18CUB_300001_SM_10006detail6reduce18DeviceReduceKernelINS2_10policy_hubIlyN4cuda3std3__44plusIlEEE10Policy1000EPlyS9_lNS7_10__identityEEEvT0_PT3_T1_NS0_13GridEvenShareISH_EET2_T4_E12temp_storage+96];
	add.s64 	%rd274, %rd272, %rd273;
	ld.shared.u64 	%rd275, [_ZZN3cub18CUB_300001_SM_10006detail6reduce18DeviceReduceKernelINS2_10policy_hubIlyN4cuda3std3__44plusIlEEE10Policy1000EPlyS9_lNS7_10__identityEEEvT0_PT3_T1_NS0_13GridEvenShareISH_EET2_T4_E12temp_storage+104];
	add.s64 	%rd276, %rd274, %rd275;
	ld.shared.u64 	%rd277, [_ZZN3cub18CUB_300001_SM_10006detail6reduce18DeviceReduceKernelINS2_10policy_hubIlyN4cuda3std3__44plusIlEEE10Policy1000EPlyS9_lNS7_10__identityEEEvT0_PT3_T1_NS0_13GridEvenShareISH_EET2_T4_E12temp_storage+112];
	add.s64 	%rd278, %rd276, %rd277;
	ld.shared.u64 	%rd279, [_ZZN3cub18CUB_300001_SM_10006detail6reduce18DeviceReduceKernelINS2_10policy_hubIlyN4cuda3std3__44plusIlEEE10Policy1000EPlyS9_lNS7_10__identityEEEvT0_PT3_T1_NS0_13GridEvenShareISH_EET2_T4_E12temp_storage+120];
	add.s64 	%rd280, %rd278, %rd279;
	ld.shared.u64 	%rd281, [_ZZN3cub18CUB_300001_SM_10006detail6reduce18DeviceReduceKernelINS2_10policy_hubIlyN4cuda3std3__44plusIlEEE10Policy1000EPlyS9_lNS7_10__identityEEEvT0_PT3_T1_NS0_13GridEvenShareISH_EET2_T4_E12temp_storage+128];
	add.s64 	%rd282, %rd280, %rd281;
	ld.shared.u64 	%rd283, [_ZZN3cub18CUB_300001_SM_10006detail6reduce18DeviceReduceKernelINS2_10policy_hubIlyN4cuda3std3__44plusIlEEE10Policy1000EPlyS9_lNS7_10__identityEEEvT0_PT3_T1_NS0_13GridEvenShareISH_EET2_T4_E12temp_storage+136];
	add.s64 	%rd306, %rd282, %rd283;
	bra.uni 	$L__BB15_35;
$L__BB15_15:
	// begin inline asm
	mov.u32 %r123, %laneid;
	// end inline asm
	and.b32  	%r174, %r5, 992;
	add.s32 	%r175, %r174, 32;
	setp.gt.s32 	%p25, %r175, %r4;
	not.b32 	%r176, %r174;
	add.s32 	%r177, %r4, %r176;
	selp.b32 	%r172, %r177, 31, %p25;
	mov.b64 	{%r125, %r130}, %rd294;
	mov.b32 	%r131, 1;
	mov.b32 	%r173, -1;
	// begin inline asm
	shfl.sync.down.b32 %r124, %r125, %r131, %r172, %r173;
	// end inline asm
	// begin inline asm
	shfl.sync.down.b32 %r129, %r130, %r131, %r172, %r173;
	// end inline asm
	mov.b64 	%rd183, {%r124, %r129};
	setp.lt.s32 	%p26, %r123, %r172;
	selp.b64 	%rd184, %rd183, 0, %p26;
	add.s64 	%rd185, %rd184, %rd294;
	mov.b64 	{%r135, %r140}, %rd185;
	mov.b32 	%r141, 2;
	// begin inline asm
	shfl.sync.down.b32 %r134, %r135, %r141, %r172, %r173;
	// end inline asm
	// begin inline asm
	shfl.sync.down.b32 %r139, %r140, %r141, %r172, %r173;
	// end inline asm
	mov.b64 	%rd186, {%r134, %r139};
	add.s32 	%r178, %r123, 2;
	setp.gt.s32 	%p27, %r178, %r172;
	selp.b64 	%rd187, 0, %rd186, %p27;
	add.s64 	%rd188, %rd187, %rd185;
	mov.b64 	{%r145, %r150}, %rd188;
	mov.b32 	%r151, 4;
	// begin inline asm
	shfl.sync.down.b32 %r144, %r145, %r151, %r172, %r173;
	// end inline asm
	// begin inline asm
	shfl.sync.down.b32 %r149, %r150, %r151, %r172, %r173;
	// end inline asm
	mov.b64 	%rd189, {%r144, %r149};
	add.s32 	%r179, %r123, 4;
	setp.gt.s32 	%p28, %r179, %r172;
	selp.b64 	%rd190, 0, %rd189, %p28;
	add.s64 	%rd191, %rd190, %rd188;
	mov.b64 	{%r155, %r160}, %rd191;
	mov.b32 	%r161, 8;
	// begin inline asm
	shfl.sync.down.b32 %r154, %r155, %r161, %r172, %r173;
	// end inline asm
	// begin inline asm
	shfl.sync.down.b32 %r159, %r160, %r161, %r172, %r173;
	// end inline asm
	mov.b64 	%rd192, {%r154, %r159};
	add.s32 	%r180, %r123, 8;
	setp.gt.s32 	%p29, %r180, %r172;
	selp.b64 	%rd193, 0, %rd192, %p29;
	add.s64 	%rd194, %rd193, %rd191;
	mov.b64 	{%r165, %r170}, %rd194;
	mov.b32 	%r171, 16;
	// begin inline asm
	shfl.sync.down.b32 %r164, %r165, %r171, %r172, %r173;
	// end inline asm
	// begin inline asm
	shfl.sync.down.b32 %r169, %r170, %r171, %r172, %r173;
	// end inline asm
	mov.b64 	%rd195, {%r164, %r169};
	add.s32 	%r181, %r123, 16;
	setp.gt.s32 	%p30, %r181, %r172;
	selp.b64 	%rd196, 0, %rd195, %p30;
	add.s64 	%rd306, %rd196, %rd194;
	setp.ne.s32 	%p31, %r123, 0;
	@%p31 bra 	$L__BB15_17;
	shr.u32 	%r182, %r5, 2;
	and.b32  	%r183, %r182, 248;
	mov.u32 	%r184, _ZZN3cub18CUB_300001_SM_10006detail6reduce18DeviceReduceKernelINS2_10policy_hubIlyN4cuda3std3__44plusIlEEE10Policy1000EPlyS9_lNS7_10__identityEEEvT0_PT3_T1_NS0_13GridEvenShareISH_EET2_T4_E12temp_storage;
	add.s32 	%r185, %r184, %r183;
	st.shared.u64 	[%r185+16], %rd306;
$L__BB15_17:
	bar.sync 	0;
	setp.ne.s32 	%p32, %r5, 0;
	@%p32 bra 	$L__BB15_35;
	setp.gt.s32 	%p33, %r4, 32;
	ld.shared.u64 	%rd197, [_ZZN3cub18CUB_300001_SM_10006detail6reduce18DeviceReduceKernelINS2_10policy_hubIlyN4cuda3std3__44plusIlEEE10Policy1000EPlyS9_lNS7_10__identityEEEvT0_PT3_T1_NS0_13GridEvenShareISH_EET2_T4_E12temp_storage+24];
	selp.b64 	%rd198, %rd197, 0, %p33;
	add.s64 	%rd199, %rd198, %rd306;
	setp.gt.s32 	%p34, %r4, 64;
	ld.shared.u64 	%rd200, [_ZZN3cub18CUB_300001_SM_10006detail6reduce18DeviceReduceKernelINS2_10policy_hubIlyN4cuda3std3__44plusIlEEE10Policy1000EPlyS9_lNS7_10__identityEEEvT0_PT3_T1_NS0_13GridEvenShareISH_EET2_T4_E12temp_storage+32];
	selp.b64 	%rd201, %rd200, 0, %p34;
	add.s64 	%rd202, %rd199, %rd201;
	setp.gt.s32 	%p35, %r4, 96;
	ld.shared.u64 	%rd203, [_ZZN3cub18CUB_300001_SM_10006detail6reduce18DeviceReduceKernelINS2_10policy_hubIlyN4cuda3std3__44plusIlEEE10Policy1000EPlyS9_lNS7_10__identityEEEvT0_PT3_T1_NS0_13GridEvenShareISH_EET2_T4_E12temp_storage+40];
	selp.b64 	%rd204, %rd203, 0, %p35;
	add.s64 	%rd205, %rd202, %rd204;
	setp.gt.s32 	%p36, %r4, 128;
	ld.shared.u64 	%rd206, [_ZZN3cub18CUB_300001_SM_10006detail6reduce18DeviceReduceKernelINS2_10policy_hubIlyN4cuda3std3__44plusIlEEE10Policy1000EPlyS9_lNS7_10__identityEEEvT0_PT3_T1_NS0_13GridEvenShareISH_EET2_T4_E12temp_storage+48];
	selp.b64 	%rd207, %rd206, 0, %p36;
	add.s64 	%rd208, %rd205, %rd207;
	setp.gt.s32 	%p37, %r4, 160;
	ld.shared.u64 	%rd209, [_ZZN3cub18CUB_300001_SM_10006detail6reduce18DeviceReduceKernelINS2_10policy_hubIlyN4cuda3std3__44plusIlEEE10Policy1000EPlyS9_lNS7_10__identityEEEvT0_PT3_T1_NS0_13GridEvenShareISH_EET2_T4_E12temp_storage+56];
	selp.b64 	%rd210, %rd209, 0, %p37;
	add.s64 	%rd211, %rd208, %rd210;
	setp.gt.s32 	%p38, %r4, 192;
	ld.shared.u64 	%rd212, [_ZZN3cub18CUB_300001_SM_10006detail6reduce18DeviceReduceKernelINS2_10policy_hubIlyN4cuda3std3__44plusIlEEE10Policy1000EPlyS9_lNS7_10__identityEEEvT0_PT3_T1_NS0_13GridEvenShareISH_EET2_T4_E12temp_storage+64];
	selp.b64 	%rd213, %rd212, 0, %p38;
	add.s64 	%rd214, %rd211, %rd213;
	setp.gt.s32 	%p39, %r4, 224;
	ld.shared.u64 	%rd215, [_ZZN3cub18CUB_300001_SM_10006detail6reduce18DeviceReduceKernelINS2_10policy_hubIlyN4cuda3std3__44plusIlEEE10Policy1000EPlyS9_lNS7_10__identityEEEvT0_PT3_T1_NS0_13GridEvenShareISH_EET2_T4_E12temp_storage+72];
	selp.b64 	%rd216, %rd215, 0, %p39;
	add.s64 	%rd217, %rd214, %rd216;
	setp.gt.s32 	%p40, %r4, 256;
	ld.shared.u64 	%rd218, [_ZZN3cub18CUB_300001_SM_10006detail6reduce18DeviceReduceKernelINS2_10policy_hubIlyN4cuda3std3__44plusIlEEE10Policy1000EPlyS9_lNS7_10__identityEEEvT0_PT3_T1_NS0_13GridEvenShareISH_EET2_T4_E12temp_storage+80];
	selp.b64 	%rd219, %rd218, 0, %p40;
	add.s64 	%rd220, %rd217, %rd219;
	setp.gt.s32 	%p41, %r4, 288;
	ld.shared.u64 	%rd221, [_ZZN3cub18CUB_300001_SM_10006detail6reduce18DeviceReduceKernelINS2_10policy_hubIlyN4cuda3std3__44plusIlEEE10Policy1000EPlyS9_lNS7_10__identityEEEvT0_PT3_T1_NS0_13GridEvenShareISH_EET2_T4_E12temp_storage+88];
	selp.b64 	%rd222, %rd221, 0, %p41;
	add.s64 	%rd223, %rd220, %rd222;
	setp.gt.s32 	%p42, %r4, 320;
	ld.shared.u64 	%rd224, [_ZZN3cub18CUB_300001_SM_10006detail6reduce18DeviceReduceKernelINS2_10policy_hubIlyN4cuda3std3__44plusIlEEE10Policy1000EPlyS9_lNS7_10__identityEEEvT0_PT3_T1_NS0_13GridEvenShareISH_EET2_T4_E12temp_storage+96];
	selp.b64 	%rd225, %rd224, 0, %p42;
	add.s64 	%rd226, %rd223, %rd225;
	setp.gt.s32 	%p43, %r4, 352;
	ld.shared.u64 	%rd227, [_ZZN3cub18CUB_300001_SM_10006detail6reduce18DeviceReduceKernelINS2_10policy_hubIlyN4cuda3std3__44plusIlEEE10Policy1000EPlyS9_lNS7_10__identityEEEvT0_PT3_T1_NS0_13GridEvenShareISH_EET2_T4_E12temp_storage+104];
	selp.b64 	%rd228, %rd227, 0, %p43;
	add.s64 	%rd229, %rd226, %rd228;
	setp.gt.s32 	%p44, %r4, 384;
	ld.shared.u64 	%rd230, [_ZZN3cub18CUB_300001_SM_10006detail6reduce18DeviceReduceKernelINS2_10policy_hubIlyN4cuda3std3__44plusIlEEE10Policy1000EPlyS9_lNS7_10__identityEEEvT0_PT3_T1_NS0_13GridEvenShareISH_EET2_T4_E12temp_storage+112];
	selp.b64 	%rd231, %rd230, 0, %p44;
	add.s64 	%rd232, %rd229, %rd231;
	setp.gt.s32 	%p45, %r4, 416;
	ld.shared.u64 	%rd233, [_ZZN3cub18CUB_300001_SM_10006detail6reduce18DeviceReduceKernelINS2_10policy_hubIlyN4cuda3std3__44plusIlEEE10Policy1000EPlyS9_lNS7_10__identityEEEvT0_PT3_T1_NS0_13GridEvenShareISH_EET2_T4_E12temp_storage+120];
	selp.b64 	%rd234, %rd233, 0, %p45;
	add.s64 	%rd235, %rd232, %rd234;
	setp.gt.s32 	%p46, %r4, 448;
	ld.shared.u64 	%rd236, [_ZZN3cub18CUB_300001_SM_10006detail6reduce18DeviceReduceKernelINS2_10policy_hubIlyN4cuda3std3__44plusIlEEE10Policy1000EPlyS9_lNS7_10__identityEEEvT0_PT3_T1_NS0_13GridEvenShareISH_EET2_T4_E12temp_storage+128];
	selp.b64 	%rd237, %rd236, 0, %p46;
	add.s64 	%rd238, %rd235, %rd237;
	setp.gt.s32 	%p47, %r4, 480;
	ld.shared.u64 	%rd239, [_ZZN3cub18CUB_300001_SM_10006detail6reduce18DeviceReduceKernelINS2_10policy_hubIlyN4cuda3std3__44plusIlEEE10Policy1000EPlyS9_lNS7_10__identityEEEvT0_PT3_T1_NS0_13GridEvenShareISH_EET2_T4_E12temp_storage+136];
	selp.b64 	%rd240, %rd239, 0, %p47;
	add.s64 	%rd306, %rd238, %rd240;
	bra.uni 	$L__BB15_35;
$L__BB15_19:
	cvt.u32.u64 	%r36, %rd3;
	mov.u32 	%r17, %tid.x;
	add.s32 	%r37, %r36, %r17;
	mul.wide.u32 	%rd66, %r37, 8;
	add.s64 	%rd53, %rd50, %rd66;
	// begin inline asm
	ld.global.nc.u64 %rd52, [%rd53];
	// end inline asm
	add.s64 	%rd55, %rd53, 4096;
	// begin inline asm
	ld.global.nc.u64 %rd54, [%rd55];
	// end inline asm
	add.s64 	%rd57, %rd53, 8192;
	// begin inline asm
	ld.global.nc.u64 %rd56, [%rd57];
	// end inline asm
	add.s64 	%rd59, %rd53, 12288;
	// begin inline asm
	ld.global.nc.u64 %rd58, [%rd59];
	// end inline asm
	add.s64 	%rd61, %rd53, 16384;
	// begin inline asm
	ld.global.nc.u64 %rd60, [%rd61];
	// end inline asm
	add.s64 	%rd63, %rd53, 20480;
	// begin inline asm
	ld.global.nc.u64 %rd62, [%rd63];
	// end inline asm
	add.s64 	%rd65, %rd53, 24576;
	// begin inline asm
	ld.global.nc.u64 %rd64, [%rd65];
	// end inline asm
	add.s64 	%rd67, %rd54, %rd52;
	add.s64 	%rd68, %rd56, %rd67;
	add.s64 	%rd69, %rd58, %rd68;
	add.s64 	%rd70, %rd60, %rd69;
	add.s64 	%rd71, %rd62, %rd70;
	add.s64 	%rd305, %rd64, %rd71;
	setp.lt.u64 	%p2, %rd4, %rd2;
	@%p2 bra 	$L__BB15_31;
	cvt.u32.u64 	%r39, %rd2;
	cvt.u64.u32 	%rd23, %r17;
	add.s64 	%rd296, %rd3, %rd2;
	add.s64 	%rd72, %rd296, %rd23;
	shl.b64 	%rd73, %rd72, 3;
	add.s64 	%rd295, %rd50, %rd73;
	cvt.u32.u64 	%r18, %rd1;
	not.b32 	%r41, %r17;
	add.s32 	%r42, %r41, %r18;
	sub.s32 	%r43, %r42, %r39;
	sub.s32 	%r247, %r43, %r36;
	mov.b32 	%r248, 0;
	mov.u64 	%rd298, %rd3;
$L__BB15_21:
	add.s64 	%rd298, %rd298, %rd2;
	add.s64 	%rd74, %rd1, -3584;
	setp.gt.u64 	%p3, %rd298, %rd74;
	@%p3 bra 	$L__BB15_23;
	add.s64 	%rd90, %rd298, %rd23;
	shl.b64 	%rd91, %rd90, 3;
	add.s64 	%rd76, %rd50, %rd91;
	// begin inline asm
	ld.global.nc.u64 %rd75, [%rd76];
	// end inline asm
	add.s64 	%rd78, %rd76, 4096;
	// begin inline asm
	ld.global.nc.u64 %rd77, [%rd78];
	// end inline asm
	add.s64 	%rd80, %rd76, 8192;
	// begin inline asm
	ld.global.nc.u64 %rd79, [%rd80];
	// end inline asm
	add.s64 	%rd82, %rd76, 12288;
	// begin inline asm
	ld.global.nc.u64 %rd81, [%rd82];
	// end inline asm
	add.s64 	%rd84, %rd76, 16384;
	// begin inline asm
	ld.global.nc.u64 %rd83, [%rd84];
	// end inline asm
	add.s64 	%rd86, %rd76, 20480;
	// begin inline asm
	ld.global.nc.u64 %rd85, [%rd86];
	// end inline asm
	add.s64 	%rd88, %rd76, 24576;
	// begin inline asm
	ld.global.nc.u64 %rd87, [%rd88];
	// end inline asm
	add.s64 	%rd92, %rd75, %rd305;
	add.s64 	%rd93, %rd77, %rd92;
	add.s64 	%rd94, %rd79, %rd93;
	add.s64 	%rd95, %rd81, %rd94;
	add.s64 	%rd96, %rd83, %rd95;
	add.s64 	%rd97, %rd85, %rd96;
	add.s64 	%rd305, %rd87, %rd97;
	sub.s64 	%rd98, %rd1, %rd298;
	setp.lt.u64 	%p4, %rd98, %rd2;
	add.s32 	%r248, %r248, 1;
	add.s64 	%rd296, %rd296, %rd2;
	mul.wide.s32 	%rd99, %r34, 8;
	add.s64 	%rd295, %rd295, %rd99;
	sub.s32 	%r247, %r247, %r34;
	@%p4 bra 	$L__BB15_31;
	bra.uni 	$L__BB15_21;
$L__BB15_23:
	setp.le.u64 	%p5, %rd1, %rd298;
	@%p5 bra 	$L__BB15_31;
	cvt.u32.u64 	%r46, %rd298;
	sub.s32 	%r24, %r18, %r46;
	setp.ge.s32 	%p6, %r17, %r24;
	@%p6 bra 	$L__BB15_31;
	cvt.u32.u64 	%r48, %rd2;
	cvt.u32.u64 	%r49, %rd3;
	not.b32 	%r50, %r17;
	add.s32 	%r51, %r50, %r18;
	add.s32 	%r52, %r48, %r49;
	sub.s32 	%r53, %r51, %r52;
	mul.lo.s32 	%r54, %r1, %r248;
	mad.lo.s32 	%r25, %r54, -3584, %r53;
	and.b32  	%r55, %r25, 1536;
	setp.eq.s32 	%p7, %r55, 1536;
	mov.u32 	%r251, %r17;
	@%p7 bra 	$L__BB15_28;
	cvt.u16.u32 	%rs1, %r247;
	shr.u16 	%rs2, %rs1, 9;
	add.s16 	%rs3, %rs2, 1;
	cvt.u32.u16 	%r56, %rs3;
	and.b32  	%r57, %r56, 3;
	neg.s32 	%r249, %r57;
	mov.u32 	%r251, %r17;
$L__BB15_27:
	.pragma "nounroll";
	// begin inline asm
	ld.global.nc.u64 %rd101, [%rd295];
	// end inline asm
	add.s64 	%rd305, %rd101, %rd305;
	add.s32 	%r251, %r251, 512;
	add.s64 	%rd295, %rd295, 4096;
	add.s32 	%r249, %r249, 1;
	setp.ne.s32 	%p8, %r249, 0;
	@%p8 bra 	$L__BB15_27;
$L__BB15_28:
	setp.lt.u32 	%p9, %r25, 1536;
	@%p9 bra 	$L__BB15_31;
	cvt.u64.u32 	%rd103, %r251;
	add.s64 	%rd104, %rd103, %rd296;
	shl.b64 	%rd105, %rd104, 3;
	add.s64 	%rd303, %rd50, %rd105;
$L__BB15_30:
	// begin inline asm
	ld.global.nc.u64 %rd106, [%rd303];
	// end inline asm
	add.s64 	%rd114, %rd106, %rd305;
	add.s64 	%rd109, %rd303, 4096;
	// begin inline asm
	ld.global.nc.u64 %rd108, [%rd109];
	// end inline asm
	add.s64 	%rd115, %rd108, %rd114;
	add.s64 	%rd111, %rd303, 8192;
	// begin inline asm
	ld.global.nc.u64 %rd110, [%rd111];
	// end inline asm
	add.s64 	%rd116, %rd110, %rd115;
	add.s64 	%rd113, %rd303, 12288;
	// begin inline asm
	ld.global.nc.u64 %rd112, [%rd113];
	// end inline asm
	add.s64 	%rd305, %rd112, %rd116;
	add.s32 	%r251, %r251, 2048;
	add.s64 	%rd303, %rd303, 16384;
	setp.lt.s32 	%p10, %r251, %r24;
	@%p10 bra 	$L__BB15_30;
$L__BB15_31:
	// begin inline asm
	mov.u32 %r58, %laneid;
	// end inline asm
	mov.b64 	{%r60, %r65}, %rd305;
	mov.b32 	%r66, 1;
	mov.b32 	%r107, 31;
	mov.b32 	%r108, -1;
	// begin inline asm
	shfl.sync.down.b32 %r59, %r60, %r66, %r107, %r108;
	// end inline asm
	// begin inline asm
	shfl.sync.down.b32 %r64, %r65, %r66, %r107, %r108;
	// end inline asm
	mov.b64 	%rd117, {%r59, %r64};
	setp.gt.s32 	%p11, %r58, 30;
	selp.b64 	%rd118, 0, %rd117, %p11;
	add.s64 	%rd119, %rd118, %rd305;
	mov.b64 	{%r70, %r75}, %rd119;
	mov.b32 	%r76, 2;
	// begin inline asm
	shfl.sync.down.b32 %r69, %r70, %r76, %r107, %r108;
	// end inline asm
	// begin inline asm
	shfl.sync.down.b32 %r74, %r75, %r76, %r107, %r108;
	// end inline asm
	mov.b64 	%rd120, {%r69, %r74};
	setp.gt.s32 	%p12, %r58, 29;
	selp.b64 	%rd121, 0, %rd120, %p12;
	add.s64 	%rd122, %rd121, %rd119;
	mov.b64 	{%r80, %r85}, %rd122;
	mov.b32 	%r86, 4;
	// begin inline asm
	shfl.sync.down.b32 %r79, %r80, %r86, %r107, %r108;
	// end inline asm
	// begin inline asm
	shfl.sync.down.b32 %r84, %r85, %r86, %r107, %r108;
	// end inline asm
	mov.b64 	%rd123, {%r79, %r84};
	setp.gt.s32 	%p13, %r58, 27;
	selp.b64 	%rd124, 0, %rd123, %p13;
	add.s64 	%rd125, %rd124, %rd122;
	mov.b64 	{%r90, %r95}, %rd125;
	mov.b32 	%r96, 8;
	// begin inline asm
	shfl.sync.down.b32 %r89, %r90, %r96, %r107, %r108;
	// end inline asm
	// begin inline asm
	shfl.sync.down.b32 %r94, %r95, %r96, %r107, %r108;
	// end inline asm
	mov.b64 	%rd126, {%r89, %r94};
	setp.gt.s32 	%p14, %r58, 23;
	selp.b64 	%rd127, 0, %rd126, %p14;
	add.s64 	%rd128, %rd127, %rd125;
	mov.b64 	{%r100, %r105}, %rd128;
	mov.b32 	%r106, 16;
	// begin inline asm
	shfl.sync.down.b32 %r99, %r100, %r106, %r107, %r108;
	// end inline asm
	// begin inline asm
	shfl.sync.down.b32 %r104, %r105, %r106, %r107, %r108;
	// end inline asm
	mov.b64 	%rd129, {%r99, %r104};
	setp.gt.s32 	%p15, %r58, 15;
	selp.b64 	%rd130, 0, %rd129, %p15;
	add.s64 	%rd306, %rd130, %rd128;
	setp.ne.s32 	%p16, %r58, 0;
	@%p16 bra 	$L__BB15_33;
	shr.u32 	%r109, %r17, 2;
	and.b32  	%r110, %r109, 248;
	mov.u32 	%r111, _ZZN3cub18CUB_300001_SM_10006detail6reduce18DeviceReduceKernelINS2_10policy_hubIlyN4cuda3std3__44plusIlEEE10Policy1000EPlyS9_lNS7_10__identityEEEvT0_PT3_T1_NS0_13GridEvenShareISH_EET2_T4_E12temp_storage;
	add.s32 	%r112, %r111, %r110;
	st.shared.u64 	[%r112+16], %rd306;
$L__BB15_33:
	bar.sync 	0;
	setp.ne.s32 	%p17, %r17, 0;
	@%p17 bra 	$L__BB15_35;
	ld.shared.u64 	%rd131, [_ZZN3cub18CUB_300001_SM_10006detail6reduce18DeviceReduceKernelINS2_10policy_hubIlyN4cuda3std3__44plusIlEEE10Policy1000EPlyS9_lNS7_10__identityEEEvT0_PT3_T1_NS0_13GridEvenShareISH_EET2_T4_E12temp_storage+24];
	add.s64 	%rd132, %rd131, %rd306;
	ld.shared.u64 	%rd133, [_ZZN3cub18CUB_300001_SM_10006detail6reduce18DeviceReduceKernelINS2_10policy_hubIlyN4cuda3std3__44plusIlEEE10Policy1000EPlyS9_lNS7_10__identityEEEvT0_PT3_T1_NS0_13GridEvenShareISH_EET2_T4_E12temp_storage+32];
	add.s64 	%rd134, %rd132, %rd133;
	ld.shared.u64 	%rd135, [_ZZN3cub18CUB_300001_SM_10006detail6reduce18DeviceReduceKernelINS2_10policy_hubIlyN4cuda3std3__44plusIlEEE10Policy1000EPlyS9_lNS7_10__identityEEEvT0_PT3_T1_NS0_13GridEvenShareISH_EET2_T4_E12temp_storage+40];
	add.s64 	%rd136, %rd134, %rd135;
	ld.shared.u64 	%rd137, [_ZZN3cub18CUB_300001_SM_10006detail6reduce18DeviceReduceKernelINS2_10policy_hubIlyN4cuda3std3__44plusIlEEE10Policy1000EPlyS9_lNS7_10__identityEEEvT0_PT3_T1_NS0_13GridEvenShareISH_EET2_T4_E12temp_storage+48];
	add.s64 	%rd138, %rd136, %rd137;
	ld.shared.u64 	%rd139, [_ZZN3cub18CUB_300001_SM_10006detail6reduce18DeviceReduceKernelINS2_10policy_hubIlyN4cuda3std3__44plusIlEEE10Policy1000EPlyS9_lNS7_10__identityEEEvT0_PT3_T1_NS0_13GridEvenShareISH_EET2_T4_E12temp_storage+56];
	add.s64 	%rd140, %rd138, %rd139;
	ld.shared.u64 	%rd141, [_ZZN3cub18CUB_300001_SM_10006detail6reduce18DeviceReduceKernelINS2_10policy_hubIlyN4cuda3std3__44plusIlEEE10Policy1000EPlyS9_lNS7_10__identityEEEvT0_PT3_T1_NS0_13GridEvenShareISH_EET2_T4_E12temp_storage+64];
	add.s64 	%rd142, %rd140, %rd141;
	ld.shared.u64 	%rd143, [_ZZN3cub18CUB_300001_SM_10006detail6reduce18DeviceReduceKernelINS2_10policy_hubIlyN4cuda3std3__44plusIlEEE10Policy1000EPlyS9_lNS7_10__identityEEEvT0_PT3_T1_NS0_13GridEvenShareISH_EET2_T4_E12temp_storage+72];
	add.s64 	%rd144, %rd142, %rd143;
	ld.shared.u64 	%rd145, [_ZZN3cub18CUB_300001_SM_10006detail6reduce18DeviceReduceKernelINS2_10policy_hubIlyN4cuda3std3__44plusIlEEE10Policy1000EPlyS9_lNS7_10__identityEEEvT0_PT3_T1_NS0_13GridEvenShareISH_EET2_T4_E12temp_storage+80];
	add.s64 	%rd146, %rd144, %rd145;
	ld.shared.u64 	%rd147, [_ZZN3cub18CUB_300001_SM_10006detail6reduce18DeviceReduceKernelINS2_10policy_hubIlyN4cuda3std3__44plusIlEEE10Policy1000EPlyS9_lNS7_10__identityEEEvT0_PT3_T1_NS0_13GridEvenShareISH_EET2_T4_E12temp_storage+88];
	add.s64 	%rd148, %rd146, %rd147;
	ld.shared.u64 	%rd149, [_ZZN3cub18CUB_300001_SM_10006detail6reduce18DeviceReduceKernelINS2_10policy_hubIlyN4cuda3std3__44plusIlEEE10Policy1000EPlyS9_lNS7_10__identityEEEvT0_PT3_T1_NS0_13GridEvenShareISH_EET2_T4_E12temp_storage+96];
	add.s64 	%rd150, %rd148, %rd149;
	ld.shared.u64 	%rd151, [_ZZN3cub18CUB_300001_SM_10006detail6reduce18DeviceReduceKernelINS2_10policy_hubIlyN4cuda3std3__44plusIlEEE10Policy1000EPlyS9_lNS7_10__identityEEEvT0_PT3_T1_NS0_13GridEvenShareISH_EET2_T4_E12temp_storage+104];
	add.s64 	%rd152, %rd150, %rd151;
	ld.shared.u64 	%rd153, [_ZZN3cub18CUB_300001_SM_10006detail6reduce18DeviceReduceKernelINS2_10policy_hubIlyN4cuda3std3__44plusIlEEE10Policy1000EPlyS9_lNS7_10__identityEEEvT0_PT3_T1_NS0_13GridEvenShareISH_EET2_T4_E12temp_storage+112];
	add.s64 	%rd154, %rd152, %rd153;
	ld.shared.u64 	%rd155, [_ZZN3cub18CUB_300001_SM_10006detail6reduce18DeviceReduceKernelINS2_10policy_hubIlyN4cuda3std3__44plusIlEEE10Policy1000EPlyS9_lNS7_10__identityEEEvT0_PT3_T1_NS0_13GridEvenShareISH_EET2_T4_E12temp_storage+120];
	add.s64 	%rd156, %rd154, %rd155;
	ld.shared.u64 	%rd157, [_ZZN3cub18CUB_300001_SM_10006detail6reduce18DeviceReduceKernelINS2_10policy_hubIlyN4cuda3std3__44plusIlEEE10Policy1000EPlyS9_lNS7_10__identityEEEvT0_PT3_T1_NS0_13GridEvenShareISH_EET2_T4_E12temp_storage+128];
	add.s64 	%rd158, %rd156, %rd157;
	ld.shared.u64 	%rd159, [_ZZN3cub18CUB_300001_SM_10006detail6reduce18DeviceReduceKernelINS2_10policy_hubIlyN4cuda3std3__44plusIlEEE10Policy1000EPlyS9_lNS7_10__identityEEEvT0_PT3_T1_NS0_13GridEvenShareISH_EET2_T4_E12temp_storage+136];
	add.s64 	%rd306, %rd158, %rd159;
$L__BB15_35:
	mov.u32 	%r241, %tid.x;
	setp.ne.s32 	%p55, %r241, 0;
	@%p55 bra 	$L__BB15_37;
	ld.param.u64 	%rd287, [_ZN3cub18CUB_300001_SM_10006detail6reduce18DeviceReduceKernelINS2_10policy_hubIlyN4cuda3std3__44plusIlEEE10Policy1000EPlyS9_lNS7_10__identityEEEvT0_PT3_T1_NS0_13GridEvenShareISH_EET2_T4__param_1];
	cvta.to.global.u64 	%rd284, %rd287;
	mul.wide.u32 	%rd285, %r2, 8;
	add.s64 	%rd286, %rd284, %rd285;
	st.global.u64 	[%rd286], %rd306;
$L__BB15_37:
	ret;

}
	// .globl	_ZN3cub18CUB_300001_SM_10006detail6reduce28DeviceReduceSingleTileKernelINS2_10policy_hubIlyN4cuda3std3__44plusIlEEE10Policy1000EPlSC_iS9_llNS7_10__identityEEEvT0_T1_T2_T3_T4_T6_
.visible .entry _ZN3cub18CUB_300001_SM_10006detail6reduce28DeviceReduceSingleTileKernelINS2_10policy_hubIlyN4cuda3std3__44plusIlEEE10Policy1000EPlSC_iS9_llNS7_10__identityEEEvT0_T1_T2_T3_T4_T6_(
	.param .u64 .ptr .align 1 _ZN3cub18CUB_300001_SM_10006detail6reduce28DeviceReduceSingleTileKernelINS2_10policy_hubIlyN4cuda3std3__44plusIlEEE10Policy1000EPlSC_iS9_llNS7_10__identityEEEvT0_T1_T2_T3_T4_T6__param_0,
	.param .u64 .ptr .align 1 _ZN3cub18CUB_300001_SM_10006detail6reduce28DeviceReduceSingleTileKernelINS2_10policy_hubIlyN4cuda3std3__44plusIlEEE10Policy1000EPlSC_iS9_llNS7_10__identityEEEvT0_T1_T2_T3_T4_T6__param_1,
	.param .u32 _ZN3cub18CUB_300001_SM_10006detail6reduce28DeviceReduceSingleTileKernelINS2_10policy_hubIlyN4cuda3std3__44plusIlEEE10Policy1000EPlSC_iS9_llNS7_10__identityEEEvT0_T1_T2_T3_T4_T6__param_2,
	.param .align 1 .b8 _ZN3cub18CUB_300001_SM_10006detail6reduce28DeviceReduceSingleTileKernelINS2_10policy_hubIlyN4cuda3std3__44plusIlEEE10Policy1000EPlSC_iS9_llNS7_10__identityEEEvT0_T1_T2_T3_T4_T6__param_3[1],
	.param .u64 _ZN3cub18CUB_300001_SM_10006detail6reduce28DeviceReduceSingleTileKernelINS2_10policy_hubIlyN4cuda3std3__44plusIlEEE10Policy1000EPlSC_iS9_llNS7_10__identityEEEvT0_T1_T2_T3_T4_T6__param_4,
	.param .align 1 .b8 _ZN3cub18CUB_300001_SM_10006detail6reduce28DeviceReduceSingleTileKernelINS2_10policy_hubIlyN4cuda3std3__44plusIlEEE10Policy1000EPlSC_iS9_llNS7_10__identityEEEvT0_T1_T2_T3_T4_T6__param_5[1]
)
.maxntid 512
.minnctapersm 1
{
	.reg .pred 	%p<58>;
	.reg .b32 	%r<238>;
	.reg .b64 	%rd<281>;
	// demoted variable
	.shared .align 8 .b8 _ZZN3cub18CUB_300001_SM_10006detail6reduce28DeviceReduceSingleTileKernelINS2_10policy_hubIlyN4cuda3std3__44plusIlEEE10Policy1000EPlSC_iS9_llNS7_10__identityEEEvT0_T1_T2_T3_T4_T6_E12temp_storage[152];
	ld.param.u64 	%rd35, [_ZN3cub18CUB_300001_SM_10006detail6reduce28DeviceReduceSingleTileKernelINS2_10policy_hubIlyN4cuda3std3__44plusIlEEE10Policy1000EPlSC_iS9_llNS7_10__identityEEEvT0_T1_T2_T3_T4_T6__param_0];
	ld.param.u64 	%rd37, [_ZN3cub18CUB_300001_SM_10006detail6reduce28DeviceReduceSingleTileKernelINS2_10policy_hubIlyN4cuda3std3__44plusIlEEE10Policy1000EPlSC_iS9_llNS7_10__identityEEEvT0_T1_T2_T3_T4_T6__param_1];
	ld.param.u32 	%r34, [_ZN3cub18CUB_300001_SM_10006detail6reduce28DeviceReduceSingleTileKernelINS2_10policy_hubIlyN4cuda3std3__44plusIlEEE10Policy1000EPlSC_iS9_llNS7_10__identityEEEvT0_T1_T2_T3_T4_T6__param_2];
	ld.param.u64 	%rd36, [_ZN3cub18CUB_300001_SM_10006detail6reduce28DeviceReduceSingleTileKernelINS2_10policy_hubIlyN4cuda3std3__44plusIlEEE10Policy1000EPlSC_iS9_llNS7_10__identityEEEvT0_T1_T2_T3_T4_T6__param_4];
	cvta.to.global.u64 	%rd1, %rd37;
	setp.ne.s32 	%p1, %r34, 0;
	@%p1 bra 	$L__BB16_3;
	mov.u32 	%r224, %tid.x;
	setp.ne.s32 	%p57, %r224, 0;
	@%p57 bra 	$L__BB16_39;
	st.global.u64 	[%rd1], %rd36;
	bra.uni 	$L__BB16_39;
$L__BB16_3:
	setp.gt.s32 	%p2, %r34, 3583;
	@%p2 bra 	$L__BB16_21;
	mov.u32 	%r1, %tid.x;
	setp.ge.s32 	%p19, %r1, %r34;
	mov.b64 	%rd271, 0;
	mov.u32 	%r228, %r1;
	@%p19 bra 	$L__BB16_6;
	mul.wide.u32 	%rd146, %r1, 8;
	add.s64 	%rd145, %rd35, %rd146;
	// begin inline asm
	ld.global.nc.u64 %rd271, [%rd145];
	// end inline asm
	add.s32 	%r228, %r1, 512;
$L__BB16_6:
	setp.ge.s32 	%p20, %r228, %r34;
	@%p20 bra 	$L__BB16_12;
	not.b32 	%r100, %r228;
	add.s32 	%r4, %r34, %r100;
	and.b32  	%r101, %r4, 1536;
	setp.eq.s32 	%p21, %r101, 1536;
	@%p21 bra 	$L__BB16_10;
	mul.wide.u32 	%rd148, %r228, 8;
	add.s64 	%rd266, %rd35, %rd148;
	shr.u32 	%r102, %r4, 9;
	add.s32 	%r103, %r102, 1;
	and.b32  	%r104, %r103, 3;
	neg.s32 	%r226, %r104;
$L__BB16_9:
	.pragma "nounroll";
	// begin inline asm
	ld.global.nc.u64 %rd149, [%rd266];
	// end inline asm
	add.s64 	%rd271, %rd149, %rd271;
	add.s32 	%r228, %r228, 512;
	add.s64 	%rd266, %rd266, 4096;
	add.s32 	%r226, %r226, 1;
	setp.ne.s32 	%p22, %r226, 0;
	@%p22 bra 	$L__BB16_9;
$L__BB16_10:
	setp.lt.u32 	%p23, %r4, 1536;
	@%p23 bra 	$L__BB16_12;
$L__BB16_11:
	mul.wide.s32 	%rd159, %r228, 8;
	add.s64 	%rd152, %rd35, %rd159;
	// begin inline asm
	ld.global.nc.u64 %rd151, [%rd152];
	// end inline asm
	add.s64 	%rd160, %rd151, %rd271;
	add.s64 	%rd154, %rd152, 4096;
	// begin inline asm
	ld.global.nc.u64 %rd153, [%rd154];
	// end inline asm
	add.s64 	%rd161, %rd153, %rd160;
	add.s64 	%rd156, %rd152, 8192;
	// begin inline asm
	ld.global.nc.u64 %rd155, [%rd156];
	// end inline asm
	add.s64 	%rd162, %rd155, %rd161;
	add.s64 	%rd158, %rd152, 12288;
	// begin inline asm
	ld.global.nc.u64 %rd157, [%rd158];
	// end inline asm
	add.s64 	%rd271, %rd157, %rd162;
	add.s32 	%r228, %r228, 2048;
	setp.lt.s32 	%p24, %r228, %r34;
	@%p24 bra 	$L__BB16_11;
$L__BB16_12:
	setp.lt.s32 	%p25, %r34, 512;
	@%p25 bra 	$L__BB16_17;
	// begin inline asm
	mov.u32 %r168, %laneid;
	// end inline asm
	mov.b64 	{%r170, %r175}, %rd271;
	mov.b32 	%r176, 1;
	mov.b32 	%r217, 31;
	mov.b32 	%r218, -1;
	// begin inline asm
	shfl.sync.down.b32 %r169, %r170, %r176, %r217, %r218;
	// end inline asm
	// begin inline asm
	shfl.sync.down.b32 %r174, %r175, %r176, %r217, %r218;
	// end inline asm
	mov.b64 	%rd221, {%r169, %r174};
	setp.gt.s32 	%p49, %r168, 30;
	selp.b64 	%rd222, 0, %rd221, %p49;
	add.s64 	%rd223, %rd222, %rd271;
	mov.b64 	{%r180, %r185}, %rd223;
	mov.b32 	%r186, 2;
	// begin inline asm
	shfl.sync.down.b32 %r179, %r180, %r186, %r217, %r218;
	// end inline asm
	// begin inline asm
	shfl.sync.down.b32 %r184, %r185, %r186, %r217, %r218;
	// end inline asm
	mov.b64 	%rd224, {%r179, %r184};
	setp.gt.s32 	%p50, %r168, 29;
	selp.b64 	%rd225, 0, %rd224, %p50;
	add.s64 	%rd226, %rd225, %rd223;
	mov.b64 	{%r190, %r195}, %rd226;
	mov.b32 	%r196, 4;
	// begin inline asm
	shfl.sync.down.b32 %r189, %r190, %r196, %r217, %r218;
	// end inline asm
	// begin inline asm
	shfl.sync.down.b32 %r194, %r195, %r196, %r217, %r218;
	// end inline asm
	mov.b64 	%rd227, {%r189, %r194};
	setp.gt.s32 	%p51, %r168, 27;
	selp.b64 	%rd228, 0, %rd227, %p51;
	add.s64 	%rd229, %rd228, %rd226;
	mov.b64 	{%r200, %r205}, %rd229;
	mov.b32 	%r206, 8;
	// begin inline asm
	shfl.sync.down.b32 %r199, %r200, %r206, %r217, %r218;
	// end inline asm
	// begin inline asm
	shfl.sync.down.b32 %r204, %r205, %r206, %r217, %r218;
	// end inline asm
	mov.b64 	%rd230, {%r199, %r204};
	setp.gt.s32 	%p52, %r168, 23;
	selp.b64 	%rd231, 0, %rd230, %p52;
	add.s64 	%rd232, %rd231, %rd229;
	mov.b64 	{%r210, %r215}, %rd232;
	mov.b32 	%r216, 16;
	// begin inline asm
	shfl.sync.down.b32 %r209, %r210, %r216, %r217, %r218;
	// end inline asm
	// begin inline asm
	shfl.sync.down.b32 %r214, %r215, %r216, %r217, %r218;
	// end inline asm
	mov.b64 	%rd233, {%r209, %r214};
	setp.gt.s32 	%p53, %r168, 15;
	selp.b64 	%rd234, 0, %rd233, %p53;
	add.s64 	%rd280, %rd234, %rd232;
	setp.ne.s32 	%p54, %r168, 0;
	@%p54 bra 	$L__BB16_15;
	shr.u32 	%r219, %r1, 2;
	and.b32  	%r220, %r219, 248;
	mov.u32 	%r221, _ZZN3cub18CUB_300001_SM_10006detail6reduce28DeviceReduceSingleTileKernelINS2_10policy_hubIlyN4cuda3std3__44plusIlEEE10Policy1000EPlSC_iS9_llNS7_10__identityEEEvT0_T1_T2_T3_T4_T6_E12temp_storage;
	add.s32 	%r222, %r221, %r220;
	st.shared.u64 	[%r222+16], %rd280;
$L__BB16_15:
	bar.sync 	0;
	setp.ne.s32 	%p55, %r1, 0;
	@%p55 bra 	$L__BB16_37;
	ld.shared.u64 	%rd235, [_ZZN3cub18CUB_300001_SM_10006detail6reduce28DeviceReduceSingleTileKernelINS2_10policy_hubIlyN4cuda3std3__44plusIlEEE10Policy1000EPlSC_iS9_llNS7_10__identityEEEvT0_T1_T2_T3_T4_T6_E12temp_storage+24];
	add.s64 	%rd236, %rd235, %rd280;
	ld.shared.u64 	%rd237, [_ZZN3cub18CUB_300001_SM_10006detail6reduce28DeviceReduceSingleTileKernelINS2_10policy_hubIlyN4cuda3std3__44plusIlEEE10Policy1000EPlSC_iS9_llNS7_10__identityEEEvT0_T1_T2_T3_T4_T6_E12temp_storage+32];
	add.s64 	%rd238, %rd236, %rd237;
	ld.shared.u64 	%rd239, [_ZZN3cub18CUB_300001_SM_10006detail6reduce28DeviceReduceSingleTileKernelINS2_10policy_hubIlyN4cuda3std3__44plusIlEEE10Policy1000EPlSC_iS9_llNS7_10__identityEEEvT0_T1_T2_T3_T4_T6_E12temp_storage+40];
	add.s64 	%rd240, %rd238, %rd239;
	ld.shared.u64 	%rd241, [_ZZN3cub18CUB_300001_SM_10006detail6reduce28DeviceReduceSingleTileKernelINS2_10policy_hubIlyN4cuda3std3__44plusIlEEE10Policy1000EPlSC_iS9_llNS7_10__identityEEEvT0_T1_T2_T3_T4_T6_E12temp_storage+48];
	add.s64 	%rd242, %rd240, %rd241;
	ld.shared.u64 	%rd243, [_ZZN3cub18CUB_300001_SM_10006detail6reduce28DeviceReduceSingleTileKernelINS2_10policy_hubIlyN4cuda3std3__44plusIlEEE10Policy1000EPlSC_iS9_llNS7_10__identityEEEvT0_T1_T2_T3_T4_T6_E12temp_storage+56];
	add.s64 	%rd244, %rd242, %rd243;
	ld.shared.u64 	%rd245, [_ZZN3cub18CUB_300001_SM_10006detail6reduce28DeviceReduceSingleTileKernelINS2_10policy_hubIlyN4cuda3std3__44plusIlEEE10Policy1000EPlSC_iS9_llNS7_10__identityEEEvT0_T1_T2_T3_T4_T6_E12temp_storage+64];
	add.s64 	%rd246, %rd244, %rd245;
	ld.shared.u64 	%rd247, [_ZZN3cub18CUB_300001_SM_10006detail6reduce28DeviceReduceSingleTileKernelINS2_10policy_hubIlyN4cuda3std3__44plusIlEEE10Policy1000EPlSC_iS9_llNS7_10__identityEEEvT0_T1_T2_T3_T4_T6_E12temp_storage+72];
	add.s64 	%rd248, %rd246, %rd247;
	ld.shared.u64 	%rd249, [_ZZN3cub18CUB_300001_SM_10006detail6reduce28DeviceReduceSingleTileKernelINS2_10policy_hubIlyN4cuda3std3__44plusIlEEE10Policy1000EPlSC_iS9_llNS7_10__identityEEEvT0_T1_T2_T3_T4_T6_E12temp_storage+80];
	add.s64 	%rd250, %rd248, %rd249;
	ld.shared.u64 	%rd251, [_ZZN3cub18CUB_300001_SM_10006detail6reduce28DeviceReduceSingleTileKernelINS2_10policy_hubIlyN4cuda3std3__44plusIlEEE10Policy1000EPlSC_iS9_llNS7_10__identityEEEvT0_T1_T2_T3_T4_T6_E12temp_storage+88];
	add.s64 	%rd252, %rd250, %rd251;
	ld.shared.u64 	%rd253, [_ZZN3cub18CUB_300001_SM_10006detail6reduce28DeviceReduceSingleTileKernelINS2_10policy_hubIlyN4cuda3std3__44plusIlEEE10Policy1000EPlSC_iS9_llNS7_10__identityEEEvT0_T1_T2_T3_T4_T6_E12temp_storage+96];
	add.s64 	%rd254, %rd252, %rd253;
	ld.shared.u64 	%rd255, [_ZZN3cub18CUB_300001_SM_10006detail6reduce28DeviceReduceSingleTileKernelINS2_10policy_hubIlyN4cuda3std3__44plusIlEEE10Policy1000EPlSC_iS9_llNS7_10__identityEEEvT0_T1_T2_T3_T4_T6_E12temp_storage+104];
	add.s64 	%rd256, %rd254, %rd255;
	ld.shared.u64 	%rd257, [_ZZN3cub18CUB_300001_SM_10006detail6reduce28DeviceReduceSingleTileKernelINS2_10policy_hubIlyN4cuda3std3__44plusIlEEE10Policy1000EPlSC_iS9_llNS7_10__identityEEEvT0_T1_T2_T3_T4_T6_E12temp_storage+112];
	add.s64 	%rd258, %rd256, %rd257;
	ld.shared.u64 	%rd259, [_ZZN3cub18CUB_300001_SM_10006detail6reduce28DeviceReduceSingleTileKernelINS2_10policy_hubIlyN4cuda3std3__44plusIlEEE10Policy1000EPlSC_iS9_llNS7_10__identityEEEvT0_T1_T2_T3_T4_T6_E12temp_storage+120];
	add.s64 	%rd260, %rd258, %rd259;
	ld.shared.u64 	%rd261, [_ZZN3cub18CUB_300001_SM_10006detail6reduce28DeviceReduceSingleTileKernelINS2_10policy_hubIlyN4cuda3std3__44plusIlEEE10Policy1000EPlSC_iS9_llNS7_10__identityEEEvT0_T1_T2_T3_T4_T6_E12temp_storage+128];
	add.s64 	%rd262, %rd260, %rd261;
	ld.shared.u64 	%rd263, [_ZZN3cub18CUB_300001_SM_10006detail6reduce28DeviceReduceSingleTileKernelINS2_10policy_hubIlyN4cuda3std3__44plusIlEEE10Policy1000EPlSC_iS9_llNS7_10__identityEEEvT0_T1_T2_T3_T4_T6_E12temp_storage+136];
	add.s64 	%rd280, %rd262, %rd263;
	bra.uni 	$L__BB16_37;
$L__BB16_17:
	// begin inline asm
	mov.u32 %r105, %laneid;
	// end inline asm
	and.b32  	%r156, %r1, 992;
	add.s32 	%r157, %r156, 32;
	setp.gt.s32 	%p26, %r157, %r34;
	not.b32 	%r158, %r156;
	add.s32 	%r159, %r34, %r158;
	selp.b32 	%r154, %r159, 31, %p26;
	mov.b64 	{%r107, %r112}, %rd271;
	mov.b32 	%r113, 1;
	mov.b32 	%r155, -1;
	// begin inline asm
	shfl.sync.down.b32 %r106, %r107, %r113, %r154, %r155;
	// end inline asm
	// begin inline asm
	shfl.sync.down.b32 %r111, %r112, %r113, %r154, %r155;
	// end inline asm
	mov.b64 	%rd163, {%r106, %r111};
	setp.lt.s32 	%p27, %r105, %r154;
	selp.b64 	%rd164, %rd163, 0, %p27;
	add.s64 	%rd165, %rd164, %rd271;
	mov.b64 	{%r117, %r122}, %rd165;
	mov.b32 	%r123, 2;
	// begin inline asm
	shfl.sync.down.b32 %r116, %r117, %r123, %r154, %r155;
	// end inline asm
	// begin inline asm
	shfl.sync.down.b32 %r121, %r122, %r123, %r154, %r155;
	// end inline asm
	mov.b64 	%rd166, {%r116, %r121};
	add.s32 	%r160, %r105, 2;
	setp.gt.s32 	%p28, %r160, %r154;
	selp.b64 	%rd167, 0, %rd166, %p28;
	add.s64 	%rd168, %rd167, %rd165;
	mov.b64 	{%r127, %r132}, %rd168;
	mov.b32 	%r133, 4;
	// begin inline asm
	shfl.sync.down.b32 %r126, %r127, %r133, %r154, %r155;
	// end inline asm
	// begin inline asm
	shfl.sync.down.b32 %r131, %r132, %r133, %r154, %r155;
	// end inline asm
	mov.b64 	%rd169, {%r126, %r131};
	add.s32 	%r161, %r105, 4;
	setp.gt.s32 	%p29, %r161, %r154;
	selp.b64 	%rd170, 0, %rd169, %p29;
	add.s64 	%rd171, %rd170, %rd168;
	mov.b64 	{%r137, %r142}, %rd171;
	mov.b32 	%r143, 8;
	// begin inline asm
	shfl.sync.down.b32 %r136, %r137, %r143, %r154, %r155;
	// end inline asm
	// begin inline asm
	shfl.sync.down.b32 %r141, %r142, %r143, %r154, %r155;
	// end inline asm
	mov.b64 	%rd172, {%r136, %r141};
	add.s32 	%r162, %r105, 8;
	setp.gt.s32 	%p30, %r162, %r154;
	selp.b64 	%rd173, 0, %rd172, %p30;
	add.s64 	%rd174, %rd173, %rd171;
	mov.b64 	{%r147, %r152}, %rd174;
	mov.b32 	%r153, 16;
	// begin inline asm
	shfl.sync.down.b32 %r146, %r147, %r153, %r154, %r155;
	// end inline asm
	// begin inline asm
	shfl.sync.down.b32 %r151, %r152, %r153, %r154, %r155;
	// end inline asm
	mov.b64 	%rd175, {%r146, %r151};
	add.s32 	%r163, %r105, 16;
	setp.gt.s32 	%p31, %r163, %r154;
	selp.b64 	%rd176, 0, %rd175, %p31;
	add.s64 	%rd280, %rd176, %rd174;
	setp.ne.s32 	%p32, %r105, 0;
	@%p32 bra 	$L__BB16_19;
	shr.u32 	%r164, %r1, 2;
	and.b32  	%r165, %r164, 248;
	mov.u32 	%r166, _ZZN3cub18CUB_300001_SM_10006detail6reduce28DeviceReduceSingleTileKernelINS2_10policy_hubIlyN4cuda3std3__44plusIlEEE10Policy1000EPlSC_iS9_llNS7_10__identityEEEvT0_T1_T2_T3_T4_T6_E12temp_storage;
	add.s32 	%r167, %r166, %r165;
	st.shared.u64 	[%r167+16], %rd280;
$L__BB16_19:
	bar.sync 	0;
	setp.ne.s32 	%p33, %r1, 0;
	@%p33 bra 	$L__BB16_37;
	setp.gt.s32 	%p34, %r34, 32;
	ld.shared.u64 	%rd177, [_ZZN3cub18CUB_300001_SM_10006detail6reduce28DeviceReduceSingleTileKernelINS2_10policy_hubIlyN4cuda3std3__44plusIlEEE10Policy1000EPlSC_iS9_llNS7_10__identityEEEvT0_T1_T2_T3_T4_T6_E12temp_storage+24];
	selp.b64 	%rd178, %rd177, 0, %p34;
	add.s64 	%rd179, %rd178, %rd280;
	setp.gt.s32 	%p35, %r34, 64;
	ld.shared.u64 	%rd180, [_ZZN3cub18CUB_300001_SM_10006detail6reduce28DeviceReduceSingleTileKernelINS2_10policy_hubIlyN4cuda3std3__44plusIlEEE10Policy1000EPlSC_iS9_llNS7_10__identityEEEvT0_T1_T2_T3_T4_T6_E12temp_storage+32];
	selp.b64 	%rd181, %rd180, 0, %p35;
	add.s64 	%rd182, %rd179, %rd181;
	setp.gt.s32 	%p36, %r34, 96;
	ld.shared.u64 	%rd183, [_ZZN3cub18CUB_300001_SM_10006detail6reduce28DeviceReduceSingleTileKernelINS2_10policy_hubIlyN4cuda3std3__44plusIlEEE10Policy1000EPlSC_iS9_llNS7_10__identityEEEvT0_T1_T2_T3_T4_T6_E12temp_storage+40];
	selp.b64 	%rd184, %rd183, 0, %p36;
	add.s64 	%rd185, %rd182, %rd184;
	setp.gt.s32 	%p37, %r34, 128;
	ld.shared.u64 	%rd186, [_ZZN3cub18CUB_300001_SM_10006detail6reduce28DeviceReduceSingleTileKernelINS2_10policy_hubIlyN4cuda3std3__44plusIlEEE10Policy1000EPlSC_iS9_llNS7_10__identityEEEvT0_T1_T2_T3_T4_T6_E12temp_storage+48];
	selp.b64 	%rd187, %rd186, 0, %p37;
	add.s64 	%rd188, %rd185, %rd187;
	setp.gt.s32 	%p38, %r34, 160;
	ld.shared.u64 	%rd189, [_ZZN3cub18CUB_300001_SM_10006detail6reduce28DeviceReduceSingleTileKernelINS2_10policy_hubIlyN4cuda3std3__44plusIlEEE10Policy1000EPlSC_iS9_llNS7_10__identityEEEvT0_T1_T2_T3_T4_T6_E12temp_storage+56];
	selp.b64 	%rd190, %rd189, 0, %p38;
	add.s64 	%rd191, %rd188, %rd190;
	setp.gt.s32 	%p39, %r34, 192;
	ld.shared.u64 	%rd192, [_ZZN3cub18CUB_300001_SM_10006detail6reduce28DeviceReduceSingleTileKernelINS2_10policy_hubIlyN4cuda3std3__44plusIlEEE10Policy1000EPlSC_iS9_llNS7_10__identityEEEvT0_T1_T2_T3_T4_T6_E12temp_storage+64];
	selp.b64 	%rd193, %rd192, 0, %p39;
	add.s64 	%rd194, %rd191, %rd193;
	setp.gt.s32 	%p40, %r34, 224;
	ld.shared.u64 	%rd195, [_ZZN3cub18CUB_300001_SM_10006detail6reduce28DeviceReduceSingleTileKernelINS2_10policy_hubIlyN4cuda3std3__44plusIlEEE10Policy1000EPlSC_iS9_llNS7_10__identityEEEvT0_T1_T2_T3_T4_T6_E12temp_storage+72];
	selp.b64 	%rd196, %rd195, 0, %p40;
	add.s64 	%rd197, %rd194, %rd196;
	setp.gt.s32 	%p41, %r34, 256;
	ld.shared.u64 	%rd198, [_ZZN3cub18CUB_300001_SM_10006detail6reduce28DeviceReduceSingleTileKernelINS2_10policy_hubIlyN4cuda3std3__44plusIlEEE10Policy1000EPlSC_iS9_llNS7_10__identityEEEvT0_T1_T2_T3_T4_T6_E12temp_storage+80];
	selp.b64 	%rd199, %rd198, 0, %p41;
	add.s64 	%rd200, %rd197, %rd199;
	setp.gt.s32 	%p42, %r34, 288;
	ld.shared.u64 	%rd201, [_ZZN3cub18CUB_300001_SM_10006detail6reduce28DeviceReduceSingleTileKernelINS2_10policy_hubIlyN4cuda3std3__44plusIlEEE10Policy1000EPlSC_iS9_llNS7_10__identityEEEvT0_T1_T2_T3_T4_T6_E12temp_storage+88];
	selp.b64 	%rd202, %rd201, 0, %p42;
	add.s64 	%rd203, %rd200, %rd202;
	setp.gt.s32 	%p43, %r34, 320;
	ld.shared.u64 	%rd204, [_ZZN3cub18CUB_300001_SM_10006detail6reduce28DeviceReduceSingleTileKernelINS2_10policy_hubIlyN4cuda3std3__44plusIlEEE10Policy1000EPlSC_iS9_llNS7_10__identityEEEvT0_T1_T2_T3_T4_T6_E12temp_storage+96];
	selp.b64 	%rd205, %rd204, 0, %p43;
	add.s64 	%rd206, %rd203, %rd205;
	setp.gt.s32 	%p44, %r34, 352;
	ld.shared.u64 	%rd207, [_ZZN3cub18CUB_300001_SM_10006detail6reduce28DeviceReduceSingleTileKernelINS2_10policy_hubIlyN4cuda3std3__44plusIlEEE10Policy1000EPlSC_iS9_llNS7_10__identityEEEvT0_T1_T2_T3_T4_T6_E12temp_storage+104];
	selp.b64 	%rd208, %rd207, 0, %p44;
	add.s64 	%rd209, %rd206, %rd208;
	setp.gt.s32 	%p45, %r34, 384;
	ld.shared.u64 	%rd210, [_ZZN3cub18CUB_300001_SM_10006detail6reduce28DeviceReduceSingleTileKernelINS2_10policy_hubIlyN4cuda3std3__44plusIlEEE10Policy1000EPlSC_iS9_llNS7_10__identityEEEvT0_T1_T2_T3_T4_T6_E12temp_storage+112];
	selp.b64 	%rd211, %rd210, 0, %p45;
	add.s64 	%rd212, %rd209, %rd211;
	setp.gt.s32 	%p46, %r34, 416;
	ld.shared.u64 	%rd213, [_ZZN3cub18CUB_300001_SM_10006detail6reduce28DeviceReduceSingleTileKernelINS2_10policy_hubIlyN4cuda3std3__44plusIlEEE10Policy1000EPlSC_iS9_llNS7_10__identityEEEvT0_T1_T2_T3_T4_T6_E12temp_storage+120];
	selp.b64 	%rd214, %rd213, 0, %p46;
	add.s64 	%rd215, %rd212, %rd214;
	setp.gt.s32 	%p47, %r34, 448;
	ld.shared.u64 	%rd216, [_ZZN3cub18CUB_300001_SM_10006detail6reduce28DeviceReduceSingleTileKernelINS2_10policy_hubIlyN4cuda3std3__44plusIlEEE10Policy1000EPlSC_iS9_llNS7_10__identityEEEvT0_T1_T2_T3_T4_T6_E12temp_storage+128];
	selp.b64 	%rd217, %rd216, 0, %p47;
	add.s64 	%rd218, %rd215, %rd217;
	setp.gt.s32 	%p48, %r34, 480;
	ld.shared.u64 	%rd219, [_ZZN3cub18CUB_300001_SM_10006detail6reduce28DeviceReduceSingleTileKernelINS2_10policy_hubIlyN4cuda3std3__44plusIlEEE10Policy1000EPlSC_iS9_llNS7_10__identityEEEvT0_T1_T2_T3_T4_T6_E12temp_storage+136];
	selp.b64 	%rd220, %rd219, 0, %p48;
	add.s64 	%rd280, %rd218, %rd220;
	bra.uni 	$L__BB16_37;
$L__BB16_21:
	mov.u32 	%r13, %tid.x;
	mul.wide.u32 	%rd52, %r13, 8;
	add.s64 	%rd39, %rd35, %rd52;
	// begin inline asm
	ld.global.nc.u64 %rd38, [%rd39];
	// end inline asm
	add.s64 	%rd41, %rd39, 4096;
	// begin inline asm
	ld.global.nc.u64 %rd40, [%rd41];
	// end inline asm
	add.s64 	%rd43, %rd39, 8192;
	// begin inline asm
	ld.global.nc.u64 %rd42, [%rd43];
	// end inline asm
	add.s64 	%rd45, %rd39, 12288;
	// begin inline asm
	ld.global.nc.u64 %rd44, [%rd45];
	// end inline asm
	add.s64 	%rd47, %rd39, 16384;
	// begin inline asm
	ld.global.nc.u64 %rd46, [%rd47];
	// end inline asm
	add.s64 	%rd49, %rd39, 20480;
	// begin inline asm
	ld.global.nc.u64 %rd48, [%rd49];
	// end inline asm
	add.s64 	%rd51, %rd39, 24576;
	// begin inline asm
	ld.global.nc.u64 %rd50, [%rd51];
	// end inline asm
	add.s64 	%rd53, %rd40, %rd38;
	add.s64 	%rd54, %rd42, %rd53;
	add.s64 	%rd55, %rd44, %rd54;
	add.s64 	%rd56, %rd46, %rd55;
	add.s64 	%rd57, %rd48, %rd56;
	add.s64 	%rd279, %rd50, %rd57;
	setp.lt.u32 	%p3, %r34, 7168;
	mov.b32 	%r231, 3584;
	@%p3 bra 	$L__BB16_25;
	add.s32 	%r14, %r34, -3584;
	mov.b32 	%r231, 3584;
$L__BB16_23:
	add.s32 	%r37, %r231, %r13;
	mul.wide.u32 	%rd72, %r37, 8;
	add.s64 	%rd59, %rd35, %rd72;
	// begin inline asm
	ld.global.nc.u64 %rd58, [%rd59];
	// end inline asm
	add.s64 	%rd61, %rd59, 4096;
	// begin inline asm
	ld.global.nc.u64 %rd60, [%rd61];
	// end inline asm
	add.s64 	%rd63, %rd59, 8192;
	// begin inline asm
	ld.global.nc.u64 %rd62, [%rd63];
	// end inline asm
	add.s64 	%rd65, %rd59, 12288;
	// begin inline asm
	ld.global.nc.u64 %rd64, [%rd65];
	// end inline asm
	add.s64 	%rd67, %rd59, 16384;
	// begin inline asm
	ld.global.nc.u64 %rd66, [%rd67];
	// end inline asm
	add.s64 	%rd69, %rd59, 20480;
	// begin inline asm
	ld.global.nc.u64 %rd68, [%rd69];
	// end inline asm
	add.s64 	%rd71, %rd59, 24576;
	// begin inline asm
	ld.global.nc.u64 %rd70, [%rd71];
	// end inline asm
	add.s64 	%rd73, %rd58, %rd279;
	add.s64 	%rd74, %rd60, %rd73;
	add.s64 	%rd75, %rd62, %rd74;
	add.s64 	%rd76, %rd64, %rd75;
	add.s64 	%rd77, %rd66, %rd76;
	add.s64 	%rd78, %rd68, %rd77;
	add.s64 	%rd279, %rd70, %rd78;
	sub.s32 	%r38, %r34, %r231;
	setp.lt.s32 	%p4, %r38, 3584;
	@%p4 bra 	$L__BB16_33;
	add.s32 	%r231, %r231, 3584;
	setp.le.s32 	%p5, %r231, %r14;
	@%p5 bra 	$L__BB16_23;
$L__BB16_25:
	setp.le.s32 	%p6, %r34, %r231;
	@%p6 bra 	$L__BB16_33;
	sub.s32 	%r18, %r34, %r231;
	setp.ge.s32 	%p7, %r13, %r18;
	@%p7 bra 	$L__BB16_33;
	not.b32 	%r39, %r13;
	add.s32 	%r40, %r34, %r39;
	sub.s32 	%r19, %r40, %r231;
	and.b32  	%r41, %r19, 1536;
	setp.eq.s32 	%p8, %r41, 1536;
	mov.u32 	%r235, %r13;
	@%p8 bra 	$L__BB16_30;
	add.s32 	%r233, %r13, %r231;
	shr.u32 	%r42, %r19, 9;
	add.s32 	%r43, %r42, 1;
	and.b32  	%r44, %r43, 3;
	neg.s32 	%r232, %r44;
	mov.u32 	%r235, %r13;
$L__BB16_29:
	.pragma "nounroll";
	mul.wide.u32 	%rd82, %r233, 8;
	add.s64 	%rd81, %rd35, %rd82;
	// begin inline asm
	ld.global.nc.u64 %rd80, [%rd81];
	// end inline asm
	add.s64 	%rd279, %rd80, %rd279;
	add.s32 	%r235, %r235, 512;
	add.s32 	%r233, %r233, 512;
	add.s32 	%r232, %r232, 1;
	setp.ne.s32 	%p9, %r232, 0;
	@%p9 bra 	$L__BB16_29;
$L__BB16_30:
	setp.lt.u32 	%p10, %r19, 1536;
	@%p10 bra 	$L__BB16_33;
	cvt.u64.u32 	%rd83, %r235;
	cvt.u64.u32 	%rd84, %r231;
	add.s64 	%rd85, %rd83, %rd84;
	shl.b64 	%rd86, %rd85, 3;
	add.s64 	%rd87, %rd86, %rd35;
	add.s64 	%rd277, %rd87, 8192;
	add.s32 	%r236, %r235, %r231;
$L__BB16_32:
	mul.wide.u32 	%rd96, %r236, 8;
	add.s64 	%rd89, %rd35, %rd96;
	// begin inline asm
	ld.global.nc.u64 %rd88, [%rd89];
	// end inline asm
	add.s64 	%rd97, %rd88, %rd279;
	add.s64 	%rd91, %rd277, -4096;
	// begin inline asm
	ld.global.nc.u64 %rd90, [%rd91];
	// end inline asm
	add.s64 	%rd98, %rd90, %rd97;
	// begin inline asm
	ld.global.nc.u64 %rd92, [%rd277];
	// end inline asm
	add.s64 	%rd99, %rd92, %rd98;
	add.s64 	%rd95, %rd277, 4096;
	// begin inline asm
	ld.global.nc.u64 %rd94, [%rd95];
	// end inline asm
	add.s64 	%rd279, %rd94, %rd99;
	add.s32 	%r235, %r235, 2048;
	add.s64 	%rd277, %rd277, 16384;
	add.s32 	%r236, %r236, 2048;
	setp.lt.s32 	%p11, %r235, %r18;
	@%p11 bra 	$L__BB16_32;
$L__BB16_33:
	// begin inline asm
	mov.u32 %r45, %laneid;
	// end inline asm
	mov.b64 	{%r47, %r52}, %rd279;
	mov.b32 	%r53, 1;
	mov.b32 	%r94, 31;
	mov.b32 	%r95, -1;
	// begin inline asm
	shfl.sync.down.b32 %r46, %r47, %r53, %r94, %r95;
	// end inline asm
	// begin inline asm
	shfl.sync.down.b32 %r51, %r52, %r53, %r94, %r95;
	// end inline asm
	mov.b64 	%rd100, {%r46, %r51};
	setp.gt.s32 	%p12, %r45, 30;
	selp.b64 	%rd101, 0, %rd100, %p12;
	add.s64 	%rd102, %rd101, %rd279;
	mov.b64 	{%r57, %r62}, %rd102;
	mov.b32 	%r63, 2;
	// begin inline asm
	shfl.sync.down.b32 %r56, %r57, %r63, %r94, %r95;
	// end inline asm
	// begin inline asm
	shfl.sync.down.b32 %r61, %r62, %r63, %r94, %r95;
	// end inline asm
	mov.b64 	%rd103, {%r56, %r61};
	setp.gt.s32 	%p13, %r45, 29;
	selp.b64 	%rd104, 0, %rd103, %p13;
	add.s64 	%rd105, %rd104, %rd102;
	mov.b64 	{%r67, %r72}, %rd105;
	mov.b32 	%r73, 4;
	// begin inline asm
	shfl.sync.down.b32 %r66, %r67, %r73, %r94, %r95;
	// end inline asm
	// begin inline asm
	shfl.sync.down.b32 %r71, %r72, %r73, %r94, %r95;
	// end inline asm
	mov.b64 	%rd106, {%r66, %r71};
	setp.gt.s32 	%p14, %r45, 27;
	selp.b64 	%rd107, 0, %rd106, %p14;
	add.s64 	%rd108, %rd107, %rd105;
	mov.b64 	{%r77, %r82}, %rd108;
	mov.b32 	%r83, 8;
	// begin inline asm
	shfl.sync.down.b32 %r76, %r77, %r83, %r94, %r95;
	// end inline asm
	// begin inline asm
	shfl.sync.down.b32 %r81, %r82, %r83, %r94, %r95;
	// end inline asm
	mov.b64 	%rd109, {%r76, %r81};
	setp.gt.s32 	%p15, %r45, 23;
	selp.b64 	%rd110, 0, %rd109, %p15;
	add.s64 	%rd111, %rd110, %rd108;
	mov.b64 	{%r87, %r92}, %rd111;
	mov.b32 	%r93, 16;
	// begin inline asm
	shfl.sync.down.b32 %r86, %r87, %r93, %r94, %r95;
	// end inline asm
	// begin inline asm
	shfl.sync.down.b32 %r91, %r92, %r93, %r94, %r95;
	// end inline asm
	mov.b64 	%rd112, {%r86, %r91};
	setp.gt.s32 	%p16, %r45, 15;
	selp.b64 	%rd113, 0, %rd112, %p16;
	add.s64 	%rd280, %rd113, %rd111;
	setp.ne.s32 	%p17, %r45, 0;
	@%p17 bra 	$L__BB16_35;
	shr.u32 	%r96, %r13, 2;
	and.b32  	%r97, %r96, 248;
	mov.u32 	%r98, _ZZN3cub18CUB_300001_SM_10006detail6reduce28DeviceReduceSingleTileKernelINS2_10policy_hubIlyN4cuda3std3__44plusIlEEE10Policy1000EPlSC_iS9_llNS7_10__identityEEEvT0_T1_T2_T3_T4_T6_E12temp_storage;
	add.s32 	%r99, %r98, %r97;
	st.shared.u64 	[%r99+16], %rd280;
$L__BB16_35:
	bar.sync 	0;
	setp.ne.s32 	%p18, %r13, 0;
	@%p18 bra 	$L__BB16_37;
	ld.shared.u64 	%rd114, [_ZZN3cub18CUB_300001_SM_10006detail6reduce28DeviceReduceSingleTileKernelINS2_10policy_hubIlyN4cuda3std3__44plusIlEEE10Policy1000EPlSC_iS9_llNS7_10__identityEEEvT0_T1_T2_T3_T4_T6_E12temp_storage+24];
	add.s64 	%rd115, %rd114, %rd280;
	ld.shared.u64 	%rd116, [_ZZN3cub18CUB_300001_SM_10006detail6reduce28DeviceReduceSingleTileKernelINS2_10policy_hubIlyN4cuda3std3__44plusIlEEE10Policy1000EPlSC_iS9_llNS7_10__identityEEEvT0_T1_T2_T3_T4_T6_E12temp_storage+32];
	add.s64 	%rd117, %rd115, %rd116;
	ld.shared.u64 	%rd118, [_ZZN3cub18CUB_300001_SM_10006detail6reduce28DeviceReduceSingleTileKernelINS2_10policy_hubIlyN4cuda3std3__44plusIlEEE10Policy1000EPlSC_iS9_llNS7_10__identityEEEvT0_T1_T2_T3_T4_T6_E12temp_storage+40];
	add.s64 	%rd119, %rd117, %rd118;
	ld.shared.u64 	%rd120, [_ZZN3cub18CUB_300001_SM_10006detail6reduce28DeviceReduceSingleTileKernelINS2_10policy_hubIlyN4cuda3std3__44plusIlEEE10Policy1000EPlSC_iS9_llNS7_10__identityEEEvT0_T1_T2_T3_T4_T6_E12temp_storage+48];
	add.s64 	%rd121, %rd119, %rd120;
	ld.shared.u64 	%rd122, [_ZZN3cub18CUB_300001_SM_10006detail6reduce28DeviceReduceSingleTileKernelINS2_10policy_hubIlyN4cuda3std3__44plusIlEEE10Policy1000EPlSC_iS9_llNS7_10__identityEEEvT0_T1_T2_T3_T4_T6_E12temp_storage+56];
	add.s64 	%rd123, %rd121, %rd122;
	ld.shared.u64 	%rd124, [_ZZN3cub18CUB_300001_SM_10006detail6reduce28DeviceReduceSingleTileKernelINS2_10policy_hubIlyN4cuda3std3__44plusIlEEE10Policy1000EPlSC_iS9_llNS7_10__identityEEEvT0_T1_T2_T3_T4_T6_E12temp_storage+64];
	add.s64 	%rd125, %rd123, %rd124;
	ld.shared.u64 	%rd126, [_ZZN3cub18CUB_300001_SM_10006detail6reduce28DeviceReduceSingleTileKernelINS2_10policy_hubIlyN4cuda3std3__44plusIlEEE10Policy1000EPlSC_iS9_llNS7_10__identityEEEvT0_T1_T2_T3_T4_T6_E12temp_storage+72];
	add.s64 	%rd127, %rd125, %rd126;
	ld.shared.u64 	%rd128, [_ZZN3cub18CUB_300001_SM_10006detail6reduce28DeviceReduceSingleTileKernelINS2_10policy_hubIlyN4cuda3std3__44plusIlEEE10Policy1000EPlSC_iS9_llNS7_10__identityEEEvT0_T1_T2_T3_T4_T6_E12temp_storage+80];
	add.s64 	%rd129, %rd127, %rd128;
	ld.shared.u64 	%rd130, [_ZZN3cub18CUB_300001_SM_10006detail6reduce28DeviceReduceSingleTileKernelINS2_10policy_hubIlyN4cuda3std3__44plusIlEEE10Policy1000EPlSC_iS9_llNS7_10__identityEEEvT0_T1_T2_T3_T4_T6_E12temp_storage+88];
	add.s64 	%rd131, %rd129, %rd130;
	ld.shared.u64 	%rd132, [_ZZN3cub18CUB_300001_SM_10006detail6reduce28DeviceReduceSingleTileKernelINS2_10policy_hubIlyN4cuda3std3__44plusIlEEE10Policy1000EPlSC_iS9_llNS7_10__identityEEEvT0_T1_T2_T3_T4_T6_E12temp_storage+96];
	add.s64 	%rd133, %rd131, %rd132;
	ld.shared.u64 	%rd134, [_ZZN3cub18CUB_300001_SM_10006detail6reduce28DeviceReduceSingleTileKernelINS2_10policy_hubIlyN4cuda3std3__44plusIlEEE10Policy1000EPlSC_iS9_llNS7_10__identityEEEvT0_T1_T2_T3_T4_T6_E12temp_storage+104];
	add.s64 	%rd135, %rd133, %rd134;
	ld.shared.u64 	%rd136, [_ZZN3cub18CUB_300001_SM_10006detail6reduce28DeviceReduceSingleTileKernelINS2_10policy_hubIlyN4cuda3std3__44plusIlEEE10Policy1000EPlSC_iS9_llNS7_10__identityEEEvT0_T1_T2_T3_T4_T6_E12temp_storage+112];
	add.s64 	%rd137, %rd135, %rd136;
	ld.shared.u64 	%rd138, [_ZZN3cub18CUB_300001_SM_10006detail6reduce28DeviceReduceSingleTileKernelINS2_10policy_hubIlyN4cuda3std3__44plusIlEEE10Policy1000EPlSC_iS9_llNS7_10__identityEEEvT0_T1_T2_T3_T4_T6_E12temp_storage+120];
	add.s64 	%rd139, %rd137, %rd138;
	ld.shared.u64 	%rd140, [_ZZN3cub18CUB_300001_SM_10006detail6reduce28DeviceReduceSingleTileKernelINS2_10policy_hubIlyN4cuda3std3__44plusIlEEE10Policy1000EPlSC_iS9_llNS7_10__identityEEEvT0_T1_T2_T3_T4_T6_E12temp_storage+128];
	add.s64 	%rd141, %rd139, %rd140;
	ld.shared.u64 	%rd142, [_ZZN3cub18CUB_300001_SM_10006detail6reduce28DeviceReduceSingleTileKernelINS2_10policy_hubIlyN4cuda3std3__44plusIlEEE10Policy1000EPlSC_iS9_llNS7_10__identityEEEvT0_T1_T2_T3_T4_T6_E12temp_storage+136];
	add.s64 	%rd280, %rd141, %rd142;
$L__BB16_37:
	mov.u32 	%r223, %tid.x;
	setp.ne.s32 	%p56, %r223, 0;
	@%p56 bra 	$L__BB16_39;
	add.s64 	%rd264, %rd280, %rd36;
	st.global.u64 	[%rd1], %rd264;
$L__BB16_39:
	ret;

}


// ===== COMPILED SASS (sm_100) =====

	.target	sm_100

	.elftype	@"ET_EXEC"


//--------------------- .note.nv.tkinfo           --------------------------
	.section	.note.nv.tkinfo,"",@"SHT_NOTE"
	.sectionflags	@"SHF_NOTE_NV_TKINFO"
	.tkinfo
        /*0018*/ 	.word	0x00000002
        /*0030*/ 	.string	""
        /*0030*/ 	.string	"ptxas"
        /*0030*/ 	.string	"Cuda compilation tools, release 13.0, V13.0.88"
        /*0030*/ 	.string	"Build cuda_13.0.r13.0/compiler.36424714_0"
        /*0030*/ 	.string	"-arch sm_100 -m 64 "



//--------------------- .note.nv.cuinfo           --------------------------
	.section	.note.nv.cuinfo,"",@"SHT_NOTE"
	.sectionflags	@"SHF_NOTE_NV_CUINFO"
        /*0018*/ 	.short	0x0002
        /*001a*/ 	.short	0x0064
        /*001c*/ 	.short	0x0082
	.zero		2


//--------------------- .nv.info                  --------------------------
	.section	.nv.info,"",@"SHT_CUDA_INFO"
	.align	4


	//----- nvinfo : EIATTR_REGCOUNT
	.align		4
        /*0000*/ 	.byte	0x04, 0x2f
        /*0002*/ 	.short	(.L_46 - .L_45)
	.align		4
.L_45:
        /*0004*/ 	.word	index@(_Z25test_columnar_scan_kernelP10TestResultPlPbmS1_)
        /*0008*/ 	.word	0x00000016


	//----- nvinfo : EIATTR_FRAME_SIZE
	.align		4
.L_46:
        /*000c*/ 	.byte	0x04, 0x11
        /*000e*/ 	.short	(.L_48 - .L_47)
	.align		4
.L_47:
        /*0010*/ 	.word	index@(_Z25test_columnar_scan_kernelP10TestResultPlPbmS1_)
        /*0014*/ 	.word	0x00000000


	//----- nvinfo : EIATTR_REGCOUNT
	.align		4
.L_48:
        /*0018*/ 	.byte	0x04, 0x2f
        /*001a*/ 	.short	(.L_50 - .L_49)
	.align		4
.L_49:
        /*001c*/ 	.word	index@(_Z21test_hash_join_kernelP10TestResultPlS1_S1_S1_mmS1_Pm)
        /*0020*/ 	.word	0x00000012


	//----- nvinfo : EIATTR_FRAME_SIZE
	.align		4
.L_50:
        /*0024*/ 	.byte	0x04, 0x11
        /*0026*/ 	.short	(.L_52 - .L_51)
	.align		4
.L_51:
        /*0028*/ 	.word	index@(_Z21test_hash_join_kernelP10TestResultPlS1_S1_S1_mmS1_Pm)
        /*002c*/ 	.word	0x00000000


	//----- nvinfo : EIATTR_REGCOUNT
	.align		4
.L_52:
        /*0030*/ 	.byte	0x04, 0x2f
        /*0032*/ 	.short	(.L_54 - .L_53)
	.align		4
.L_53:
        /*0034*/ 	.word	index@(_Z19test_groupby_kernelP10TestResultPlPdmS1_S2_Pm)
        /*0038*/ 	.word	0x0000001c


	//----- nvinfo : EIATTR_FRAME_SIZE
	.align		4
.L_54:
        /*003c*/ 	.byte	0x04, 0x11
        /*003e*/ 	.short	(.L_56 - .L_55)
	.align		4
.L_55:
        /*0040*/ 	.word	index@(_Z19test_groupby_kernelP10TestResultPlPdmS1_S2_Pm)
        /*0044*/ 	.word	0x00000000


	//----- nvinfo : EIATTR_REGCOUNT
	.align		4
.L_56:
        /*0048*/ 	.byte	0x04, 0x2f
        /*004a*/ 	.short	(.L_58 - .L_57)
	.align		4
.L_57:
        /*004c*/ 	.word	index@(_Z18test_filter_kernelP10TestResultPlPdPbS3_mP15FilterPredicatemPmS6_)
        /*0050*/ 	.word	0x00000012


	//----- nvinfo : EIATTR_FRAME_SIZE
	.align		4
.L_58:
        /*0054*/ 	.byte	0x04, 0x11
        /*0056*/ 	.short	(.L_60 - .L_59)
	.align		4
.L_59:
        /*0058*/ 	.word	index@(_Z18test_filter_kernelP10TestResultPlPdPbS3_mP15FilterPredicatemPmS6_)
        /*005c*/ 	.word	0x00000000


	//----- nvinfo : EIATTR_REGCOUNT
	.align		4
.L_60:
        /*0060*/ 	.byte	0x04, 0x2f
        /*0062*/ 	.short	(.L_62 - .L_61)
	.align		4
.L_61:
        /*0064*/ 	.word	index@(_Z27test_sort_merge_join_kernelP10TestResultPlS1_S1_S1_mmS1_Pm)
        /*0068*/ 	.word	0x00000020


	//----- nvinfo : EIATTR_FRAME_SIZE
	.align		4
.L_62:
        /*006c*/ 	.byte	0x04, 0x11
        /*006e*/ 	.short	(.L_64 - .L_63)
	.align		4
.L_63:
        /*0070*/ 	.word	index@($__internal_1_$__cuda_sm20_div_u64)
        /*0074*/ 	.word	0x00000000


	//----- nvinfo : EIATTR_FRAME_SIZE
	.align		4
.L_64:
        /*0078*/ 	.byte	0x04, 0x11
        /*007a*/ 	.short	(.L_66 - .L_65)
	.align		4
.L_65:
        /*007c*/ 	.word	index@(_Z27test_sort_merge_join_kernelP10TestResultPlS1_S1_S1_mmS1_Pm)
        /*0080*/ 	.word	0x00000000


	//----- nvinfo : EIATTR_REGCOUNT
	.align		4
.L_66:
        /*0084*/ 	.byte	0x04, 0x2f
        /*0086*/ 	.short	(.L_68 - .L_67)
	.align		4
.L_67:
        /*0088*/ 	.word	index@(_Z28test_window_functions_kernelP10TestResultPdPlPmmmS1_S1_)
        /*008c*/ 	.word	0x00000020


	//----- nvinfo : EIATTR_FRAME_SIZE
	.align		4
.L_68:
        /*0090*/ 	.byte	0x04, 0x11
        /*0092*/ 	.short	(.L_70 - .L_69)
	.align		4
.L_69:
        /*0094*/ 	.word	index@($__internal_0_$__cuda_sm20_div_rn_f64_full)
        /*0098*/ 	.word	0x00000000


	//----- nvinfo : EIATTR_FRAME_SIZE
	.align		4
.L_70:
        /*009c*/ 	.byte	0x04, 0x11
        /*009e*/ 	.short	(.L_72 - .L_71)
	.align		4
.L_71:
        /*00a0*/ 	.word	index@(_Z28test_window_functions_kernelP10TestResultPdPlPmmmS1_S1_)
        /*00a4*/ 	.word	0x00000000


	//----- nvinfo : EIATTR_REGCOUNT
	.align		4
.L_72:
        /*00a8*/ 	.byte	0x04, 0x2f
        /*00aa*/ 	.short	(.L_74 - .L_73)
	.align		4
.L_73:
        /*00ac*/ 	.word	index@(_ZN3cub18CUB_300001_SM_10006detail11EmptyKernelIvEEvv)
        /*00b0*/ 	.word	0x00000004


	//----- nvinfo : EIATTR_FRAME_SIZE
	.align		4
.L_74:
        /*00b4*/ 	.byte	0x04, 0x11
        /*00b6*/ 	.short	(.L_76 - .L_75)
	.align		4
.L_75:
        /*00b8*/ 	.word	index@(_ZN3cub18CUB_300001_SM_10006detail11EmptyKernelIvEEvv)
        /*00bc*/ 	.word	0x00000000


	//----- nvinfo : EIATTR_REGCOUNT
	.align		4
.L_76:
        /*00c0*/ 	.byte	0x04, 0x2f
        /*00c2*/ 	.short	(.L_78 - .L_77)
	.align		4
.L_77:
        /*00c4*/ 	.word	index@(_ZN3cub18CUB_300001_SM_10006detail8for_each13static_kernelINS2_12policy_hub_t12policy_500_tElN6thrust24THRUST_300001_SM_1000_NS8cuda_cub10__tabulate7functorIPlNS7_6system6detail7generic6detail22compute_sequence_valueIlvEElEEEEvT0_T1_)
        /*00c8*/ 	.word	0x00000010


	//----- nvinfo : EIATTR_FRAME_SIZE
	.align		4
.L_78:
        /*00cc*/ 	.byte	0x04, 0x11
        /*00ce*/ 	.short	(.L_80 - .L_79)
	.align		4
.L_79:
        /*00d0*/ 	.word	index@(_ZN3cub18CUB_300001_SM_10006detail8for_each13static_kernelINS2_12policy_hub_t12policy_500_tElN6thrust24THRUST_300001_SM_1000_NS8cuda_cub10__tabulate7functorIPlNS7_6system6detail7generic6detail22compute_sequence_valueIlvEElEEEEvT0_T1_)
        /*00d4*/ 	.word	0x00000000


	//----- nvinfo : EIATTR_REGCOUNT
	.align		4
.L_80:
        /*00d8*/ 	.byte	0x04, 0x2f
        /*00da*/ 	.short	(.L_82 - .L_81)
	.align		4
.L_81:
        /*00dc*/ 	.word	index@(_ZN3cub18CUB_300001_SM_10006detail8for_each13static_kernelINS2_12policy_hub_t12policy_500_tElN6thrust24THRUST_300001_SM_1000_NS8cuda_cub6__fill7functorIPbbEEEEvT0_T1_)
        /*00e0*/ 	.word	0x0000000a


	//----- nvinfo : EIATTR_FRAME_SIZE
	.align		4
.L_82:
        /*00e4*/ 	.byte	0x04, 0x11
        /*00e6*/ 	.short	(.L_84 - .L_83)
	.align		4
.L_83:
        /*00e8*/ 	.word	index@(_ZN3cub18CUB_300001_SM_10006detail8for_each13static_kernelINS2_12policy_hub_t12policy_500_tElN6thrust24THRUST_300001_SM_1000_NS8cuda_cub6__fill7functorIPbbEEEEvT0_T1_)
        /*00ec*/ 	.word	0x00000000


	//----- nvinfo : EIATTR_REGCOUNT
	.align		4
.L_84:
        /*00f0*/ 	.byte	0x04, 0x2f
        /*00f2*/ 	.short	(.L_86 - .L_85)
	.align		4
.L_85:
        /*00f4*/ 	.word	index@(_ZN3cub18CUB_300001_SM_10006detail8for_each13static_kernelINS2_12policy_hub_t12policy_500_tElN6thrust24THRUST_300001_SM_1000_NS8cuda_cub10__tabulate7functorIPlNS7_6system6detail7generic6detail22compute_sequence_valueIivEElEEEEvT0_T1_)
        /*00f8*/ 	.word	0x0000000c


	//----- nvinfo : EIATTR_FRAME_SIZE
	.align		4
.L_86:
        /*00fc*/ 	.byte	0x04, 0x11
        /*00fe*/ 	.short	(.L_88 - .L_87)
	.align		4
.L_87:
        /*0100*/ 	.word	index@(_ZN3cub18CUB_300001_SM_10006detail8for_each13static_kernelINS2_12policy_hub_t12policy_500_tElN6thrust24THRUST_300001_SM_1000_NS8cuda_cub10__tabulate7functorIPlNS7_6system6detail7generic6detail22compute_sequence_valueIivEElEEEEvT0_T1_)
        /*0104*/ 	.word	0x00000000


	//----- nvinfo : EIATTR_REGCOUNT
	.align		4
.L_88:
        /*0108*/ 	.byte	0x04, 0x2f
        /*010a*/ 	.short	(.L_90 - .L_89)
	.align		4
.L_89:
        /*010c*/ 	.word	index@(_ZN3cub18CUB_300001_SM_10006detail8for_each13static_kernelINS2_12policy_hub_t12policy_500_tElN6thrust24THRUST_300001_SM_1000_NS8cuda_cub10__tabulate7functorIPlNS7_6system6detail7generic6detail22compute_sequence_valueImvEElEEEEvT0_T1_)
        /*0110*/ 	.word	0x00000010


	//----- nvinfo : EIATTR_FRAME_SIZE
	.align		4
.L_90:
        /*0114*/ 	.byte	0x04, 0x11
        /*0116*/ 	.short	(.L_92 - .L_91)
	.align		4
.L_91:
        /*0118*/ 	.word	index@(_ZN3cub18CUB_300001_SM_10006detail8for_each13static_kernelINS2_12policy_hub_t12policy_500_tElN6thrust24THRUST_300001_SM_1000_NS8cuda_cub10__tabulate7functorIPlNS7_6system6detail7generic6detail22compute_sequence_valueImvEElEEEEvT0_T1_)
        /*011c*/ 	.word	0x00000000


	//----- nvinfo : EIATTR_REGCOUNT
	.align		4
.L_92:
        /*0120*/ 	.byte	0x04, 0x2f
        /*0122*/ 	.short	(.L_94 - .L_93)
	.align		4
.L_93:
        /*0124*/ 	.word	index@(_ZN3cub18CUB_300001_SM_10006detail6reduce28DeviceReduceSingleTileKernelINS2_10policy_hubIljN4cuda3std3__44plusIlEEE10Policy1000EPlSC_jS9_llNS7_10__identityEEEvT0_T1_T2_T3_T4_T6_)
        /*0128*/ 	.word	0x0000002e


	//----- nvinfo : EIATTR_FRAME_SIZE
	.align		4
.L_94:
        /*012c*/ 	.byte	0x04, 0x11
        /*012e*/ 	.short	(.L_96 - .L_95)
	.align		4
.L_95:
        /*0130*/ 	.word	index@(_ZN3cub18CUB_300001_SM_10006detail6reduce28DeviceReduceSingleTileKernelINS2_10policy_hubIljN4cuda3std3__44plusIlEEE10Policy1000EPlSC_jS9_llNS7_10__identityEEEvT0_T1_T2_T3_T4_T6_)
        /*0134*/ 	.word	0x00000000


	//----- nvinfo : EIATTR_REGCOUNT
	.align		4
.L_96:
        /*0138*/ 	.byte	0x04, 0x2f
        /*013a*/ 	.short	(.L_98 - .L_97)
	.align		4
.L_97:
        /*013c*/ 	.word	index@(_ZN3cub18CUB_300001_SM_10006detail6reduce18DeviceReduceKernelINS2_10policy_hubIljN4cuda3std3__44plusIlEEE10Policy1000EPljS9_lNS7_10__identityEEEvT0_PT3_T1_NS0_13GridEvenShareISH_EET2_T4_)
        /*0140*/ 	.word	0x00000020


	//----- nvinfo : EIATTR_FRAME_SIZE
	.align		4
.L_98:
        /*0144*/ 	.byte	0x04, 0x11
        /*0146*/ 	.short	(.L_100 - .L_99)
	.align		4
.L_99:
        /*0148*/ 	.word	index@(_ZN3cub18CUB_300001_SM_10006detail6reduce18DeviceReduceKernelINS2_10policy_hubIljN4cuda3std3__44plusIlEEE10Policy1000EPljS9_lNS7_10__identityEEEvT0_PT3_T1_NS0_13GridEvenShareISH_EET2_T4_)
        /*014c*/ 	.word	0x00000000


	//----- nvinfo : EIATTR_REGCOUNT
	.align		4
.L_100:
        /*0150*/ 	.byte	0x04, 0x2f
        /*0152*/ 	.short	(.L_102 - .L_101)
	.align		4
.L_101:
        /*0154*/ 	.word	index@(_ZN3cub18CUB_300001_SM_10006detail6reduce28DeviceReduceSingleTileKernelINS2_10policy_hubIljN4cuda3std3__44plusIlEEE10Policy1000EPlSC_iS9_llNS7_10__identityEEEvT0_T1_T2_T3_T4_T6_)
        /*0158*/ 	.word	0x00000030


	//----- nvinfo : EIATTR_FRAME_SIZE
	.align		4
.L_102:
        /*015c*/ 	.byte	0x04, 0x11
        /*015e*/ 	.short	(.L_104 - .L_103)
	.align		4
.L_103:
        /*0160*/ 	.word	index@(_ZN3cub18CUB_300001_SM_10006detail6reduce28DeviceReduceSingleTileKernelINS2_10policy_hubIljN4cuda3std3__44plusIlEEE10Policy1000EPlSC_iS9_llNS7_10__identityEEEvT0_T1_T2_T3_T4_T6_)
        /*0164*/ 	.word	0x00000000


	//----- nvinfo : EIATTR_REGCOUNT
	.align		4
.L_104:
        /*0168*/ 	.byte	0x04, 0x2f
        /*016a*/ 	.short	(.L_106 - .L_105)
	.align		4
.L_105:
        /*016c*/ 	.word	index@(_ZN3cub18CUB_300001_SM_10006detail6reduce28DeviceReduceSingleTileKernelINS2_10policy_hubIlyN4cuda3std3__44plusIlEEE10Policy1000EPlSC_yS9_llNS7_10__identityEEEvT0_T1_T2_T3_T4_T6_)
        /*0170*/ 	.word	0x00000030


	//----- nvinfo : EIATTR_FRAME_SIZE
	.align		4
.L_106:
        /*0174*/ 	.byte	0x04, 0x11
        /*0176*/ 	.short	(.L_108 - .L_107)
	.align		4
.L_107:
        /*0178*/ 	.word	index@(_ZN3cub18CUB_300001_SM_10006detail6reduce28DeviceReduceSingleTileKernelINS2_10policy_hubIlyN4cuda3std3__44plusIlEEE10Policy1000EPlSC_yS9_llNS7_10__identityEEEvT0_T1_T2_T3_T4_T6_)
        /*017c*/ 	.word	0x00000000


	//----- nvinfo : EIATTR_REGCOUNT
	.align		4
.L_108:
        /*0180*/ 	.byte	0x04, 0x2f
        /*0182*/ 	.short	(.L_110 - .L_109)
	.align		4
.L_109:
        /*0184*/ 	.word	index@(_ZN3cub18CUB_300001_SM_10006detail6reduce18DeviceReduceKernelINS2_10policy_hubIlyN4cuda3std3__44plusIlEEE10Policy1000EPlyS9_lNS7_10__identityEEEvT0_PT3_T1_NS0_13GridEvenShareISH_EET2_T4_)
        /*0188*/ 	.word	0x00000020


	//----- nvinfo : EIATTR_FRAME_SIZE
	.align		4
.L_110:
        /*018c*/ 	.byte	0x04, 0x11
        /*018e*/ 	.short	(.L_112 - .L_111)
	.align		4
.L_111:
        /*0190*/ 	.word	index@(_ZN3cub18CUB_300001_SM_10006detail6reduce18DeviceReduceKernelINS2_10policy_hubIlyN4cuda3std3__44plusIlEEE10Policy1000EPlyS9_lNS7_10__identityEEEvT0_PT3_T1_NS0_13GridEvenShareISH_EET2_T4_)
        /*0194*/ 	.word	0x00000000


	//----- nvinfo : EIATTR_REGCOUNT
	.align		4
.L_112:
        /*0198*/ 	.byte	0x04, 0x2f
        /*019a*/ 	.short	(.L_114 - .L_113)
	.align		4
.L_113:
        /*019c*/ 	.word	index@(_ZN3cub18CUB_300001_SM_10006detail6reduce28DeviceReduceSingleTileKernelINS2_10policy_hubIlyN4cuda3std3__44plusIlEEE10Policy1000EPlSC_iS9_llNS7_10__identityEEEvT0_T1_T2_T3_T4_T6_)
        /*01a0*/ 	.word	0x00000030


	//----- nvinfo : EIATTR_FRAME_SIZE
	.align		4
.L_114:
        /*01a4*/ 	.byte	0x04, 0x11
        /*01a6*/ 	.short	(.L_116 - .L_115)
	.align		4
.L_115:
        /*01a8*/ 	.word	index@(_ZN3cub18CUB_300001_SM_10006detail6reduce28DeviceReduceSingleTileKernelINS2_10policy_hubIlyN4cuda3std3__44plusIlEEE10Policy1000EPlSC_iS9_llNS7_10__identityEEEvT0_T1_T2_T3_T4_T6_)
        /*01ac*/ 	.word	0x00000000


	//----- nvinfo : EIATTR_MIN_STACK_SIZE
	.align		4
.L_116:
        /*01b0*/ 	.byte	0x04, 0x12
        /*01b2*/ 	.short	(.L_118 - .L_117)
	.align		4
.L_117:
        /*01b4*/ 	.word	index@(_ZN3cub18CUB_300001_SM_10006detail6reduce28DeviceReduceSingleTileKernelINS2_10policy_hubIlyN4cuda3std3__44plusIlEEE10Policy1000EPlSC_iS9_llNS7_10__identityEEEvT0_T1_T2_T3_T4_T6_)
        /*01b8*/ 	.word	0x00000000


	//----- nvinfo : EIATTR_MIN_STACK_SIZE
	.align		4
.L_118:
        /*01bc*/ 	.byte	0x04, 0x12
        /*01be*/ 	.short	(.L_120 - .L_119)
	.align		4
.L_119:
        /*01c0*/ 	.word	index@(_ZN3cub18CUB_300001_SM_10006detail6reduce18DeviceReduceKernelINS2_10policy_hubIlyN4cuda3std3__44plusIlEEE10Policy1000EPlyS9_lNS7_10__identityEEEvT0_PT3_T1_NS0_13GridEvenShareISH_EET2_T4_)
        /*01c4*/ 	.word	0x00000000


	//----- nvinfo : EIATTR_MIN_STACK_SIZE
	.align		4
.L_120:
        /*01c8*/ 	.byte	0x04, 0x12
        /*01ca*/ 	.short	(.L_122 - .L_121)
	.align		4
.L_121:
        /*01cc*/ 	.word	index@(_ZN3cub18CUB_300001_SM_10006detail6reduce28DeviceReduceSingleTileKernelINS2_10policy_hubIlyN4cuda3std3__44plusIlEEE10Policy1000EPlSC_yS9_llNS7_10__identityEEEvT0_T1_T2_T3_T4_T6_)
        /*01d0*/ 	.word	0x00000000


	//----- nvinfo : EIATTR_MIN_STACK_SIZE
	.align		4
.L_122:
        /*01d4*/ 	.byte	0x04, 0x12
        /*01d6*/ 	.short	(.L_124 - .L_123)
	.align		4
.L_123:
        /*01d8*/ 	.word	index@(_ZN3cub18CUB_300001_SM_10006detail6reduce28DeviceReduceSingleTileKernelINS2_10policy_hubIljN4cuda3std3__44plusIlEEE10Policy1000EPlSC_iS9_llNS7_10__identityEEEvT0_T1_T2_T3_T4_T6_)
        /*01dc*/ 	.word	0x00000000


	//----- nvinfo : EIATTR_MIN_STACK_SIZE
	.align		4
.L_124:
        /*01e0*/ 	.byte	0x04, 0x12
        /*01e2*/ 	.short	(.L_126 - .L_125)
	.align		4
.L_125:
        /*01e4*/ 	.word	index@(_ZN3cub18CUB_300001_SM_10006detail6reduce18DeviceReduceKernelINS2_10policy_hubIljN4cuda3std3__44plusIlEEE10Policy1000EPljS9_lNS7_10__identityEEEvT0_PT3_T1_NS0_13GridEvenShareISH_EET2_T4_)
        /*01e8*/ 	.word	0x00000000


	//----- nvinfo : EIATTR_MIN_STACK_SIZE
	.align		4
.L_126:
        /*01ec*/ 	.byte	0x04, 0x12
        /*01ee*/ 	.short	(.L_128 - .L_127)
	.align		4
.L_127:
        /*01f0*/ 	.word	index@(_ZN3cub18CUB_300001_SM_10006detail6reduce28DeviceReduceSingleTileKernelINS2_10policy_hubIljN4cuda3std3__44plusIlEEE10Policy1000EPlSC_jS9_llNS7_10__identityEEEvT0_T1_T2_T3_T4_T6_)
        /*01f4*/ 	.word	0x00000000


	//----- nvinfo : EIATTR_MIN_STACK_SIZE
	.align		4
.L_128:
        /*01f8*/ 	.byte	0x04, 0x12
        /*01fa*/ 	.short	(.L_130 - .L_129)
	.align		4
.L_129:
        /*01fc*/ 	.word	index@(_ZN3cub18CUB_300001_SM_10006detail8for_each13static_kernelINS2_12policy_hub_t12policy_500_tElN6thrust24THRUST_300001_SM_1000_NS8cuda_cub10__tabulate7functorIPlNS7_6system6detail7generic6detail22compute_sequence_valueImvEElEEEEvT0_T1_)
        /*0200*/ 	.word	0x00000000


	//----- nvinfo : EIATTR_MIN_STACK_SIZE
	.align		4
.L_130:
        /*0204*/ 	.byte	0x04, 0x12
        /*0206*/ 	.short	(.L_132 - .L_131)
	.align		4
.L_131:
        /*0208*/ 	.word	index@(_ZN3cub18CUB_300001_SM_10006detail8for_each13static_kernelINS2_12policy_hub_t12policy_500_tElN6thrust24THRUST_300001_SM_1000_NS8cuda_cub10__tabulate7functorIPlNS7_6system6detail7generic6detail22compute_sequence_valueIivEElEEEEvT0_T1_)
        /*020c*/ 	.word	0x00000000


	//----- nvinfo : EIATTR_MIN_STACK_SIZE
	.align		4
.L_132:
        /*0210*/ 	.byte	0x04, 0x12
        /*0212*/ 	.short	(.L_134 - .L_133)
	.align		4
.L_133:
        /*0214*/ 	.word	index@(_ZN3cub18CUB_300001_SM_10006detail8for_each13static_kernelINS2_12policy_hub_t12policy_500_tElN6thrust24THRUST_300001_SM_1000_NS8cuda_cub6__fill7functorIPbbEEEEvT0_T1_)
        /*0218*/ 	.word	0x00000000


	//----- nvinfo : EIATTR_MIN_STACK_SIZE
	.align		4
.L_134:
        /*021c*/ 	.byte	0x04, 0x12
        /*021e*/ 	.short	(.L_136 - .L_135)
	.align		4
.L_135:
        /*0220*/ 	.word	index@(_ZN3cub18CUB_300001_SM_10006detail8for_each13static_kernelINS2_12policy_hub_t12policy_500_tElN6thrust24THRUST_300001_SM_1000_NS8cuda_cub10__tabulate7functorIPlNS7_6system6detail7generic6detail22compute_sequence_valueIlvEElEEEEvT0_T1_)
        /*0224*/ 	.word	0x00000000


	//----- nvinfo : EIATTR_MIN_STACK_SIZE
	.align		4
.L_136:
        /*0228*/ 	.byte	0x04, 0x12
        /*022a*/ 	.short	(.L_138 - .L_137)
	.align		4
.L_137:
        /*022c*/ 	.word	index@(_ZN3cub18CUB_300001_SM_10006detail11EmptyKernelIvEEvv)
        /*0230*/ 	.word	0x00000000


	//----- nvinfo : EIATTR_MIN_STACK_SIZE
	.align		4
.L_138:
        /*0234*/ 	.byte	0x04, 0x12
        /*0236*/ 	.short	(.L_140 - .L_139)
	.align		4
.L_139:
        /*0238*/ 	.word	index@(_Z28test_window_functions_kernelP10TestResultPdPlPmmmS1_S1_)
        /*023c*/ 	.word	0x00000000


	//----- nvinfo : EIATTR_MIN_STACK_SIZE
	.align		4
.L_140:
        /*0240*/ 	.byte	0x04, 0x12
        /*0242*/ 	.short	(.L_142 - .L_141)
	.align		4
.L_141:
        /*0244*/ 	.word	index@(_Z27test_sort_merge_join_kernelP10TestResultPlS1_S1_S1_mmS1_Pm)
        /*0248*/ 	.word	0x00000000


	//----- nvinfo : EIATTR_MIN_STACK_SIZE
	.align		4
.L_142:
        /*024c*/ 	.byte	0x04, 0x12
        /*024e*/ 	.short	(.L_144 - .L_143)
	.align		4
.L_143:
        /*0250*/ 	.word	index@(_Z18test_filter_kernelP10TestResultPlPdPbS3_mP15FilterPredicatemPmS6_)
        /*0254*/ 	.word	0x00000000


	//----- nvinfo : EIATTR_MIN_STACK_SIZE
	.align		4
.L_144:
        /*0258*/ 	.byte	0x04, 0x12
        /*025a*/ 	.short	(.L_146 - .L_145)
	.align		4
.L_145:
        /*025c*/ 	.word	index@(_Z19test_groupby_kernelP10TestResultPlPdmS1_S2_Pm)
        /*0260*/ 	.word	0x00000000


	//----- nvinfo : EIATTR_MIN_STACK_SIZE
	.align		4
.L_146:
        /*0264*/ 	.byte	0x04, 0x12
        /*0266*/ 	.short	(.L_148 - .L_147)
	.align		4
.L_147:
        /*0268*/ 	.word	index@(_Z21test_hash_join_kernelP10TestResultPlS1_S1_S1_mmS1_Pm)
        /*026c*/ 	.word	0x00000000


	//----- nvinfo : EIATTR_MIN_STACK_SIZE
	.align		4
.L_148:
        /*0270*/ 	.byte	0x04, 0x12
        /*0272*/ 	.short	(.L_150 - .L_149)
	.align		4
.L_149:
        /*0274*/ 	.word	index@(_Z25test_columnar_scan_kernelP10TestResultPlPbmS1_)
        /*0278*/ 	.word	0x00000000
.L_150:


//--------------------- .nv.compat                --------------------------
	.section	.nv.compat,"",@"SHT_CUDA_COMPAT_INFO"
	.align	4
        /*0000*/ 	.byte	0x02, 0x09, 0x00, 0x00, 0x02, 0x02, 0x01, 0x00, 0x02, 0x05, 0x05, 0x00, 0x03, 0x07, 0x01, 0x01
        /*0010*/ 	.byte	0x02, 0x03, 0x00, 0x00, 0x02, 0x06, 0x01, 0x00, 0x04, 0x0b, 0x08, 0x00, 0x01, 0x00, 0x00, 0x00
        /*0020*/ 	.byte	0x00, 0x00, 0x00, 0x00


//--------------------- .nv.info._ZN3cub18CUB_300001_SM_10006detail6reduce28DeviceReduceSingleTileKernelINS2_10policy_hubIlyN4cuda3std3__44plusIlEEE10Policy1000EPlSC_iS9_llNS7_10__identityEEEvT0_T1_T2_T3_T4_T6_ --------------------------
	.section	.nv.info._ZN3cub18CUB_300001_SM_10006detail6reduce28DeviceReduceSingleTileKernelINS2_10policy_hubIlyN4cuda3std3__44plusIlEEE10Policy1000EPlSC_iS9_llNS7_10__identityEEEvT0_T1_T2_T3_T4_T6_,"",@"SHT_CUDA_INFO"
	.sectionflags	@""
	.align	4


	//----- nvinfo : EIATTR_CUDA_API_VERSION
	.align		4
        /*0000*/ 	.byte	0x04, 0x37
        /*0002*/ 	.short	(.L_152 - .L_151)
.L_151:
        /*0004*/ 	.word	0x00000082


	//----- nvinfo : EIATTR_KPARAM_INFO
	.align		4
.L_152:
        /*0008*/ 	.byte	0x04, 0x17
        /*000a*/ 	.short	(.L_154 - .L_153)
.L_153:
        /*000c*/ 	.word	0x00000000
        /*0010*/ 	.short	0x0005
        /*0012*/ 	.short	0x0020
        /*0014*/ 	.byte	0x00, 0xf0, 0x05, 0x00


	//----- nvinfo : EIATTR_KPARAM_INFO
	.align		4
.L_154:
        /*0018*/ 	.byte	0x04, 0x17
        /*001a*/ 	.short	(.L_156 - .L_155)
.L_155:
        /*001c*/ 	.word	0x00000000
        /*0020*/ 	.short	0x0004
        /*0022*/ 	.short	0x0018
        /*0024*/ 	.byte	0x00, 0xf0, 0x21, 0x00


	//----- nvinfo : EIATTR_KPARAM_INFO
	.align		4
.L_156:
        /*0028*/ 	.byte	0x04, 0x17
        /*002a*/ 	.short	(.L_158 - .L_157)
.L_157:
        /*002c*/ 	.word	0x00000000
        /*0030*/ 	.short	0x0003
        /*0032*/ 	.short	0x0014
        /*0034*/ 	.byte	0x00, 0xf0, 0x05, 0x00


	//----- nvinfo : EIATTR_KPARAM_INFO
	.align		4
.L_158:
        /*0038*/ 	.byte	0x04, 0x17
        /*003a*/ 	.short	(.L_160 - .L_159)
.L_159:
        /*003c*/ 	.word	0x00000000
        /*0040*/ 	.short	0x0002
        /*0042*/ 	.short	0x0010
        /*0044*/ 	.byte	0x00, 0xf0, 0x11, 0x00


	//----- nvinfo : EIATTR_KPARAM_INFO
	.align		4
.L_160:
        /*0048*/ 	.byte	0x04, 0x17
        /*004a*/ 	.short	(.L_162 - .L_161)
.L_161:
        /*004c*/ 	.word	0x00000000
        /*0050*/ 	.short	0x0001
        /*0052*/ 	.short	0x0008
        /*0054*/ 	.byte	0x00, 0xf5, 0x21, 0x00


	//----- nvinfo : EIATTR_KPARAM_INFO
	.align		4
.L_162:
        /*0058*/ 	.byte	0x04, 0x17
        /*005a*/ 	.short	(.L_164 - .L_163)
.L_163:
        /*005c*/ 	.word	0x00000000
        /*0060*/ 	.short	0x0000
        /*0062*/ 	.short	0x0000
        /*0064*/ 	.byte	0x00, 0xf5, 0x21, 0x00


	//----- nvinfo : EIATTR_SPARSE_MMA_MASK
	.align		4
.L_164:
        /*0068*/ 	.byte	0x03, 0x50
        /*006a*/ 	.short	0x0000


	//----- nvinfo : EIATTR_MAXREG_COUNT
	.align		4
        /*006c*/ 	.byte	0x03, 0x1b
        /*006e*/ 	.short	0x0080


	//----- nvinfo : EIATTR_NUM_BARRIERS
	.align		4
        /*0070*/ 	.byte	0x02, 0x4c
        /*0072*/ 	.byte	0x01
	.zero		1


	//----- nvinfo : EIATTR_MERCURY_ISA_VERSION
	.align		4
        /*0074*/ 	.byte	0x03, 0x5f
        /*0076*/ 	.short	0x0101


	//----- nvinfo : EIATTR_COOP_GROUP_MASK_REGIDS
	.align		4
        /*0078*/ 	.byte	0x04, 0x29
        /*007a*/ 	.short	(.L_166 - .L_165)


	//   ....[0]....
.L_165:
        /*007c*/ 	.word	0xffffffff


	//   ....[1]....
        /*0080*/ 	.word	0xffffffff


	//   ....[2]....
        /*0084*/ 	.word	0xffffffff


	//   ....[3]....
        /*0088*/ 	.word	0xffffffff


	//   ....[4]....
        /*008c*/ 	.word	0xffffffff


	//   ....[5]....
        /*0090*/ 	.word	0xffffffff


	//   ....[6]....
        /*0094*/ 	.word	0xffffffff


	//   ....[7]....
        /*0098*/ 	.word	0xffffffff


	//   ....[8]....
        /*009c*/ 	.word	0xffffffff


	//   ....[9]....
        /*00a0*/ 	.word	0xffffffff


	//   ....[10]....
        /*00a4*/ 	.word	0xffffffff


	//   ....[11]....
        /*00a8*/ 	.word	0xffffffff


	//   ....[12]....
        /*00ac*/ 	.word	0xffffffff


	//   ....[13]....
        /*00b0*/ 	.word	0xffffffff


	//   ....[14]....
        /*00b4*/ 	.word	0xffffffff


	//   ....[15]....
        /*00b8*/ 	.word	0xffffffff


	//   ....[16]....
        /*00bc*/ 	.word	0xffffffff


	//   ....[17]....
        /*00c0*/ 	.word	0xffffffff


	//   ....[18]....
        /*00c4*/ 	.word	0xffffffff


	//   ....[19]....
        /*00c8*/ 	.word	0xffffffff


	//   ....[20]....
        /*00cc*/ 	.word	0xffffffff


	//   ....[21]....
        /*00d0*/ 	.word	0xffffffff


	//   ....[22]....
        /*00d4*/ 	.word	0xffffffff


	//   ....[23]....
        /*00d8*/ 	.word	0xffffffff


	//   ....[24]....
        /*00dc*/ 	.word	0xffffffff


	//   ....[25]....
        /*00e0*/ 	.word	0xffffffff


	//   ....[26]....
        /*00e4*/ 	.word	0xffffffff


	//   ....[27]....
        /*00e8*/ 	.word	0xffffffff


	//   ....[28]....
        /*00ec*/ 	.word	0xffffffff


	//   ....[29]....
        /*00f0*/ 	.word	0xffffffff


	//----- nvinfo : EIATTR_COOP_GROUP_INSTR_OFFSETS
	.align		4
.L_166:
        /*00f4*/ 	.byte	0x04, 0x28
        /*00f6*/ 	.short	(.L_168 - .L_167)


	//   ....[0]....
.L_167:
        /*00f8*/ 	.word	0x00000970


	//   ....[1]....
        /*00fc*/ 	.word	0x00000980


	//   ....[2]....
        /*0100*/ 	.word	0x000009e0


	//   ....[3]....
        /*0104*/ 	.word	0x00000a00


	//   ....[4]....
        /*0108*/ 	.word	0x00000a50


	//   ....[5]....
        /*010c*/ 	.word	0x00000a70


	//   ....[6]....
        /*0110*/ 	.word	0x00000ab0


	//   ....[7]....
        /*0114*/ 	.word	0x00000af0


	//   ....[8]....
        /*0118*/ 	.word	0x00000b40


	//   ....[9]....
        /*011c*/ 	.word	0x00000b80


	//   ....[10]....
        /*0120*/ 	.word	0x00000e80


	//   ....[11]....
        /*0124*/ 	.word	0x00000e90


	//   ....[12]....
        /*0128*/ 	.word	0x00000f10


	//   ....[13]....
        /*012c*/ 	.word	0x00000f30


	//   ....[14]....
        /*0130*/ 	.word	0x00000f70


	//   ....[15]....
        /*0134*/ 	.word	0x00000fb0


	//   ....[16]....
        /*0138*/ 	.word	0x00001010


	//   ....[17]....
        /*013c*/ 	.word	0x00001040


	//   ....[18]....
        /*0140*/ 	.word	0x00001080


	//   ....[19]....
        /*0144*/ 	.word	0x000010c0


	//   ....[20]....
        /*0148*/ 	.word	0x000021b0


	//   ....[21]....
        /*014c*/ 	.word	0x000021c0


	//   ....[22]....
        /*0150*/ 	.word	0x00002240


	//   ....[23]....
        /*0154*/ 	.word	0x00002250


	//   ....[24]....
        /*0158*/ 	.word	0x000022b0


	//   ....[25]....
        /*015c*/ 	.word	0x000022d0


	//   ....[26]....
        /*0160*/ 	.word	0x00002310


	//   ....[27]....
        /*0164*/ 	.word	0x00002340


	//   ....[28]....
        /*0168*/ 	.word	0x00002380


	//   ....[29]....
        /*016c*/ 	.word	0x000023e0


	//----- nvinfo : EIATTR_VRC_CTA_INIT_COUNT
	.align		4
.L_168:
        /*0170*/ 	.byte	0x02, 0x4a
	.zero		1
	.zero		1


	//----- nvinfo : EIATTR_EXIT_INSTR_OFFSETS
	.align		4
        /*0174*/ 	.byte	0x04, 0x1c
        /*0176*/ 	.short	(.L_170 - .L_169)


	//   ....[0]....
.L_169:
        /*0178*/ 	.word	0x00000080


	//   ....[1]....
        /*017c*/ 	.word	0x000000c0


	//   ....[2]....
        /*0180*/ 	.word	0x00002650


	//   ....[3]....
        /*0184*/ 	.word	0x000026b0


	//----- nvinfo : EIATTR_MAX_THREADS
	.align		4
.L_170:
        /*0188*/ 	.byte	0x04, 0x05
        /*018a*/ 	.short	(.L_172 - .L_171)
.L_171:
        /*018c*/ 	.word	0x00000200
        /*0190*/ 	.word	0x00000001
        /*0194*/ 	.word	0x00000001


	//----- nvinfo : EIATTR_CRS_STACK_SIZE
	.align		4
.L_172:
        /*0198*/ 	.byte	0x04, 0x1e
        /*019a*/ 	.short	(.L_174 - .L_173)
.L_173:
        /*019c*/ 	.word	0x00000000


	//----- nvinfo : EIATTR_CBANK_PARAM_SIZE
	.align		4
.L_174:
        /*01a0*/ 	.byte	0x03, 0x19
        /*01a2*/ 	.short	0x0021


	//----- nvinfo : EIATTR_PARAM_CBANK
	.align		4
        /*01a4*/ 	.byte	0x04, 0x0a
        /*01a6*/ 	.short	(.L_176 - .L_175)
	.align		4
.L_175:
        /*01a8*/ 	.word	index@(.nv.constant0._ZN3cub18CUB_300001_SM_10006detail6reduce28DeviceReduceSingleTileKernelINS2_10policy_hubIlyN4cuda3std3__44plusIlEEE10Policy1000EPlSC_iS9_llNS7_10__identityEEEvT0_T1_T2_T3_T4_T6_)
        /*01ac*/ 	.short	0x0380
        /*01ae*/ 	.short	0x0021


	//----- nvinfo : EIATTR_SW_WAR
	.align		4
.L_176:
        /*01b0*/ 	.byte	0x04, 0x36
        /*01b2*/ 	.short	(.L_178 - .L_177)
.L_177:
        /*01b4*/ 	.word	0x00000008
.L_178:


//--------------------- .nv.info._ZN3cub18CUB_300001_SM_10006detail6reduce18DeviceReduceKernelINS2_10policy_hubIlyN4cuda3std3__44plusIlEEE10Policy1000EPlyS9_lNS7_10__identityEEEvT0_PT3_T1_NS0_13GridEvenShareISH_EET2_T4_ --------------------------
	.section	.nv.info._ZN3cub18CUB_300001_SM_10006detail6reduce18DeviceReduceKernelINS2_10policy_hubIlyN4cuda3std3__44plusIlEEE10Policy1000EPlyS9_lNS7_10__identityEEEvT0_PT3_T1_NS0_13GridEvenShareISH_EET2_T4_,"",@"SHT_CUDA_INFO"
	.sectionflags	@""
	.align	4


	//----- nvinfo : EIATTR_CUDA_API_VERSION
	.align		4
        /*0000*/ 	.byte	0x04, 0x37
        /*0002*/ 	.short	(.L_180 - .L_179)
.L_179:
        /*0004*/ 	.word	0x00000082


	//----- nvinfo : EIATTR_KPARAM_INFO
	.align		4
.L_180:
        /*0008*/ 	.byte	0x04, 0x17
        /*000a*/ 	.short	(.L_182 - .L_181)
.L_181:
        /*000c*/ 	.word	0x00000000
        /*0010*/ 	.short	0x0005
        /*0012*/ 	.short	0x0061
        /*0014*/ 	.byte	0x00, 0xf0, 0x05, 0x00


	//----- nvinfo : EIATTR_KPARAM_INFO
	.align		4
.L_182:
        /*0018*/ 	.byte	0x04, 0x17
        /*001a*/ 	.short	(.L_184 - .L_183)
.L_183:
        /*001c*/ 	.word	0x00000000
        /*0020*/ 	.short	0x0004
        /*0022*/ 	.short	0x0060
        /*0024*/ 	.byte	0x00, 0xf0, 0x05, 0x00


	//----- nvinfo : EIATTR_KPARAM_INFO
	.align		4
.L_184:
        /*0028*/ 	.byte	0x04, 0x17
        /*002a*/ 	.short	(.L_186 - .L_185)
.L_185:
        /*002c*/ 	.word	0x00000000
        /*0030*/ 	.short	0x0003
        /*0032*/ 	.short	0x0018
        /*0034*/ 	.byte	0x00, 0xf0, 0x21, 0x01


	//----- nvinfo : EIATTR_KPARAM_INFO
	.align		4
.L_186:
        /*0038*/ 	.byte	0x04, 0x17
        /*003a*/ 	.short	(.L_188 - .L_187)
.L_187:
        /*003c*/ 	.word	0x00000000
        /*0040*/ 	.short	0x0002
        /*0042*/ 	.short	0x0010
        /*0044*/ 	.byte	0x00, 0xf0, 0x21, 0x00


	//----- nvinfo : EIATTR_KPARAM_INFO
	.align		4
.L_188:
        /*0048*/ 	.byte	0x04, 0x17
        /*004a*/ 	.short	(.L_190 - .L_189)
.L_189:
        /*004c*/ 	.word	0x00000000
        /*0050*/ 	.short	0x0001
        /*0052*/ 	.short	0x0008
        /*0054*/ 	.byte	0x00, 0xf5, 0x21, 0x00


	//----- nvinfo : EIATTR_KPARAM_INFO
	.align		4
.L_190:
        /*0058*/ 	.byte	0x04, 0x17
        /*005a*/ 	.short	(.L_192 - .L_191)
.L_191:
        /*005c*/ 	.word	0x00000000
        /*0060*/ 	.short	0x0000
        /*0062*/ 	.short	0x0000
        /*0064*/ 	.byte	0x00, 0xf5, 0x21, 0x00


	//----- nvinfo : EIATTR_SPARSE_MMA_MASK
	.align		4
.L_192:
        /*0068*/ 	.byte	0x03, 0x50
        /*006a*/ 	.short	0x0000


	//----- nvinfo : EIATTR_MAXREG_COUNT
	.align		4
        /*006c*/ 	.byte	0x03, 0x1b
        /*006e*/ 	.short	0x0080


	//----- nvinfo : EIATTR_NUM_BARRIERS
	.align		4
        /*0070*/ 	.byte	0x02, 0x4c
        /*0072*/ 	.byte	0x01
	.zero		1


	//----- nvinfo : EIATTR_MERCURY_ISA_VERSION
	.align		4
        /*0074*/ 	.byte	0x03, 0x5f
        /*0076*/ 	.short	0x0101


	//----- nvinfo : EIATTR_COOP_GROUP_MASK_REGIDS
	.align		4
        /*0078*/ 	.byte	0x04, 0x29
        /*007a*/ 	.short	(.L_194 - .L_193)


	//   ....[0]....
.L_193:
        /*007c*/ 	.word	0xffffffff


	//   ....[1]....
        /*0080*/ 	.word	0xffffffff


	//   ....[2]....
        /*0084*/ 	.word	0xffffffff


	//   ....[3]....
        /*0088*/ 	.word	0xffffffff


	//   ....[4]....
        /*008c*/ 	.word	0xffffffff


	//   ....[5]....
        /*0090*/ 	.word	0xffffffff


	//   ....[6]....
        /*0094*/ 	.word	0xffffffff


	//   ....[7]....
        /*0098*/ 	.word	0xffffffff


	//   ....[8]....
        /*009c*/ 	.word	0xffffffff


	//   ....[9]....
        /*00a0*/ 	.word	0xffffffff


	//   ....[10]....
        /*00a4*/ 	.word	0xffffffff


	//   ....[11]....
        /*00a8*/ 	.word	0xffffffff


	//   ....[12]....
        /*00ac*/ 	.word	0xffffffff


	//   ....[13]....
        /*00b0*/ 	.word	0xffffffff


	//   ....[14]....
        /*00b4*/ 	.word	0xffffffff


	//   ....[15]....
        /*00b8*/ 	.word	0xffffffff


	//   ....[16]....
        /*00bc*/ 	.word	0xffffffff


	//   ....[17]....
        /*00c0*/ 	.word	0xffffffff


	//   ....[18]....
        /*00c4*/ 	.word	0xffffffff


	//   ....[19]....
        /*00c8*/ 	.word	0xffffffff


	//   ....[20]....
        /*00cc*/ 	.word	0xffffffff


	//   ....[21]....
        /*00d0*/ 	.word	0xffffffff


	//   ....[22]....
        /*00d4*/ 	.word	0xffffffff


	//   ....[23]....
        /*00d8*/ 	.word	0xffffffff


	//   ....[24]....
        /*00dc*/ 	.word	0xffffffff


	//   ....[25]....
        /*00e0*/ 	.word	0xffffffff


	//   ....[26]....
        /*00e4*/ 	.word	0xffffffff


	//   ....[27]....
        /*00e8*/ 	.word	0xffffffff


	//   ....[28]....
        /*00ec*/ 	.word	0xffffffff


	//   ....[29]....
        /*00f0*/ 	.word	0xffffffff


	//----- nvinfo : EIATTR_COOP_GROUP_INSTR_OFFSETS
	.align		4
.L_194:
        /*00f4*/ 	.byte	0x04, 0x28
        /*00f6*/ 	.short	(.L_196 - .L_195)


	//   ....[0]....
.L_195:
        /*00f8*/ 	.word	0x000009b0


	//   ....[1]....
        /*00fc*/ 	.word	0x000009c0


	//   ....[2]....
        /*0100*/ 	.word	0x00000a20


	//   ....[3]....
        /*0104*/ 	.word	0x00000a40


	//   ....[4]....
        /*0108*/ 	.word	0x00000a90


	//   ....[5]....
        /*010c*/ 	.word	0x00000ab0


	//   ....[6]....
        /*0110*/ 	.word	0x00000af0


	//   ....[7]....
        /*0114*/ 	.word	0x00000b30


	//   ....[8]....
        /*0118*/ 	.word	0x00000b90


	//   ....[9]....
        /*011c*/ 	.word	0x00000bd0


	//   ....[10]....
        /*0120*/ 	.word	0x00000ed0


	//   ....[11]....
        /*0124*/ 	.word	0x00000ee0


	//   ....[12]....
        /*0128*/ 	.word	0x00000f60


	//   ....[13]....
        /*012c*/ 	.word	0x00000f90


	//   ....[14]....
        /*0130*/ 	.word	0x00000ff0


	//   ....[15]....
        /*0134*/ 	.word	0x00001030


	//   ....[16]....
        /*0138*/ 	.word	0x00001070


	//   ....[17]....
        /*013c*/ 	.word	0x000010a0


	//   ....[18]....
        /*0140*/ 	.word	0x000010f0


	//   ....[19]....
        /*0144*/ 	.word	0x00001150


	//   ....[20]....
        /*0148*/ 	.word	0x000023f0


	//   ....[21]....
        /*014c*/ 	.word	0x00002400


	//   ....[22]....
        /*0150*/ 	.word	0x00002480


	//   ....[23]....
        /*0154*/ 	.word	0x00002490


	//   ....[24]....
        /*0158*/ 	.word	0x00002500


	//   ....[25]....
        /*015c*/ 	.word	0x00002530


	//   ....[26]....
        /*0160*/ 	.word	0x00002580


	//   ....[27]....
        /*0164*/ 	.word	0x000025b0


	//   ....[28]....
        /*0168*/ 	.word	0x00002600


	//   ....[29]....
        /*016c*/ 	.word	0x00002650


	//----- nvinfo : EIATTR_VRC_CTA_INIT_COUNT
	.align		4
.L_196:
        /*0170*/ 	.byte	0x02, 0x4a
	.zero		1
	.zero		1


	//----- nvinfo : EIATTR_EXIT_INSTR_OFFSETS
	.align		4
        /*0174*/ 	.byte	0x04, 0x1c
        /*0176*/ 	.short	(.L_198 - .L_197)


	//   ....[0]....
.L_197:
        /*0178*/ 	.word	0x000028b0


	//   ....[1]....
        /*017c*/ 	.word	0x00002920


	//----- nvinfo : EIATTR_MAX_THREADS
	.align		4
.L_198:
        /*0180*/ 	.byte	0x04, 0x05
        /*0182*/ 	.short	(.L_200 - .L_199)
.L_199:
        /*0184*/ 	.word	0x00000200
        /*0188*/ 	.word	0x00000001
        /*018c*/ 	.word	0x00000001


	//----- nvinfo : EIATTR_CRS_STACK_SIZE
	.align		4
.L_200:
        /*0190*/ 	.byte	0x04, 0x1e
        /*0192*/ 	.short	(.L_202 - .L_201)
.L_201:
        /*0194*/ 	.word	0x00000000


	//----- nvinfo : EIATTR_CBANK_PARAM_SIZE
	.align		4
.L_202:
        /*0198*/ 	.byte	0x03, 0x19
        /*019a*/ 	.short	0x0062


	//----- nvinfo : EIATTR_PARAM_CBANK
	.align		4
        /*019c*/ 	.byte	0x04, 0x0a
        /*019e*/ 	.short	(.L_204 - .L_203)
	.align		4
.L_203:
        /*01a0*/ 	.word	index@(.nv.constant0._ZN3cub18CUB_300001_SM_10006detail6reduce18DeviceReduceKernelINS2_10policy_hubIlyN4cuda3std3__44plusIlEEE10Policy1000EPlyS9_lNS7_10__identityEEEvT0_PT3_T1_NS0_13GridEvenShareISH_EET2_T4_)
        /*01a4*/ 	.short	0x0380
        /*01a6*/ 	.short	0x0062


	//----- nvinfo : EIATTR_SW_WAR
	.align		4
.L_204:
        /*01a8*/ 	.byte	0x04, 0x36
        /*01aa*/ 	.short	(.L_206 - .L_205)
.L_205:
        /*01ac*/ 	.word	0x00000008
.L_206:


//--------------------- .nv.info._ZN3cub18CUB_300001_SM_10006detail6reduce28DeviceReduceSingleTileKernelINS2_10policy_hubIlyN4cuda3std3__44plusIlEEE10Policy1000EPlSC_yS9_llNS7_10__identityEEEvT0_T1_T2_T3_T4_T6_ --------------------------
	.section	.nv.info._ZN3cub18CUB_300001_SM_10006detail6reduce28DeviceReduceSingleTileKernelINS2_10policy_hubIlyN4cuda3std3__44plusIlEEE10Policy1000EPlSC_yS9_llNS7_10__identityEEEvT0_T1_T2_T3_T4_T6_,"",@"SHT_CUDA_INFO"
	.sectionflags	@""
	.align	4


	//----- nvinfo : EIATTR_CUDA_API_VERSION
	.align		4
        /*0000*/ 	.byte	0x04, 0x37
        /*0002*/ 	.short	(.L_208 - .L_207)
.L_207:
        /*0004*/ 	.word	0x00000082


	//----- nvinfo : EIATTR_KPARAM_INFO
	.align		4
.L_208:
        /*0008*/ 	.byte	0x04, 0x17
        /*000a*/ 	.short	(.L_210 - .L_209)
.L_209:
        /*000c*/ 	.word	0x00000000
        /*0010*/ 	.short	0x0005
        /*0012*/ 	.short	0x0028
        /*0014*/ 	.byte	0x00, 0xf0, 0x05, 0x00


	//----- nvinfo : EIATTR_KPARAM_INFO
	.align		4
.L_210:
        /*0018*/ 	.byte	0x04, 0x17
        /*001a*/ 	.short	(.L_212 - .L_211)
.L_211:
        /*001c*/ 	.word	0x00000000
        /*0020*/ 	.short	0x0004
        /*0022*/ 	.short	0x0020
        /*0024*/ 	.byte	0x00, 0xf0, 0x21, 0x00


	//----- nvinfo : EIATTR_KPARAM_INFO
	.align		4
.L_212:
        /*0028*/ 	.byte	0x04, 0x17
        /*002a*/ 	.short	(.L_214 - .L_213)
.L_213:
        /*002c*/ 	.word	0x00000000
        /*0030*/ 	.short	0x0003
        /*0032*/ 	.short	0x0018
        /*0034*/ 	.byte	0x00, 0xf0, 0x05, 0x00


	//----- nvinfo : EIATTR_KPARAM_INFO
	.align		4
.L_214:
        /*0038*/ 	.byte	0x04, 0x17
        /*003a*/ 	.short	(.L_216 - .L_215)
.L_215:
        /*003c*/ 	.word	0x00000000
        /*0040*/ 	.short	0x0002
        /*0042*/ 	.short	0x0010
        /*0044*/ 	.byte	0x00, 0xf0, 0x21, 0x00


	//----- nvinfo : EIATTR_KPARAM_INFO
	.align		4
.L_216:
        /*0048*/ 	.byte	0x04, 0x17
        /*004a*/ 	.short	(.L_218 - .L_217)
.L_217:
        /*004c*/ 	.word	0x00000000
        /*0050*/ 	.short	0x0001
        /*0052*/ 	.short	0x0008
        /*0054*/ 	.byte	0x00, 0xf5, 0x21, 0x00


	//----- nvinfo : EIATTR_KPARAM_INFO
	.align		4
.L_218:
        /*0058*/ 	.byte	0x04, 0x17
        /*005a*/ 	.short	(.L_220 - .L_219)
.L_219:
        /*005c*/ 	.word	0x00000000
        /*0060*/ 	.short	0x0000
        /*0062*/ 	.short	0x0000
        /*0064*/ 	.byte	0x00, 0xf5, 0x21, 0x00


	//----- nvinfo : EIATTR_SPARSE_MMA_MASK
	.align		4
.L_220:
        /*0068*/ 	.byte	0x03, 0x50
        /*006a*/ 	.short	0x0000


	//----- nvinfo : EIATTR_MAXREG_COUNT
	.align		4
        /*006c*/ 	.byte	0x03, 0x1b
        /*006e*/ 	.short	0x0080


	//----- nvinfo : EIATTR_NUM_BARRIERS
	.align		4
        /*0070*/ 	.byte	0x02, 0x4c
        /*0072*/ 	.byte	0x01
	.zero		1


	//----- nvinfo : EIATTR_MERCURY_ISA_VERSION
	.align		4
        /*0074*/ 	.byte	0x03, 0x5f
        /*0076*/ 	.short	0x0101


	//----- nvinfo : EIATTR_COOP_GROUP_MASK_REGIDS
	.align		4
        /*0078*/ 	.byte	0x04, 0x29
        /*007a*/ 	.short	(.L_222 - .L_221)


	//   ....[0]....
.L_221:
        /*007c*/ 	.word	0xffffffff


	//   ....[1]....
        /*0080*/ 	.word	0xffffffff


	//   ....[2]....
        /*0084*/ 	.word	0xffffffff


	//   ....[3]....
        /*0088*/ 	.word	0xffffffff


	//   ....[4]....
        /*008c*/ 	.word	0xffffffff


	//   ....[5]....
        /*0090*/ 	.word	0xffffffff


	//   ....[6]....
        /*0094*/ 	.word	0xffffffff


	//   ....[7]....
        /*0098*/ 	.word	0xffffffff


	//   ....[8]....
        /*009c*/ 	.word	0xffffffff


	//   ....[9]....
        /*00a0*/ 	.word	0xffffffff


	//   ....[10]....
        /*00a4*/ 	.word	0xffffffff


	//   ....[11]....
        /*00a8*/ 	.word	0xffffffff


	//   ....[12]....
        /*00ac*/ 	.word	0xffffffff


	//   ....[13]....
        /*00b0*/ 	.word	0xffffffff


	//   ....[14]....
        /*00b4*/ 	.word	0xffffffff


	//   ....[15]....
        /*00b8*/ 	.word	0xffffffff


	//   ....[16]....
        /*00bc*/ 	.word	0xffffffff


	//   ....[17]....
        /*00c0*/ 	.word	0xffffffff


	//   ....[18]....
        /*00c4*/ 	.word	0xffffffff


	//   ....[19]....
        /*00c8*/ 	.word	0xffffffff


	//   ....[20]....
        /*00cc*/ 	.word	0xffffffff


	//   ....[21]....
        /*00d0*/ 	.word	0xffffffff


	//   ....[22]....
        /*00d4*/ 	.word	0xffffffff


	//   ....[23]....
        /*00d8*/ 	.word	0xffffffff


	//   ....[24]....
        /*00dc*/ 	.word	0xffffffff


	//   ....[25]....
        /*00e0*/ 	.word	0xffffffff


	//   ....[26]....
        /*00e4*/ 	.word	0xffffffff


	//   ....[27]....
        /*00e8*/ 	.word	0xffffffff


	//   ....[28]....
        /*00ec*/ 	.word	0xffffffff


	//   ....[29]....
        /*00f0*/ 	.word	0xffffffff


	//----- nvinfo : EIATTR_COOP_GROUP_INSTR_OFFSETS
	.align		4
.L_222:
        /*00f4*/ 	.byte	0x04, 0x28
        /*00f6*/ 	.short	(.L_224 - .L_223)


	//   ....[0]....
.L_223:
        /*00f8*/ 	.word	0x000009c0


	//   ....[1]....
        /*00fc*/ 	.word	0x000009d0


	//   ....[2]....
        /*0100*/ 	.word	0x00000a30


	//   ....[3]....
        /*0104*/ 	.word	0x00000a50


	//   ....[4]....
        /*0108*/ 	.word	0x00000aa0


	//   ....[5]....
        /*010c*/ 	.word	0x00000ac0


	//   ....[6]....
        /*0110*/ 	.word	0x00000b00


	//   ....[7]....
        /*0114*/ 	.word	0x00000b40


	//   ....[8]....
        /*0118*/ 	.word	0x00000ba0


	//   ....[9]....
        /*011c*/ 	.word	0x00000bd0


	//   ....[10]....
        /*0120*/ 	.word	0x00000ee0


	//   ....[11]....
        /*0124*/ 	.word	0x00000ef0


	//   ....[12]....
        /*0128*/ 	.word	0x00000f80


	//   ....[13]....
        /*012c*/ 	.word	0x00000fa0


	//   ....[14]....
        /*0130*/ 	.word	0x00000ff0


	//   ....[15]....
        /*0134*/ 	.word	0x00001030


	//   ....[16]....
        /*0138*/ 	.word	0x00001070


	//   ....[17]....
        /*013c*/ 	.word	0x000010b0


	//   ....[18]....
        /*0140*/ 	.word	0x000010f0


	//   ....[19]....
        /*0144*/ 	.word	0x00001150


	//   ....[20]....
        /*0148*/ 	.word	0x000022e0


	//   ....[21]....
        /*014c*/ 	.word	0x000022f0


	//   ....[22]....
        /*0150*/ 	.word	0x00002370


	//   ....[23]....
        /*0154*/ 	.word	0x00002380


	//   ....[24]....
        /*0158*/ 	.word	0x000023e0


	//   ....[25]....
        /*015c*/ 	.word	0x00002400


	//   ....[26]....
        /*0160*/ 	.word	0x00002440


	//   ....[27]....
        /*0164*/ 	.word	0x00002470


	//   ....[28]....
        /*0168*/ 	.word	0x000024c0


	//   ....[29]....
        /*016c*/ 	.word	0x00002510


	//----- nvinfo : EIATTR_VRC_CTA_INIT_COUNT
	.align		4
.L_224:
        /*0170*/ 	.byte	0x02, 0x4a
	.zero		1
	.zero		1


	//----- nvinfo : EIATTR_EXIT_INSTR_OFFSETS
	.align		4
        /*0174*/ 	.byte	0x04, 0x1c
        /*0176*/ 	.short	(.L_226 - .L_225)


	//   ....[0]....
.L_225:
        /*0178*/ 	.word	0x000000a0


	//   ....[1]....
        /*017c*/ 	.word	0x000000e0


	//   ....[2]....
        /*0180*/ 	.word	0x00002780


	//   ....[3]....
        /*0184*/ 	.word	0x000027e0


	//----- nvinfo : EIATTR_MAX_THREADS
	.align		4
.L_226:
        /*0188*/ 	.byte	0x04, 0x05
        /*018a*/ 	.short	(.L_228 - .L_227)
.L_227:
        /*018c*/ 	.word	0x00000200
        /*0190*/ 	.word	0x00000001
        /*0194*/ 	.word	0x00000001


	//----- nvinfo : EIATTR_CRS_STACK_SIZE
	.align		4
.L_228:
        /*0198*/ 	.byte	0x04, 0x1e
        /*019a*/ 	.short	(.L_230 - .L_229)
.L_229:
        /*019c*/ 	.word	0x00000000


	//----- nvinfo : EIATTR_CBANK_PARAM_SIZE
	.align		4
.L_230:
        /*01a0*/ 	.byte	0x03, 0x19
        /*01a2*/ 	.short	0x0029


	//----- nvinfo : EIATTR_PARAM_CBANK
	.align		4
        /*01a4*/ 	.byte	0x04, 0x0a
        /*01a6*/ 	.short	(.L_232 - .L_231)
	.align		4
.L_231:
        /*01a8*/ 	.word	index@(.nv.constant0._ZN3cub18CUB_300001_SM_10006detail6reduce28DeviceReduceSingleTileKernelINS2_10policy_hubIlyN4cuda3std3__44plusIlEEE10Policy1000EPlSC_yS9_llNS7_10__identityEEEvT0_T1_T2_T3_T4_T6_)
        /*01ac*/ 	.short	0x0380
        /*01ae*/ 	.short	0x0029


	//----- nvinfo : EIATTR_SW_WAR
	.align		4
.L_232:
        /*01b0*/ 	.byte	0x04, 0x36
        /*01b2*/ 	.short	(.L_234 - .L_233)
.L_233:
        /*01b4*/ 	.word	0x00000008
.L_234:


//--------------------- .nv.info._ZN3cub18CUB_300001_SM_10006detail6reduce28DeviceReduceSingleTileKernelINS2_10policy_hubIljN4cuda3std3__44plusIlEEE10Policy1000EPlSC_iS9_llNS7_10__identityEEEvT0_T1_T2_T3_T4_T6_ --------------------------
	.section	.nv.info._ZN3cub18CUB_300001_SM_10006detail6reduce28DeviceReduceSingleTileKernelINS2_10policy_hubIljN4cuda3std3__44plusIlEEE10Policy1000EPlSC_iS9_llNS7_10__identityEEEvT0_T1_T2_T3_T4_T6_,"",@"SHT_CUDA_INFO"
	.sectionflags	@""
	.align	4


	//----- nvinfo : EIATTR_CUDA_API_VERSION
	.align		4
        /*0000*/ 	.byte	0x04, 0x37
        /*0002*/ 	.short	(.L_236 - .L_235)
.L_235:
        /*0004*/ 	.word	0x00000082


	//----- nvinfo : EIATTR_KPARAM_INFO
	.align		4
.L_236:
        /*0008*/ 	.byte	0x04, 0x17
        /*000a*/ 	.short	(.L_238 - .L_237)
.L_237:
        /*000c*/ 	.word	0x00000000
        /*0010*/ 	.short	0x0005
        /*0012*/ 	.short	0x0020
        /*0014*/ 	.byte	0x00, 0xf0, 0x05, 0x00


	//----- nvinfo : EIATTR_KPARAM_INFO
	.align		4
.L_238:
        /*0018*/ 	.byte	0x04, 0x17
        /*001a*/ 	.short	(.L_240 - .L_239)
.L_239:
        /*001c*/ 	.word	0x00000000
        /*0020*/ 	.short	0x0004
        /*0022*/ 	.short	0x0018
        /*0024*/ 	.byte	0x00, 0xf0, 0x21, 0x00


	//----- nvinfo : EIATTR_KPARAM_INFO
	.align		4
.L_240:
        /*0028*/ 	.byte	0x04, 0x17
        /*002a*/ 	.short	(.L_242 - .L_241)
.L_241:
        /*002c*/ 	.word	0x00000000
        /*0030*/ 	.short	0x0003
        /*0032*/ 	.short	0x0014
        /*0034*/ 	.byte	0x00, 0xf0, 0x05, 0x00


	//----- nvinfo : EIATTR_KPARAM_INFO
	.align		4
.L_242:
        /*0038*/ 	.byte	0x04, 0x17
        /*003a*/ 	.short	(.L_244 - .L_243)
.L_243:
        /*003c*/ 	.word	0x00000000
        /*0040*/ 	.short	0x0002
        /*0042*/ 	.short	0x0010
        /*0044*/ 	.byte	0x00, 0xf0, 0x11, 0x00


	//----- nvinfo : EIATTR_KPARAM_INFO
	.align		4
.L_244:
        /*0048*/ 	.byte	0x04, 0x17
        /*004a*/ 	.short	(.L_246 - .L_245)
.L_245:
        /*004c*/ 	.word	0x00000000
        /*0050*/ 	.short	0x0001
        /*0052*/ 	.short	0x0008
        /*0054*/ 	.byte	0x00, 0xf5, 0x21, 0x00


	//----- nvinfo : EIATTR_KPARAM_INFO
	.align		4
.L_246:
        /*0058*/ 	.byte	0x04, 0x17
        /*005a*/ 	.short	(.L_248 - .L_247)
.L_247:
        /*005c*/ 	.word	0x00000000
        /*0060*/ 	.short	0x0000
        /*0062*/ 	.short	0x0000
        /*0064*/ 	.byte	0x00, 0xf5, 0x21, 0x00


	//----- nvinfo : EIATTR_SPARSE_MMA_MASK
	.align		4
.L_248:
        /*0068*/ 	.byte	0x03, 0x50
        /*006a*/ 	.short	0x0000


	//----- nvinfo : EIATTR_MAXREG_COUNT
	.align		4
        /*006c*/ 	.byte	0x03, 0x1b
        /*006e*/ 	.short	0x0080


	//----- nvinfo : EIATTR_NUM_BARRIERS
	.align		4
        /*0070*/ 	.byte	0x02, 0x4c
        /*0072*/ 	.byte	0x01
	.zero		1


	//----- nvinfo : EIATTR_MERCURY_ISA_VERSION
	.align		4
        /*0074*/ 	.byte	0x03, 0x5f
        /*0076*/ 	.short	0x0101


	//----- nvinfo : EIATTR_COOP_GROUP_MASK_REGIDS
	.align		4
        /*0078*/ 	.byte	0x04, 0x29
        /*007a*/ 	.short	(.L_250 - .L_249)


	//   ....[0]....
.L_249:
        /*007c*/ 	.word	0xffffffff


	//   ....[1]....
        /*0080*/ 	.word	0xffffffff


	//   ....[2]....
        /*0084*/ 	.word	0xffffffff


	//   ....[3]....
        /*0088*/ 	.word	0xffffffff


	//   ....[4]....
        /*008c*/ 	.word	0xffffffff


	//   ....[5]....
        /*0090*/ 	.word	0xffffffff


	//   ....[6]....
        /*0094*/ 	.word	0xffffffff


	//   ....[7]....
        /*0098*/ 	.word	0xffffffff


	//   ....[8]....
        /*009c*/ 	.word	0xffffffff


	//   ....[9]....
        /*00a0*/ 	.word	0xffffffff


	//   ....[10]....
        /*00a4*/ 	.word	0xffffffff


	//   ....[11]....
        /*00a8*/ 	.word	0xffffffff


	//   ....[12]....
        /*00ac*/ 	.word	0xffffffff


	//   ....[13]....
        /*00b0*/ 	.word	0xffffffff


	//   ....[14]....
        /*00b4*/ 	.word	0xffffffff


	//   ....[15]....
        /*00b8*/ 	.word	0xffffffff


	//   ....[16]....
        /*00bc*/ 	.word	0xffffffff


	//   ....[17]....
        /*00c0*/ 	.word	0xffffffff


	//   ....[18]....
        /*00c4*/ 	.word	0xffffffff


	//   ....[19]....
        /*00c8*/ 	.word	0xffffffff


	//   ....[20]....
        /*00cc*/ 	.word	0xffffffff


	//   ....[21]....
        /*00d0*/ 	.word	0xffffffff


	//   ....[22]....
        /*00d4*/ 	.word	0xffffffff


	//   ....[23]....
        /*00d8*/ 	.word	0xffffffff


	//   ....[24]....
        /*00dc*/ 	.word	0xffffffff


	//   ....[25]....
        /*00e0*/ 	.word	0xffffffff


	//   ....[26]....
        /*00e4*/ 	.word	0xffffffff


	//   ....[27]....
        /*00e8*/ 	.word	0xffffffff


	//   ....[28]....
        /*00ec*/ 	.word	0xffffffff


	//   ....[29]....
        /*00f0*/ 	.word	0xffffffff


	//----- nvinfo : EIATTR_COOP_GROUP_INSTR_OFFSETS
	.align		4
.L_250:
        /*00f4*/ 	.byte	0x04, 0x28
        /*00f6*/ 	.short	(.L_252 - .L_251)


	//   ....[0]....
.L_251:
        /*00f8*/ 	.word	0x00000970


	//   ....[1]....
        /*00fc*/ 	.word	0x00000980


	//   ....[2]....
        /*0100*/ 	.word	0x000009e0


	//   ....[3]....
        /*0104*/ 	.word	0x00000a00


	//   ....[4]....
        /*0108*/ 	.word	0x00000a50


	//   ....[5]....
        /*010c*/ 	.word	0x00000a70


	//   ....[6]....
        /*0110*/ 	.word	0x00000ab0


	//   ....[7]....
        /*0114*/ 	.word	0x00000af0


	//   ....[8]....
        /*0118*/ 	.word	0x00000b40


	//   ....[9]....
        /*011c*/ 	.word	0x00000b80


	//   ....[10]....
        /*0120*/ 	.word	0x00000e80


	//   ....[11]....
        /*0124*/ 	.word	0x00000e90


	//   ....[12]....
        /*0128*/ 	.word	0x00000f10


	//   ....[13]....
        /*012c*/ 	.word	0x00000f30


	//   ....[14]....
        /*0130*/ 	.word	0x00000f70


	//   ....[15]....
        /*0134*/ 	.word	0x00000fb0


	//   ....[16]....
        /*0138*/ 	.word	0x00001010


	//   ....[17]....
        /*013c*/ 	.word	0x00001040


	//   ....[18]....
        /*0140*/ 	.word	0x00001080


	//   ....[19]....
        /*0144*/ 	.word	0x000010c0


	//   ....[20]....
        /*0148*/ 	.word	0x000021b0


	//   ....[21]....
        /*014c*/ 	.word	0x000021c0


	//   ....[22]....
        /*0150*/ 	.word	0x00002240


	//   ....[23]....
        /*0154*/ 	.word	0x00002250


	//   ....[24]....
        /*0158*/ 	.word	0x000022b0


	//   ....[25]....
        /*015c*/ 	.word	0x000022d0


	//   ....[26]....
        /*0160*/ 	.word	0x00002310


	//   ....[27]....
        /*0164*/ 	.word	0x00002340


	//   ....[28]....
        /*0168*/ 	.word	0x00002380


	//   ....[29]....
        /*016c*/ 	.word	0x000023e0


	//----- nvinfo : EIATTR_VRC_CTA_INIT_COUNT
	.align		4
.L_252:
        /*0170*/ 	.byte	0x02, 0x4a
	.zero		1
	.zero		1


	//----- nvinfo : EIATTR_EXIT_INSTR_OFFSETS
	.align		4
        /*0174*/ 	.byte	0x04, 0x1c
        /*0176*/ 	.short	(.L_254 - .L_253)


	//   ....[0]....
.L_253:
        /*0178*/ 	.word	0x00000080


	//   ....[1]....
        /*017c*/ 	.word	0x000000c0


	//   ....[2]....
        /*0180*/ 	.word	0x00002650


	//   ....[3]....
        /*0184*/ 	.word	0x000026b0


	//----- nvinfo : EIATTR_MAX_THREADS
	.align		4
.L_254:
        /*0188*/ 	.byte	0x04, 0x05
        /*018a*/ 	.short	(.L_256 - .L_255)
.L_255:
        /*018c*/ 	.word	0x00000200
        /*0190*/ 	.word	0x00000001
        /*0194*/ 	.word	0x00000001


	//----- nvinfo : EIATTR_CRS_STACK_SIZE
	.align		4
.L_256:
        /*0198*/ 	.byte	0x04, 0x1e
        /*019a*/ 	.short	(.L_258 - .L_257)
.L_257:
        /*019c*/ 	.word	0x00000000


	//----- nvinfo : EIATTR_CBANK_PARAM_SIZE
	.align		4
.L_258:
        /*01a0*/ 	.byte	0x03, 0x19
        /*01a2*/ 	.short	0x0021


	//----- nvinfo : EIATTR_PARAM_CBANK
	.align		4
        /*01a4*/ 	.byte	0x04, 0x0a
        /*01a6*/ 	.short	(.L_260 - .L_259)
	.align		4
.L_259:
        /*01a8*/ 	.word	index@(.nv.constant0._ZN3cub18CUB_300001_SM_10006detail6reduce28DeviceReduceSingleTileKernelINS2_10policy_hubIljN4cuda3std3__44plusIlEEE10Policy1000EPlSC_iS9_llNS7_10__identityEEEvT0_T1_T2_T3_T4_T6_)
        /*01ac*/ 	.short	0x0380
        /*01ae*/ 	.short	0x0021


	//----- nvinfo : EIATTR_SW_WAR
	.align		4
.L_260:
        /*01b0*/ 	.byte	0x04, 0x36
        /*01b2*/ 	.short	(.L_262 - .L_261)
.L_261:
        /*01b4*/ 	.word	0x00000008
.L_262:


//--------------------- .nv.info._ZN3cub18CUB_300001_SM_10006detail6reduce18DeviceReduceKernelINS2_10policy_hubIljN4cuda3std3__44plusIlEEE10Policy1000EPljS9_lNS7_10__identityEEEvT0_PT3_T1_NS0_13GridEvenShareISH_EET2_T4_ --------------------------
	.section	.nv.info._ZN3cub18CUB_300001_SM_10006detail6reduce18DeviceReduceKernelINS2_10policy_hubIljN4cuda3std3__44plusIlEEE10Policy1000EPljS9_lNS7_10__identityEEEvT0_PT3_T1_NS0_13GridEvenShareISH_EET2_T4_,"",@"SHT_CUDA_INFO"
	.sectionflags	@""
	.align	4


	//----- nvinfo : EIATTR_CUDA_API_VERSION
	.align		4
        /*0000*/ 	.byte	0x04, 0x37
        /*0002*/ 	.short	(.L_264 - .L_263)
.L_263:
        /*0004*/ 	.word	0x00000082


	//----- nvinfo : EIATTR_KPARAM_INFO
	.align		4
.L_264:
        /*0008*/ 	.byte	0x04, 0x17
        /*000a*/ 	.short	(.L_266 - .L_265)
.L_265:
        /*000c*/ 	.word	0x00000000
        /*0010*/ 	.short	0x0005
        /*0012*/ 	.short	0x003d
        /*0014*/ 	.byte	0x00, 0xf0, 0x05, 0x00


	//----- nvinfo : EIATTR_KPARAM_INFO
	.align		4
.L_266:
        /*0018*/ 	.byte	0x04, 0x17
        /*001a*/ 	.short	(.L_268 - .L_267)
.L_267:
        /*001c*/ 	.word	0x00000000
        /*0020*/ 	.short	0x0004
        /*0022*/ 	.short	0x003c
        /*0024*/ 	.byte	0x00, 0xf0, 0x05, 0x00


	//----- nvinfo : EIATTR_KPARAM_INFO
	.align		4
.L_268:
        /*0028*/ 	.byte	0x04, 0x17
        /*002a*/ 	.short	(.L_270 - .L_269)
.L_269:
        /*002c*/ 	.word	0x00000000
        /*0030*/ 	.short	0x0003
        /*0032*/ 	.short	0x0014
        /*0034*/ 	.byte	0x00, 0xf0, 0xa1, 0x00


	//----- nvinfo : EIATTR_KPARAM_INFO
	.align		4
.L_270:
        /*0038*/ 	.byte	0x04, 0x17
        /*003a*/ 	.short	(.L_272 - .L_271)
.L_271:
        /*003c*/ 	.word	0x00000000
        /*0040*/ 	.short	0x0002
        /*0042*/ 	.short	0x0010
        /*0044*/ 	.byte	0x00, 0xf0, 0x11, 0x00


	//----- nvinfo : EIATTR_KPARAM_INFO
	.align		4
.L_272:
        /*0048*/ 	.byte	0x04, 0x17
        /*004a*/ 	.short	(.L_274 - .L_273)
.L_273:
        /*004c*/ 	.word	0x00000000
        /*0050*/ 	.short	0x0001
        /*0052*/ 	.short	0x0008
        /*0054*/ 	.byte	0x00, 0xf5, 0x21, 0x00


	//----- nvinfo : EIATTR_KPARAM_INFO
	.align		4
.L_274:
        /*0058*/ 	.byte	0x04, 0x17
        /*005a*/ 	.short	(.L_276 - .L_275)
.L_275:
        /*005c*/ 	.word	0x00000000
        /*0060*/ 	.short	0x0000
        /*0062*/ 	.short	0x0000
        /*0064*/ 	.byte	0x00, 0xf5, 0x21, 0x00


	//----- nvinfo : EIATTR_SPARSE_MMA_MASK
	.align		4
.L_276:
        /*0068*/ 	.byte	0x03, 0x50
        /*006a*/ 	.short	0x0000


	//----- nvinfo : EIATTR_MAXREG_COUNT
	.align		4
        /*006c*/ 	.byte	0x03, 0x1b
        /*006e*/ 	.short	0x0080


	//----- nvinfo : EIATTR_NUM_BARRIERS
	.align		4
        /*0070*/ 	.byte	0x02, 0x4c
        /*0072*/ 	.byte	0x01
	.zero		1


	//----- nvinfo : EIATTR_MERCURY_ISA_VERSION
	.align		4
        /*0074*/ 	.byte	0x03, 0x5f
        /*0076*/ 	.short	0x0101


	//----- nvinfo : EIATTR_COOP_GROUP_MASK_REGIDS
	.align		4
        /*0078*/ 	.byte	0x04, 0x29
        /*007a*/ 	.short	(.L_278 - .L_277)


	//   ....[0]....
.L_277:
        /*007c*/ 	.word	0xffffffff


	//   ....[1]....
        /*0080*/ 	.word	0xffffffff


	//   ....[2]....
        /*0084*/ 	.word	0xffffffff


	//   ....[3]....
        /*0088*/ 	.word	0xffffffff


	//   ....[4]....
        /*008c*/ 	.word	0xffffffff


	//   ....[5]....
        /*0090*/ 	.word	0xffffffff


	//   ....[6]....
        /*0094*/ 	.word	0xffffffff


	//   ....[7]....
        /*0098*/ 	.word	0xffffffff


	//   ....[8]....
        /*009c*/ 	.word	0xffffffff


	//   ....[9]....
        /*00a0*/ 	.word	0xffffffff


	//   ....[10]....
        /*00a4*/ 	.word	0xffffffff


	//   ....[11]....
        /*00a8*/ 	.word	0xffffffff


	//   ....[12]....
        /*00ac*/ 	.word	0xffffffff


	//   ....[13]....
        /*00b0*/ 	.word	0xffffffff


	//   ....[14]....
        /*00b4*/ 	.word	0xffffffff


	//   ....[15]....
        /*00b8*/ 	.word	0xffffffff


	//   ....[16]....
        /*00bc*/ 	.word	0xffffffff


	//   ....[17]....
        /*00c0*/ 	.word	0xffffffff


	//   ....[18]....
        /*00c4*/ 	.word	0xffffffff


	//   ....[19]....
        /*00c8*/ 	.word	0xffffffff


	//   ....[20]....
        /*00cc*/ 	.word	0xffffffff


	//   ....[21]....
        /*00d0*/ 	.word	0xffffffff


	//   ....[22]....
        /*00d4*/ 	.word	0xffffffff


	//   ....[23]....
        /*00d8*/ 	.word	0xffffffff


	//   ....[24]....
        /*00dc*/ 	.word	0xffffffff


	//   ....[25]....
        /*00e0*/ 	.word	0xffffffff


	//   ....[26]....
        /*00e4*/ 	.word	0xffffffff


	//   ....[27]....
        /*00e8*/ 	.word	0xffffffff


	//   ....[28]....
        /*00ec*/ 	.word	0xffffffff


	//   ....[29]....
        /*00f0*/ 	.word	0xffffffff


	//----- nvinfo : EIATTR_COOP_GROUP_INSTR_OFFSETS
	.align		4
.L_278:
        /*00f4*/ 	.byte	0x04, 0x28
        /*00f6*/ 	.short	(.L_280 - .L_279)


	//   ....[0]....
.L_279:
        /*00f8*/ 	.word	0x000004b0


	//   ....[1]....
        /*00fc*/ 	.word	0x000004c0


	//   ....[2]....
        /*0100*/ 	.word	0x00000520


	//   ....[3]....
        /*0104*/ 	.word	0x00000540


	//   ....[4]....
        /*0108*/ 	.word	0x00000590


	//   ....[5]....
        /*010c*/ 	.word	0x000005b0


	//   ....[6]....
        /*0110*/ 	.word	0x000005f0


	//   ....[7]....
        /*0114*/ 	.word	0x00000630


	//   ....[8]....
        /*0118*/ 	.word	0x00000690


	//   ....[9]....
        /*011c*/ 	.word	0x000006d0


	//   ....[10]....
        /*0120*/ 	.word	0x000009c0


	//   ....[11]....
        /*0124*/ 	.word	0x000009d0


	//   ....[12]....
        /*0128*/ 	.word	0x00000a50


	//   ....[13]....
        /*012c*/ 	.word	0x00000a70


	//   ....[14]....
        /*0130*/ 	.word	0x00000ac0


	//   ....[15]....
        /*0134*/ 	.word	0x00000b20


	//   ....[16]....
        /*0138*/ 	.word	0x00000b60


	//   ....[17]....
        /*013c*/ 	.word	0x00000b90


	//   ....[18]....
        /*0140*/ 	.word	0x00000be0


	//   ....[19]....
        /*0144*/ 	.word	0x00000c40


	//   ....[20]....
        /*0148*/ 	.word	0x000018f0


	//   ....[21]....
        /*014c*/ 	.word	0x00001900


	//   ....[22]....
        /*0150*/ 	.word	0x00001980


	//   ....[23]....
        /*0154*/ 	.word	0x00001990


	//   ....[24]....
        /*0158*/ 	.word	0x000019f0


	//   ....[25]....
        /*015c*/ 	.word	0x00001a10


	//   ....[26]....
        /*0160*/ 	.word	0x00001a50


	//   ....[27]....
        /*0164*/ 	.word	0x00001a80


	//   ....[28]....
        /*0168*/ 	.word	0x00001ad0


	//   ....[29]....
        /*016c*/ 	.word	0x00001b20


	//----- nvinfo : EIATTR_VRC_CTA_INIT_COUNT
	.align		4
.L_280:
        /*0170*/ 	.byte	0x02, 0x4a
	.zero		1
	.zero		1


	//----- nvinfo : EIATTR_EXIT_INSTR_OFFSETS
	.align		4
        /*0174*/ 	.byte	0x04, 0x1c
        /*0176*/ 	.short	(.L_282 - .L_281)


	//   ....[0]....
.L_281:
        /*0178*/ 	.word	0x00001d90


	//   ....[1]....
        /*017c*/ 	.word	0x00001dd0


	//----- nvinfo : EIATTR_MAX_THREADS
	.align		4
.L_282:
        /*0180*/ 	.byte	0x04, 0x05
        /*0182*/ 	.short	(.L_284 - .L_283)
.L_283:
        /*0184*/ 	.word	0x00000200
        /*0188*/ 	.word	0x00000001
        /*018c*/ 	.word	0x00000001


	//----- nvinfo : EIATTR_CRS_STACK_SIZE
	.align		4
.L_284:
        /*0190*/ 	.byte	0x04, 0x1e
        /*0192*/ 	.short	(.L_286 - .L_285)
.L_285:
        /*0194*/ 	.word	0x00000000


	//----- nvinfo : EIATTR_CBANK_PARAM_SIZE
	.align		4
.L_286:
        /*0198*/ 	.byte	0x03, 0x19
        /*019a*/ 	.short	0x003e


	//----- nvinfo : EIATTR_PARAM_CBANK
	.align		4
        /*019c*/ 	.byte	0x04, 0x0a
        /*019e*/ 	.short	(.L_288 - .L_287)
	.align		4
.L_287:
        /*01a0*/ 	.word	index@(.nv.constant0._ZN3cub18CUB_300001_SM_10006detail6reduce18DeviceReduceKernelINS2_10policy_hubIljN4cuda3std3__44plusIlEEE10Policy1000EPljS9_lNS7_10__identityEEEvT0_PT3_T1_NS0_13GridEvenShareISH_EET2_T4_)
        /*01a4*/ 	.short	0x0380
        /*01a6*/ 	.short	0x003e


	//----- nvinfo : EIATTR_SW_WAR
	.align		4
.L_288:
        /*01a8*/ 	.byte	0x04, 0x36
        /*01aa*/ 	.short	(.L_290 - .L_289)
.L_289:
        /*01ac*/ 	.word	0x00000008
.L_290:


//--------------------- .nv.info._ZN3cub18CUB_300001_SM_10006detail6reduce28DeviceReduceSingleTileKernelINS2_10policy_hubIljN4cuda3std3__44plusIlEEE10Policy1000EPlSC_jS9_llNS7_10__identityEEEvT0_T1_T2_T3_T4_T6_ --------------------------
	.section	.nv.info._ZN3cub18CUB_300001_SM_10006detail6reduce28DeviceReduceSingleTileKernelINS2_10policy_hubIljN4cuda3std3__44plusIlEEE10Policy1000EPlSC_jS9_llNS7_10__identityEEEvT0_T1_T2_T3_T4_T6_,"",@"SHT_CUDA_INFO"
	.sectionflags	@""
	.align	4


	//----- nvinfo : EIATTR_CUDA_API_VERSION
	.align		4
        /*0000*/ 	.byte	0x04, 0x37
        /*0002*/ 	.short	(.L_292 - .L_291)
.L_291:
        /*0004*/ 	.word	0x00000082


	//----- nvinfo : EIATTR_KPARAM_INFO
	.align		4
.L_292:
        /*0008*/ 	.byte	0x04, 0x17
        /*000a*/ 	.short	(.L_294 - .L_293)
.L_293:
        /*000c*/ 	.word	0x00000000
        /*0010*/ 	.short	0x0005
        /*0012*/ 	.short	0x0020
        /*0014*/ 	.byte	0x00, 0xf0, 0x05, 0x00


	//----- nvinfo : EIATTR_KPARAM_INFO
	.align		4
.L_294:
        /*0018*/ 	.byte	0x04, 0x17
        /*001a*/ 	.short	(.L_296 - .L_295)
.L_295:
        /*001c*/ 	.word	0x00000000
        /*0020*/ 	.short	0x0004
        /*0022*/ 	.short	0x0018
        /*0024*/ 	.byte	0x00, 0xf0, 0x21, 0x00


	//----- nvinfo : EIATTR_KPARAM_INFO
	.align		4
.L_296:
        /*0028*/ 	.byte	0x04, 0x17
        /*002a*/ 	.short	(.L_298 - .L_297)
.L_297:
        /*002c*/ 	.word	0x00000000
        /*0030*/ 	.short	0x0003
        /*0032*/ 	.short	0x0014
        /*0034*/ 	.byte	0x00, 0xf0, 0x05, 0x00


	//----- nvinfo : EIATTR_KPARAM_INFO
	.align		4
.L_298:
        /*0038*/ 	.byte	0x04, 0x17
        /*003a*/ 	.short	(.L_300 - .L_299)
.L_299:
        /*003c*/ 	.word	0x00000000
        /*0040*/ 	.short	0x0002
        /*0042*/ 	.short	0x0010
        /*0044*/ 	.byte	0x00, 0xf0, 0x11, 0x00


	//----- nvinfo : EIATTR_KPARAM_INFO
	.align		4
.L_300:
        /*0048*/ 	.byte	0x04, 0x17
        /*004a*/ 	.short	(.L_302 - .L_301)
.L_301:
        /*004c*/ 	.word	0x00000000
        /*0050*/ 	.short	0x0001
        /*0052*/ 	.short	0x0008
        /*0054*/ 	.byte	0x00, 0xf5, 0x21, 0x00


	//----- nvinfo : EIATTR_KPARAM_INFO
	.align		4
.L_302:
        /*0058*/ 	.byte	0x04, 0x17
        /*005a*/ 	.short	(.L_304 - .L_303)
.L_303:
        /*005c*/ 	.word	0x00000000
        /*0060*/ 	.short	0x0000
        /*0062*/ 	.short	0x0000
        /*0064*/ 	.byte	0x00, 0xf5, 0x21, 0x00


	//----- nvinfo : EIATTR_SPARSE_MMA_MASK
	.align		4
.L_304:
        /*0068*/ 	.byte	0x03, 0x50
        /*006a*/ 	.short	0x0000


	//----- nvinfo : EIATTR_MAXREG_COUNT
	.align		4
        /*006c*/ 	.byte	0x03, 0x1b
        /*006e*/ 	.short	0x0080


	//----- nvinfo : EIATTR_NUM_BARRIERS
	.align		4
        /*0070*/ 	.byte	0x02, 0x4c
        /*0072*/ 	.byte	0x01
	.zero		1


	//----- nvinfo : EIATTR_MERCURY_ISA_VERSION
	.align		4
        /*0074*/ 	.byte	0x03, 0x5f
        /*0076*/ 	.short	0x0101


	//----- nvinfo : EIATTR_COOP_GROUP_MASK_REGIDS
	.align		4
        /*0078*/ 	.byte	0x04, 0x29
        /*007a*/ 	.short	(.L_306 - .L_305)


	//   ....[0]....
.L_305:
        /*007c*/ 	.word	0xffffffff


	//   ....[1]....
        /*0080*/ 	.word	0xffffffff


	//   ....[2]....
        /*0084*/ 	.word	0xffffffff


	//   ....[3]....
        /*0088*/ 	.word	0xffffffff


	//   ....[4]....
        /*008c*/ 	.word	0xffffffff


	//   ....[5]....
        /*0090*/ 	.word	0xffffffff


	//   ....[6]....
        /*0094*/ 	.word	0xffffffff


	//   ....[7]....
        /*0098*/ 	.word	0xffffffff


	//   ....[8]....
        /*009c*/ 	.word	0xffffffff


	//   ....[9]....
        /*00a0*/ 	.word	0xffffffff


	//   ....[10]....
        /*00a4*/ 	.word	0xffffffff


	//   ....[11]....
        /*00a8*/ 	.word	0xffffffff


	//   ....[12]....
        /*00ac*/ 	.word	0xffffffff


	//   ....[13]....
        /*00b0*/ 	.word	0xffffffff


	//   ....[14]....
        /*00b4*/ 	.word	0xffffffff


	//   ....[15]....
        /*00b8*/ 	.word	0xffffffff


	//   ....[16]....
        /*00bc*/ 	.word	0xffffffff


	//   ....[17]....
        /*00c0*/ 	.word	0xffffffff


	//   ....[18]....
        /*00c4*/ 	.word	0xffffffff


	//   ....[19]....
        /*00c8*/ 	.word	0xffffffff


	//   ....[20]....
        /*00cc*/ 	.word	0xffffffff


	//   ....[21]....
        /*00d0*/ 	.word	0xffffffff


	//   ....[22]....
        /*00d4*/ 	.word	0xffffffff


	//   ....[23]....
        /*00d8*/ 	.word	0xffffffff


	//   ....[24]....
        /*00dc*/ 	.word	0xffffffff


	//   ....[25]....
        /*00e0*/ 	.word	0xffffffff


	//   ....[26]....
        /*00e4*/ 	.word	0xffffffff


	//   ....[27]....
        /*00e8*/ 	.word	0xffffffff


	//   ....[28]....
        /*00ec*/ 	.word	0xffffffff


	//   ....[29]....
        /*00f0*/ 	.word	0xffffffff


	//----- nvinfo : EIATTR_COOP_GROUP_INSTR_OFFSETS
	.align		4
.L_306:
        /*00f4*/ 	.byte	0x04, 0x28
        /*00f6*/ 	.short	(.L_308 - .L_307)


	//   ....[0]....
.L_307:
        /*00f8*/ 	.word	0x00000900


	//   ....[1]....
        /*00fc*/ 	.word	0x00000910


	//   ....[2]....
        /*0100*/ 	.word	0x00000970


	//   ....[3]....
        /*0104*/ 	.word	0x00000990


	//   ....[4]....
        /*0108*/ 	.word	0x000009e0


	//   ....[5]....
        /*010c*/ 	.word	0x00000a00


	//   ....[6]....
        /*0110*/ 	.word	0x00000a40


	//   ....[7]....
        /*0114*/ 	.word	0x00000a80


	//   ....[8]....
        /*0118*/ 	.word	0x00000ad0


	//   ....[9]....
        /*011c*/ 	.word	0x00000b10


	//   ....[10]....
        /*0120*/ 	.word	0x00000e10


	//   ....[11]....
        /*0124*/ 	.word	0x00000e20


	//   ....[12]....
        /*0128*/ 	.word	0x00000eb0


	//   ....[13]....
        /*012c*/ 	.word	0x00000ed0


	//   ....[14]....
        /*0130*/ 	.word	0x00000f20


	//   ....[15]....
        /*0134*/ 	.word	0x00000f60


	//   ....[16]....
        /*0138*/ 	.word	0x00000fa0


	//   ....[17]....
        /*013c*/ 	.word	0x00000fe0


	//   ....[18]....
        /*0140*/ 	.word	0x00001030


	//   ....[19]....
        /*0144*/ 	.word	0x00001090


	//   ....[20]....
        /*0148*/ 	.word	0x00001c00


	//   ....[21]....
        /*014c*/ 	.word	0x00001c10


	//   ....[22]....
        /*0150*/ 	.word	0x00001c90


	//   ....[23]....
        /*0154*/ 	.word	0x00001ca0


	//   ....[24]....
        /*0158*/ 	.word	0x00001cf0


	//   ....[25]....
        /*015c*/ 	.word	0x00001d10


	//   ....[26]....
        /*0160*/ 	.word	0x00001d70


	//   ....[27]....
        /*0164*/ 	.word	0x00001d90


	//   ....[28]....
        /*0168*/ 	.word	0x00001de0


	//   ....[29]....
        /*016c*/ 	.word	0x00001e30


	//----- nvinfo : EIATTR_VRC_CTA_INIT_COUNT
	.align		4
.L_308:
        /*0170*/ 	.byte	0x02, 0x4a
	.zero		1
	.zero		1


	//----- nvinfo : EIATTR_EXIT_INSTR_OFFSETS
	.align		4
        /*0174*/ 	.byte	0x04, 0x1c
        /*0176*/ 	.short	(.L_310 - .L_309)


	//   ....[0]....
.L_309:
        /*0178*/ 	.word	0x00000080


	//   ....[1]....
        /*017c*/ 	.word	0x000000c0


	//   ....[2]....
        /*0180*/ 	.word	0x000020a0


	//   ....[3]....
        /*0184*/ 	.word	0x00002100


	//----- nvinfo : EIATTR_MAX_THREADS
	.align		4
.L_310:
        /*0188*/ 	.byte	0x04, 0x05
        /*018a*/ 	.short	(.L_312 - .L_311)
.L_311:
        /*018c*/ 	.word	0x00000200
        /*0190*/ 	.word	0x00000001
        /*0194*/ 	.word	0x00000001


	//----- nvinfo : EIATTR_CRS_STACK_SIZE
	.align		4
.L_312:
        /*0198*/ 	.byte	0x04, 0x1e
        /*019a*/ 	.short	(.L_314 - .L_313)
.L_313:
        /*019c*/ 	.word	0x00000000


	//----- nvinfo : EIATTR_CBANK_PARAM_SIZE
	.align		4
.L_314:
        /*01a0*/ 	.byte	0x03, 0x19
        /*01a2*/ 	.short	0x0021


	//----- nvinfo : EIATTR_PARAM_CBANK
	.align		4
        /*01a4*/ 	.byte	0x04, 0x0a
        /*01a6*/ 	.short	(.L_316 - .L_315)
	.align		4
.L_315:
        /*01a8*/ 	.word	index@(.nv.constant0._ZN3cub18CUB_300001_SM_10006detail6reduce28DeviceReduceSingleTileKernelINS2_10policy_hubIljN4cuda3std3__44plusIlEEE10Policy1000EPlSC_jS9_llNS7_10__identityEEEvT0_T1_T2_T3_T4_T6_)
        /*01ac*/ 	.short	0x0380
        /*01ae*/ 	.short	0x0021


	//----- nvinfo : EIATTR_SW_WAR
	.align		4
.L_316:
        /*01b0*/ 	.byte	0x04, 0x36
        /*01b2*/ 	.short	(.L_318 - .L_317)
.L_317:
        /*01b4*/ 	.word	0x00000008
.L_318:


//--------------------- .nv.info._ZN3cub18CUB_300001_SM_10006detail8for_each13static_kernelINS2_12policy_hub_t12policy_500_tElN6thrust24THRUST_300001_SM_1000_NS8cuda_cub10__tabulate7functorIPlNS7_6system6detail7generic6detail22compute_sequence_valueImvEElEEEEvT0_T1_ --------------------------
	.section	.nv.info._ZN3cub18CUB_300001_SM_10006detail8for_each13static_kernelINS2_12policy_hub_t12policy_500_tElN6thrust24THRUST_300001_SM_1000_NS8cuda_cub10__tabulate7functorIPlNS7_6system6detail7generic6detail22compute_sequence_valueImvEElEEEEvT0_T1_,"",@"SHT_CUDA_INFO"
	.sectionflags	@""
	.align	4


	//----- nvinfo : EIATTR_CUDA_API_VERSION
	.align		4
        /*0000*/ 	.byte	0x04, 0x37
        /*0002*/ 	.short	(.L_320 - .L_319)
.L_319:
        /*0004*/ 	.word	0x00000082


	//----- nvinfo : EIATTR_KPARAM_INFO
	.align		4
.L_320:
        /*0008*/ 	.byte	0x04, 0x17
        /*000a*/ 	.short	(.L_322 - .L_321)
.L_321:
        /*000c*/ 	.word	0x00000000
        /*0010*/ 	.short	0x0001
        /*0012*/ 	.short	0x0008
        /*0014*/ 	.byte	0x00, 0xf0, 0x61, 0x00


	//----- nvinfo : EIATTR_KPARAM_INFO
	.align		4
.L_322:
        /*0018*/ 	.byte	0x04, 0x17
        /*001a*/ 	.short	(.L_324 - .L_323)
.L_323:
        /*001c*/ 	.word	0x00000000
        /*0020*/ 	.short	0x0000
        /*0022*/ 	.short	0x0000
        /*0024*/ 	.byte	0x00, 0xf0, 0x21, 0x00


	//----- nvinfo : EIATTR_SPARSE_MMA_MASK
	.align		4
.L_324:
        /*0028*/ 	.byte	0x03, 0x50
        /*002a*/ 	.short	0x0000


	//----- nvinfo : EIATTR_MAXREG_COUNT
	.align		4
        /*002c*/ 	.byte	0x03, 0x1b
        /*002e*/ 	.short	0x00ff


	//----- nvinfo : EIATTR_MERCURY_ISA_VERSION
	.align		4
        /*0030*/ 	.byte	0x03, 0x5f
        /*0032*/ 	.short	0x0101


	//----- nvinfo : EIATTR_VRC_CTA_INIT_COUNT
	.align		4
        /*0034*/ 	.byte	0x02, 0x4a
	.zero		1
	.zero		1


	//----- nvinfo : EIATTR_EXIT_INSTR_OFFSETS
	.align		4
        /*0038*/ 	.byte	0x04, 0x1c
        /*003a*/ 	.short	(.L_326 - .L_325)


	//   ....[0]....
.L_325:
        /*003c*/ 	.word	0x000001e0


	//   ....[1]....
        /*0040*/ 	.word	0x00000370


	//   ....[2]....
        /*0044*/ 	.word	0x00000440


	//----- nvinfo : EIATTR_MAX_THREADS
	.align		4
.L_326:
        /*0048*/ 	.byte	0x04, 0x05
        /*004a*/ 	.short	(.L_328 - .L_327)
.L_327:
        /*004c*/ 	.word	0x00000100
        /*0050*/ 	.word	0x00000001
        /*0054*/ 	.word	0x00000001


	//----- nvinfo : EIATTR_CRS_STACK_SIZE
	.align		4
.L_328:
        /*0058*/ 	.byte	0x04, 0x1e
        /*005a*/ 	.short	(.L_330 - .L_329)
.L_329:
        /*005c*/ 	.word	0x00000000


	//----- nvinfo : EIATTR_CBANK_PARAM_SIZE
	.align		4
.L_330:
        /*0060*/ 	.byte	0x03, 0x19
        /*0062*/ 	.short	0x0020


	//----- nvinfo : EIATTR_PARAM_CBANK
	.align		4
        /*0064*/ 	.byte	0x04, 0x0a
        /*0066*/ 	.short	(.L_332 - .L_331)
	.align		4
.L_331:
        /*0068*/ 	.word	index@(.nv.constant0._ZN3cub18CUB_300001_SM_10006detail8for_each13static_kernelINS2_12policy_hub_t12policy_500_tElN6thrust24THRUST_300001_SM_1000_NS8cuda_cub10__tabulate7functorIPlNS7_6system6detail7generic6detail22compute_sequence_valueImvEElEEEEvT0_T1_)
        /*006c*/ 	.short	0x0380
        /*006e*/ 	.short	0x0020


	//----- nvinfo : EIATTR_SW_WAR
	.align		4
.L_332:
        /*0070*/ 	.byte	0x04, 0x36
        /*0072*/ 	.short	(.L_334 - .L_333)
.L_333:
        /*0074*/ 	.word	0x00000008
.L_334:


//--------------------- .nv.info._ZN3cub18CUB_300001_SM_10006detail8for_each13static_kernelINS2_12policy_hub_t12policy_500_tElN6thrust24THRUST_300001_SM_1000_NS8cuda_cub10__tabulate7functorIPlNS7_6system6detail7generic6detail22compute_sequence_valueIivEElEEEEvT0_T1_ --------------------------
	.section	.nv.info._ZN3cub18CUB_300001_SM_10006detail8for_each13static_kernelINS2_12policy_hub_t12policy_500_tElN6thrust24THRUST_300001_SM_1000_NS8cuda_cub10__tabulate7functorIPlNS7_6system6detail7generic6detail22compute_sequence_valueIivEElEEEEvT0_T1_,"",@"SHT_CUDA_INFO"
	.sectionflags	@""
	.align	4


	//----- nvinfo : EIATTR_CUDA_API_VERSION
	.align		4
        /*0000*/ 	.byte	0x04, 0x37
        /*0002*/ 	.short	(.L_336 - .L_335)
.L_335:
        /*0004*/ 	.word	0x00000082


	//----- nvinfo : EIATTR_KPARAM_INFO
	.align		4
.L_336:
        /*0008*/ 	.byte	0x04, 0x17
        /*000a*/ 	.short	(.L_338 - .L_337)
.L_337:
        /*000c*/ 	.word	0x00000000
        /*0010*/ 	.short	0x0001
        /*0012*/ 	.short	0x0008
        /*0014*/ 	.byte	0x00, 0xf0, 0x41, 0x00


	//----- nvinfo : EIATTR_KPARAM_INFO
	.align		4
.L_338:
        /*0018*/ 	.byte	0x04, 0x17
        /*001a*/ 	.short	(.L_340 - .L_339)
.L_339:
        /*001c*/ 	.word	0x00000000
        /*0020*/ 	.short	0x0000
        /*0022*/ 	.short	0x0000
        /*0024*/ 	.byte	0x00, 0xf0, 0x21, 0x00


	//----- nvinfo : EIATTR_SPARSE_MMA_MASK
	.align		4
.L_340:
        /*0028*/ 	.byte	0x03, 0x50
        /*002a*/ 	.short	0x0000


	//----- nvinfo : EIATTR_MAXREG_COUNT
	.align		4
        /*002c*/ 	.byte	0x03, 0x1b
        /*002e*/ 	.short	0x00ff


	//----- nvinfo : EIATTR_MERCURY_ISA_VERSION
	.align		4
        /*0030*/ 	.byte	0x03, 0x5f
        /*0032*/ 	.short	0x0101


	//----- nvinfo : EIATTR_VRC_CTA_INIT_COUNT
	.align		4
        /*0034*/ 	.byte	0x02, 0x4a
	.zero		1
	.zero		1


	//----- nvinfo : EIATTR_EXIT_INSTR_OFFSETS
	.align		4
        /*0038*/ 	.byte	0x04, 0x1c
        /*003a*/ 	.short	(.L_342 - .L_341)


	//   ....[0]....
.L_341:
        /*003c*/ 	.word	0x00000180


	//   ....[1]....
        /*0040*/ 	.word	0x000002e0


	//   ....[2]....
        /*0044*/ 	.word	0x00000380


	//----- nvinfo : EIATTR_MAX_THREADS
	.align		4
.L_342:
        /*0048*/ 	.byte	0x04, 0x05
        /*004a*/ 	.short	(.L_344 - .L_343)
.L_343:
        /*004c*/ 	.word	0x00000100
        /*0050*/ 	.word	0x00000001
        /*0054*/ 	.word	0x00000001


	//----- nvinfo : EIATTR_CRS_STACK_SIZE
	.align		4
.L_344:
        /*0058*/ 	.byte	0x04, 0x1e
        /*005a*/ 	.short	(.L_346 - .L_345)
.L_345:
        /*005c*/ 	.word	0x00000000


	//----- nvinfo : EIATTR_CBANK_PARAM_SIZE
	.align		4
.L_346:
        /*0060*/ 	.byte	0x03, 0x19
        /*0062*/ 	.short	0x0018


	//----- nvinfo : EIATTR_PARAM_CBANK
	.align		4
        /*0064*/ 	.byte	0x04, 0x0a
        /*0066*/ 	.short	(.L_348 - .L_347)
	.align		4
.L_347:
        /*0068*/ 	.word	index@(.nv.constant0._ZN3cub18CUB_300001_SM_10006detail8for_each13static_kernelINS2_12policy_hub_t12policy_500_tElN6thrust24THRUST_300001_SM_1000_NS8cuda_cub10__tabulate7functorIPlNS7_6system6detail7generic6detail22compute_sequence_valueIivEElEEEEvT0_T1_)
        /*006c*/ 	.short	0x0380
        /*006e*/ 	.short	0x0018


	//----- nvinfo : EIATTR_SW_WAR
	.align		4
.L_348:
        /*0070*/ 	.byte	0x04, 0x36
        /*0072*/ 	.short	(.L_350 - .L_349)
.L_349:
        /*0074*/ 	.word	0x00000008
.L_350:


//--------------------- .nv.info._ZN3cub18CUB_300001_SM_10006detail8for_each13static_kernelINS2_12policy_hub_t12policy_500_tElN6thrust24THRUST_300001_SM_1000_NS8cuda_cub6__fill7functorIPbbEEEEvT0_T1_ --------------------------
	.section	.nv.info._ZN3cub18CUB_300001_SM_10006detail8for_each13static_kernelINS2_12policy_hub_t12policy_500_tElN6thrust24THRUST_300001_SM_1000_NS8cuda_cub6__fill7functorIPbbEEEEvT0_T1_,"",@"SHT_CUDA_INFO"
	.sectionflags	@""
	.align	4


	//----- nvinfo : EIATTR_CUDA_API_VERSION
	.align		4
        /*0000*/ 	.byte	0x04, 0x37
        /*0002*/ 	.short	(.L_352 - .L_351)
.L_351:
        /*0004*/ 	.word	0x00000082


	//----- nvinfo : EIATTR_KPARAM_INFO
	.align		4
.L_352:
        /*0008*/ 	.byte	0x04, 0x17
        /*000a*/ 	.short	(.L_354 - .L_353)
.L_353:
        /*000c*/ 	.word	0x00000000
        /*0010*/ 	.short	0x0001
        /*0012*/ 	.short	0x0008
        /*0014*/ 	.byte	0x00, 0xf0, 0x41, 0x00


	//----- nvinfo : EIATTR_KPARAM_INFO
	.align		4
.L_354:
        /*0018*/ 	.byte	0x04, 0x17
        /*001a*/ 	.short	(.L_356 - .L_355)
.L_355:
        /*001c*/ 	.word	0x00000000
        /*0020*/ 	.short	0x0000
        /*0022*/ 	.short	0x0000
        /*0024*/ 	.byte	0x00, 0xf0, 0x21, 0x00


	//----- nvinfo : EIATTR_SPARSE_MMA_MASK
	.align		4
.L_356:
        /*0028*/ 	.byte	0x03, 0x50
        /*002a*/ 	.short	0x0000


	//----- nvinfo : EIATTR_MAXREG_COUNT
	.align		4
        /*002c*/ 	.byte	0x03, 0x1b
        /*002e*/ 	.short	0x00ff


	//----- nvinfo : EIATTR_MERCURY_ISA_VERSION
	.align		4
        /*0030*/ 	.byte	0x03, 0x5f
        /*0032*/ 	.short	0x0101


	//----- nvinfo : EIATTR_VRC_CTA_INIT_COUNT
	.align		4
        /*0034*/ 	.byte	0x02, 0x4a
	.zero		1
	.zero		1


	//----- nvinfo : EIATTR_EXIT_INSTR_OFFSETS
	.align		4
        /*0038*/ 	.byte	0x04, 0x1c
        /*003a*/ 	.short	(.L_358 - .L_357)


	//   ....[0]....
.L_357:
        /*003c*/ 	.word	0x00000120


	//   ....[1]....
        /*0040*/ 	.word	0x00000200


	//   ....[2]....
        /*0044*/ 	.word	0x00000220


	//----- nvinfo : EIATTR_MAX_THREADS
	.align		4
.L_358:
        /*0048*/ 	.byte	0x04, 0x05
        /*004a*/ 	.short	(.L_360 - .L_359)
.L_359:
        /*004c*/ 	.word	0x00000100
        /*0050*/ 	.word	0x00000001
        /*0054*/ 	.word	0x00000001


	//----- nvinfo : EIATTR_CBANK_PARAM_SIZE
	.align		4
.L_360:
        /*0058*/ 	.byte	0x03, 0x19
        /*005a*/ 	.short	0x0018


	//----- nvinfo : EIATTR_PARAM_CBANK
	.align		4
        /*005c*/ 	.byte	0x04, 0x0a
        /*005e*/ 	.short	(.L_362 - .L_361)
	.align		4
.L_361:
        /*0060*/ 	.word	index@(.nv.constant0._ZN3cub18CUB_300001_SM_10006detail8for_each13static_kernelINS2_12policy_hub_t12policy_500_tElN6thrust24THRUST_300001_SM_1000_NS8cuda_cub6__fill7functorIPbbEEEEvT0_T1_)
        /*0064*/ 	.short	0x0380
        /*0066*/ 	.short	0x0018


	//----- nvinfo : EIATTR_SW_WAR
	.align		4
.L_362:
        /*0068*/ 	.byte	0x04, 0x36
        /*006a*/ 	.short	(.L_364 - .L_363)
.L_363:
        /*006c*/ 	.word	0x00000008
.L_364:


//--------------------- .nv.info._ZN3cub18CUB_300001_SM_10006detail8for_each13static_kernelINS2_12policy_hub_t12policy_500_tElN6thrust24THRUST_300001_SM_1000_NS8cuda_cub10__tabulate7functorIPlNS7_6system6detail7generic6detail22compute_sequence_valueIlvEElEEEEvT0_T1_ --------------------------
	.section	.nv.info._ZN3cub18CUB_300001_SM_10006detail8for_each13static_kernelINS2_12policy_hub_t12policy_500_tElN6thrust24THRUST_300001_SM_1000_NS8cuda_cub10__tabulate7functorIPlNS7_6system6detail7generic6detail22compute_sequence_valueIlvEElEEEEvT0_T1_,"",@"SHT_CUDA_INFO"
	.sectionflags	@""
	.align	4


	//----- nvinfo : EIATTR_CUDA_API_VERSION
	.align		4
        /*0000*/ 	.byte	0x04, 0x37
        /*0002*/ 	.short	(.L_366 - .L_365)
.L_365:
        /*0004*/ 	.word	0x00000082


	//----- nvinfo : EIATTR_KPARAM_INFO
	.align		4
.L_366:
        /*0008*/ 	.byte	0x04, 0x17
        /*000a*/ 	.short	(.L_368 - .L_367)
.L_367:
        /*000c*/ 	.word	0x00000000
        /*0010*/ 	.short	0x0001
        /*0012*/ 	.short	0x0008
        /*0014*/ 	.byte	0x00, 0xf0, 0x61, 0x00


	//----- nvinfo : EIATTR_KPARAM_INFO
	.align		4
.L_368:
        /*0018*/ 	.byte	0x04, 0x17
        /*001a*/ 	.short	(.L_370 - .L_369)
.L_369:
        /*001c*/ 	.word	0x00000000
        /*0020*/ 	.short	0x0000
        /*0022*/ 	.short	0x0000
        /*0024*/ 	.byte	0x00, 0xf0, 0x21, 0x00


	//----- nvinfo : EIATTR_SPARSE_MMA_MASK
	.align		4
.L_370:
        /*0028*/ 	.byte	0x03, 0x50
        /*002a*/ 	.short	0x0000


	//----- nvinfo : EIATTR_MAXREG_COUNT
	.align		4
        /*002c*/ 	.byte	0x03, 0x1b
        /*002e*/ 	.short	0x00ff


	//----- nvinfo : EIATTR_MERCURY_ISA_VERSION
	.align		4
        /*0030*/ 	.byte	0x03, 0x5f
        /*0032*/ 	.short	0x0101


	//----- nvinfo : EIATTR_VRC_CTA_INIT_COUNT
	.align		4
        /*0034*/ 	.byte	0x02, 0x4a
	.zero		1
	.zero		1


	//----- nvinfo : EIATTR_EXIT_INSTR_OFFSETS
	.align		4
        /*0038*/ 	.byte	0x04, 0x1c
        /*003a*/ 	.short	(.L_372 - .L_371)


	//   ....[0]....
.L_371:
        /*003c*/ 	.word	0x000001e0


	//   ....[1]....
        /*0040*/ 	.word	0x00000370


	//   ....[2]....
        /*0044*/ 	.word	0x00000440


	//----- nvinfo : EIATTR_MAX_THREADS
	.align		4
.L_372:
        /*0048*/ 	.byte	0x04, 0x05
        /*004a*/ 	.short	(.L_374 - .L_373)
.L_373:
        /*004c*/ 	.word	0x00000100
        /*0050*/ 	.word	0x00000001
        /*0054*/ 	.word	0x00000001


	//----- nvinfo : EIATTR_CRS_STACK_SIZE
	.align		4
.L_374:
        /*0058*/ 	.byte	0x04, 0x1e
        /*005a*/ 	.short	(.L_376 - .L_375)
.L_375:
        /*005c*/ 	.word	0x00000000


	//----- nvinfo : EIATTR_CBANK_PARAM_SIZE
	.align		4
.L_376:
        /*0060*/ 	.byte	0x03, 0x19
        /*0062*/ 	.short	0x0020


	//----- nvinfo : EIATTR_PARAM_CBANK
	.align		4
        /*0064*/ 	.byte	0x04, 0x0a
        /*0066*/ 	.short	(.L_378 - .L_377)
	.align		4
.L_377:
        /*0068*/ 	.word	index@(.nv.constant0._ZN3cub18CUB_300001_SM_10006detail8for_each13static_kernelINS2_12policy_hub_t12policy_500_tElN6thrust24THRUST_300001_SM_1000_NS8cuda_cub10__tabulate7functorIPlNS7_6system6detail7generic6detail22compute_sequence_valueIlvEElEEEEvT0_T1_)
        /*006c*/ 	.short	0x0380
        /*006e*/ 	.short	0x0020


	//----- nvinfo : EIATTR_SW_WAR
	.align		4
.L_378:
        /*0070*/ 	.byte	0x04, 0x36
        /*0072*/ 	.short	(.L_380 - .L_379)
.L_379:
        /*0074*/ 	.word	0x00000008
.L_380:


//--------------------- .nv.info._ZN3cub18CUB_300001_SM_10006detail11EmptyKernelIvEEvv --------------------------
	.section	.nv.info._ZN3cub18CUB_300001_SM_10006detail11EmptyKernelIvEEvv,"",@"SHT_CUDA_INFO"
	.sectionflags	@""
	.align	4


	//----- nvinfo : EIATTR_CUDA_API_VERSION
	.align		4
        /*0000*/ 	.byte	0x04, 0x37
        /*0002*/ 	.short	(.L_382 - .L_381)
.L_381:
        /*0004*/ 	.word	0x00000082


	//----- nvinfo : EIATTR_SPARSE_MMA_MASK
	.align		4
.L_382:
        /*0008*/ 	.byte	0x03, 0x50
        /*000a*/ 	.short	0x0000


	//----- nvinfo : EIATTR_MAXREG_COUNT
	.align		4
        /*000c*/ 	.byte	0x03, 0x1b
        /*000e*/ 	.short	0x00ff


	//----- nvinfo : EIATTR_MERCURY_ISA_VERSION
	.align		4
        /*0010*/ 	.byte	0x03, 0x5f
        /*0012*/ 	.short	0x0101


	//----- nvinfo : EIATTR_VRC_CTA_INIT_COUNT
	.align		4
        /*0014*/ 	.byte	0x02, 0x4a
	.zero		1
	.zero		1


	//----- nvinfo : EIATTR_EXIT_INSTR_OFFSETS
	.align		4
        /*0018*/ 	.byte	0x04, 0x1c
        /*001a*/ 	.short	(.L_384 - .L_383)


	//   ....[0]....
.L_383:
        /*001c*/ 	.word	0x00000010


	//----- nvinfo : EIATTR_SW_WAR
	.align		4
.L_384:
        /*0020*/ 	.byte	0x04, 0x36
        /*0022*/ 	.short	(.L_386 - .L_385)
.L_385:
        /*0024*/ 	.word	0x00000008
.L_386:


//--------------------- .nv.info._Z28test_window_functions_kernelP10TestResultPdPlPmmmS1_S1_ --------------------------
	.section	.nv.info._Z28test_window_functions_kernelP10TestResultPdPlPmmmS1_S1_,"",@"SHT_CUDA_INFO"
	.sectionflags	@""
	.align	4


	//----- nvinfo : EIATTR_CUDA_API_VERSION
	.align		4
        /*0000*/ 	.byte	0x04, 0x37
        /*0002*/ 	.short	(.L_388 - .L_387)
.L_387:
        /*0004*/ 	.word	0x00000082


	//----- nvinfo : EIATTR_KPARAM_INFO
	.align		4
.L_388:
        /*0008*/ 	.byte	0x04, 0x17
        /*000a*/ 	.short	(.L_390 - .L_389)
.L_389:
        /*000c*/ 	.word	0x00000000
        /*0010*/ 	.short	0x0007
        /*0012*/ 	.short	0x0038
        /*0014*/ 	.byte	0x00, 0xf5, 0x21, 0x00


	//----- nvinfo : EIATTR_KPARAM_INFO
	.align		4
.L_390:
        /*0018*/ 	.byte	0x04, 0x17
        /*001a*/ 	.short	(.L_392 - .L_391)
.L_391:
        /*001c*/ 	.word	0x00000000
        /*0020*/ 	.short	0x0006
        /*0022*/ 	.short	0x0030
        /*0024*/ 	.byte	0x00, 0xf5, 0x21, 0x00


	//----- nvinfo : EIATTR_KPARAM_INFO
	.align		4
.L_392:
        /*0028*/ 	.byte	0x04, 0x17
        /*002a*/ 	.short	(.L_394 - .L_393)
.L_393:
        /*002c*/ 	.word	0x00000000
        /*0030*/ 	.short	0x0005
        /*0032*/ 	.short	0x0028
        /*0034*/ 	.byte	0x00, 0xf0, 0x21, 0x00


	//----- nvinfo : EIATTR_KPARAM_INFO
	.align		4
.L_394:
        /*0038*/ 	.byte	0x04, 0x17
        /*003a*/ 	.short	(.L_396 - .L_395)
.L_395:
        /*003c*/ 	.word	0x00000000
        /*0040*/ 	.short	0x0004
        /*0042*/ 	.short	0x0020
        /*0044*/ 	.byte	0x00, 0xf0, 0x21, 0x00


	//----- nvinfo : EIATTR_KPARAM_INFO
	.align		4
.L_396:
        /*0048*/ 	.byte	0x04, 0x17
        /*004a*/ 	.short	(.L_398 - .L_397)
.L_397:
        /*004c*/ 	.word	0x00000000
        /*0050*/ 	.short	0x0003
        /*0052*/ 	.short	0x0018
        /*0054*/ 	.byte	0x00, 0xf5, 0x21, 0x00


	//----- nvinfo : EIATTR_KPARAM_INFO
	.align		4
.L_398:
        /*0058*/ 	.byte	0x04, 0x17
        /*005a*/ 	.short	(.L_400 - .L_399)
.L_399:
        /*005c*/ 	.word	0x00000000
        /*0060*/ 	.short	0x0002
        /*0062*/ 	.short	0x0010
        /*0064*/ 	.byte	0x00, 0xf5, 0x21, 0x00


	//----- nvinfo : EIATTR_KPARAM_INFO
	.align		4
.L_400:
        /*0068*/ 	.byte	0x04, 0x17
        /*006a*/ 	.short	(.L_402 - .L_401)
.L_401:
        /*006c*/ 	.word	0x00000000
        /*0070*/ 	.short	0x0001
        /*0072*/ 	.short	0x0008
        /*0074*/ 	.byte	0x00, 0xf5, 0x21, 0x00


	//----- nvinfo : EIATTR_KPARAM_INFO
	.align		4
.L_402:
        /*0078*/ 	.byte	0x04, 0x17
        /*007a*/ 	.short	(.L_404 - .L_403)
.L_403:
        /*007c*/ 	.word	0x00000000
        /*0080*/ 	.short	0x0000
        /*0082*/ 	.short	0x0000
        /*0084*/ 	.byte	0x00, 0xf5, 0x21, 0x00


	//----- nvinfo : EIATTR_SPARSE_MMA_MASK
	.align		4
.L_404:
        /*0088*/ 	.byte	0x03, 0x50
        /*008a*/ 	.short	0x0000


	//----- nvinfo : EIATTR_MAXREG_COUNT
	.align		4
        /*008c*/ 	.byte	0x03, 0x1b
        /*008e*/ 	.short	0x00ff


	//----- nvinfo : EIATTR_MERCURY_ISA_VERSION
	.align		4
        /*0090*/ 	.byte	0x03, 0x5f
        /*0092*/ 	.short	0x0101


	//----- nvinfo : EIATTR_VRC_CTA_INIT_COUNT
	.align		4
        /*0094*/ 	.byte	0x02, 0x4a
	.zero		1
	.zero		1


	//----- nvinfo : EIATTR_EXIT_INSTR_OFFSETS
	.align		4
        /*0098*/ 	.byte	0x04, 0x1c
        /*009a*/ 	.short	(.L_406 - .L_405)


	//   ....[0]....
.L_405:
        /*009c*/ 	.word	0x00000090


	//   ....[1]....
        /*00a0*/ 	.word	0x00001760


	//----- nvinfo : EIATTR_CRS_STACK_SIZE
	.align		4
.L_406:
        /*00a4*/ 	.byte	0x04, 0x1e
        /*00a6*/ 	.short	(.L_408 - .L_407)
.L_407:
        /*00a8*/ 	.word	0x00000000


	//----- nvinfo : EIATTR_CBANK_PARAM_SIZE
	.align		4
.L_408:
        /*00ac*/ 	.byte	0x03, 0x19
        /*00ae*/ 	.short	0x0040


	//----- nvinfo : EIATTR_PARAM_CBANK
	.align		4
        /*00b0*/ 	.byte	0x04, 0x0a
        /*00b2*/ 	.short	(.L_410 - .L_409)
	.align		4
.L_409:
        /*00b4*/ 	.word	index@(.nv.constant0._Z28test_window_functions_kernelP10TestResultPdPlPmmmS1_S1_)
        /*00b8*/ 	.short	0x0380
        /*00ba*/ 	.short	0x0040


	//----- nvinfo : EIATTR_SW_WAR
	.align		4
.L_410:
        /*00bc*/ 	.byte	0x04, 0x36
        /*00be*/ 	.short	(.L_412 - .L_411)
.L_411:
        /*00c0*/ 	.word	0x00000008
.L_412:


//--------------------- .nv.info._Z27test_sort_merge_join_kernelP10TestResultPlS1_S1_S1_mmS1_Pm --------------------------
	.section	.nv.info._Z27test_sort_merge_join_kernelP10TestResultPlS1_S1_S1_mmS1_Pm,"",@"SHT_CUDA_INFO"
	.sectionflags	@""
	.align	4


	//----- nvinfo : EIATTR_CUDA_API_VERSION
	.align		4
        /*0000*/ 	.byte	0x04, 0x37
        /*0002*/ 	.short	(.L_414 - .L_413)
.L_413:
        /*0004*/ 	.word	0x00000082


	//----- nvinfo : EIATTR_KPARAM_INFO
	.align		4
.L_414:
        /*0008*/ 	.byte	0x04, 0x17
        /*000a*/ 	.short	(.L_416 - .L_415)
.L_415:
        /*000c*/ 	.word	0x00000000
        /*0010*/ 	.short	0x0008
        /*0012*/ 	.short	0x0040
        /*0014*/ 	.byte	0x00, 0xf5, 0x21, 0x00


	//----- nvinfo : EIATTR_KPARAM_INFO
	.align		4
.L_416:
        /*0018*/ 	.byte	0x04, 0x17
        /*001a*/ 	.short	(.L_418 - .L_417)
.L_417:
        /*001c*/ 	.word	0x00000000
        /*0020*/ 	.short	0x0007
        /*0022*/ 	.short	0x0038
        /*0024*/ 	.byte	0x00, 0xf5, 0x21, 0x00


	//----- nvinfo : EIATTR_KPARAM_INFO
	.align		4
.L_418:
        /*0028*/ 	.byte	0x04, 0x17
        /*002a*/ 	.short	(.L_420 - .L_419)
.L_419:
        /*002c*/ 	.word	0x00000000
        /*0030*/ 	.short	0x0006
        /*0032*/ 	.short	0x0030
        /*0034*/ 	.byte	0x00, 0xf0, 0x21, 0x00


	//----- nvinfo : EIATTR_KPARAM_INFO
	.align		4
.L_420:
        /*0038*/ 	.byte	0x04, 0x17
        /*003a*/ 	.short	(.L_422 - .L_421)
.L_421:
        /*003c*/ 	.word	0x00000000
        /*0040*/ 	.short	0x0005
        /*0042*/ 	.short	0x0028
        /*0044*/ 	.byte	0x00, 0xf0, 0x21, 0x00


	//----- nvinfo : EIATTR_KPARAM_INFO
	.align		4
.L_422:
        /*0048*/ 	.byte	0x04, 0x17
        /*004a*/ 	.short	(.L_424 - .L_423)
.L_423:
        /*004c*/ 	.word	0x00000000
        /*0050*/ 	.short	0x0004
        /*0052*/ 	.short	0x0020
        /*0054*/ 	.byte	0x00, 0xf5, 0x21, 0x00


	//----- nvinfo : EIATTR_KPARAM_INFO
	.align		4
.L_424:
        /*0058*/ 	.byte	0x04, 0x17
        /*005a*/ 	.short	(.L_426 - .L_425)
.L_425:
        /*005c*/ 	.word	0x00000000
        /*0060*/ 	.short	0x0003
        /*0062*/ 	.short	0x0018
        /*0064*/ 	.byte	0x00, 0xf5, 0x21, 0x00


	//----- nvinfo : EIATTR_KPARAM_INFO
	.align		4
.L_426:
        /*0068*/ 	.byte	0x04, 0x17
        /*006a*/ 	.short	(.L_428 - .L_427)
.L_427:
        /*006c*/ 	.word	0x00000000
        /*0070*/ 	.short	0x0002
        /*0072*/ 	.short	0x0010
        /*0074*/ 	.byte	0x00, 0xf5, 0x21, 0x00


	//----- nvinfo : EIATTR_KPARAM_INFO
	.align		4
.L_428:
        /*0078*/ 	.byte	0x04, 0x17
        /*007a*/ 	.short	(.L_430 - .L_429)
.L_429:
        /*007c*/ 	.word	0x00000000
        /*0080*/ 	.short	0x0001
        /*0082*/ 	.short	0x0008
        /*0084*/ 	.byte	0x00, 0xf5, 0x21, 0x00


	//----- nvinfo : EIATTR_KPARAM_INFO
	.align		4
.L_430:
        /*0088*/ 	.byte	0x04, 0x17
        /*008a*/ 	.short	(.L_432 - .L_431)
.L_431:
        /*008c*/ 	.word	0x00000000
        /*0090*/ 	.short	0x0000
        /*0092*/ 	.short	0x0000
        /*0094*/ 	.byte	0x00, 0xf5, 0x21, 0x00


	//----- nvinfo : EIATTR_SPARSE_MMA_MASK
	.align		4
.L_432:
        /*0098*/ 	.byte	0x03, 0x50
        /*009a*/ 	.short	0x0000


	//----- nvinfo : EIATTR_MAXREG_COUNT
	.align		4
        /*009c*/ 	.byte	0x03, 0x1b
        /*009e*/ 	.short	0x00ff


	//----- nvinfo : EIATTR_MERCURY_ISA_VERSION
	.align		4
        /*00a0*/ 	.byte	0x03, 0x5f
        /*00a2*/ 	.short	0x0101


	//----- nvinfo : EIATTR_INT_WARP_WIDE_INSTR_OFFSETS
	.align		4
        /*00a4*/ 	.byte	0x04, 0x31
        /*00a6*/ 	.short	(.L_434 - .L_433)


	//   ....[0]....
.L_433:
        /*00a8*/ 	.word	0x000009f0


	//   ....[1]....
        /*00ac*/ 	.word	0x00000b30


	//   ....[2]....
        /*00b0*/ 	.word	0x00000b40


	//   ....[3]....
        /*00b4*/ 	.word	0x00000c20


	//   ....[4]....
        /*00b8*/ 	.word	0x00000d20


	//   ....[5]....
        /*00bc*/ 	.word	0x00000d30


	//   ....[6]....
        /*00c0*/ 	.word	0x00000e00


	//   ....[7]....
        /*00c4*/ 	.word	0x00000ef0


	//   ....[8]....
        /*00c8*/ 	.word	0x00000f00


	//   ....[9]....
        /*00cc*/ 	.word	0x00001070


	//   ....[10]....
        /*00d0*/ 	.word	0x00001180


	//   ....[11]....
        /*00d4*/ 	.word	0x00001190


	//   ....[12]....
        /*00d8*/ 	.word	0x00001250


	//   ....[13]....
        /*00dc*/ 	.word	0x00001260


	//   ....[14]....
        /*00e0*/ 	.word	0x00001300


	//   ....[15]....
        /*00e4*/ 	.word	0x00001310


	//   ....[16]....
        /*00e8*/ 	.word	0x000013b0


	//   ....[17]....
        /*00ec*/ 	.word	0x000013c0


	//----- nvinfo : EIATTR_VRC_CTA_INIT_COUNT
	.align		4
.L_434:
        /*00f0*/ 	.byte	0x02, 0x4a
	.zero		1
	.zero		1


	//----- nvinfo : EIATTR_EXIT_INSTR_OFFSETS
	.align		4
        /*00f4*/ 	.byte	0x04, 0x1c
        /*00f6*/ 	.short	(.L_436 - .L_435)


	//   ....[0]....
.L_435:
        /*00f8*/ 	.word	0x000004e0


	//   ....[1]....
        /*00fc*/ 	.word	0x000014d0


	//----- nvinfo : EIATTR_CRS_STACK_SIZE
	.align		4
.L_436:
        /*0100*/ 	.byte	0x04, 0x1e
        /*0102*/ 	.short	(.L_438 - .L_437)
.L_437:
        /*0104*/ 	.word	0x00000000


	//----- nvinfo : EIATTR_CBANK_PARAM_SIZE
	.align		4
.L_438:
        /*0108*/ 	.byte	0x03, 0x19
        /*010a*/ 	.short	0x0048


	//----- nvinfo : EIATTR_PARAM_CBANK
	.align		4
        /*010c*/ 	.byte	0x04, 0x0a
        /*010e*/ 	.short	(.L_440 - .L_439)
	.align		4
.L_439:
        /*0110*/ 	.word	index@(.nv.constant0._Z27test_sort_merge_join_kernelP10TestResultPlS1_S1_S1_mmS1_Pm)
        /*0114*/ 	.short	0x0380
        /*0116*/ 	.short	0x0048


	//----- nvinfo : EIATTR_SW_WAR
	.align		4
.L_440:
        /*0118*/ 	.byte	0x04, 0x36
        /*011a*/ 	.short	(.L_442 - .L_441)
.L_441:
        /*011c*/ 	.word	0x00000008
.L_442:


//--------------------- .nv.info._Z18test_filter_kernelP10TestResultPlPdPbS3_mP15FilterPredicatemPmS6_ --------------------------
	.section	.nv.info._Z18test_filter_kernelP10TestResultPlPdPbS3_mP15FilterPredicatemPmS6_,"",@"SHT_CUDA_INFO"
	.sectionflags	@""
	.align	4


	//----- nvinfo : EIATTR_CUDA_API_VERSION
	.align		4
        /*0000*/ 	.byte	0x04, 0x37
        /*0002*/ 	.short	(.L_444 - .L_443)
.L_443:
        /*0004*/ 	.word	0x00000082


	//----- nvinfo : EIATTR_KPARAM_INFO
	.align		4
.L_444:
        /*0008*/ 	.byte	0x04, 0x17
        /*000a*/ 	.short	(.L_446 - .L_445)
.L_445:
        /*000c*/ 	.word	0x00000000
        /*0010*/ 	.short	0x0009
        /*0012*/ 	.short	0x0048
        /*0014*/ 	.byte	0x00, 0xf5, 0x21, 0x00


	//----- nvinfo : EIATTR_KPARAM_INFO
	.align		4
.L_446:
        /*0018*/ 	.byte	0x04, 0x17
        /*001a*/ 	.short	(.L_448 - .L_447)
.L_447:
        /*001c*/ 	.word	0x00000000
        /*0020*/ 	.short	0x0008
        /*0022*/ 	.short	0x0040
        /*0024*/ 	.byte	0x00, 0xf5, 0x21, 0x00


	//----- nvinfo : EIATTR_KPARAM_INFO
	.align		4
.L_448:
        /*0028*/ 	.byte	0x04, 0x17
        /*002a*/ 	.short	(.L_450 - .L_449)
.L_449:
        /*002c*/ 	.word	0x00000000
        /*0030*/ 	.short	0x0007
        /*0032*/ 	.short	0x0038
        /*0034*/ 	.byte	0x00, 0xf0, 0x21, 0x00


	//----- nvinfo : EIATTR_KPARAM_INFO
	.align		4
.L_450:
        /*0038*/ 	.byte	0x04, 0x17
        /*003a*/ 	.short	(.L_452 - .L_451)
.L_451:
        /*003c*/ 	.word	0x00000000
        /*0040*/ 	.short	0x0006
        /*0042*/ 	.short	0x0030
        /*0044*/ 	.byte	0x00, 0xf5, 0x21, 0x00


	//----- nvinfo : EIATTR_KPARAM_INFO
	.align		4
.L_452:
        /*0048*/ 	.byte	0x04, 0x17
        /*004a*/ 	.short	(.L_454 - .L_453)
.L_453:
        /*004c*/ 	.word	0x00000000
        /*0050*/ 	.short	0x0005
        /*0052*/ 	.short	0x0028
        /*0054*/ 	.byte	0x00, 0xf0, 0x21, 0x00


	//----- nvinfo : EIATTR_KPARAM_INFO
	.align		4
.L_454:
        /*0058*/ 	.byte	0x04, 0x17
        /*005a*/ 	.short	(.L_456 - .L_455)
.L_455:
        /*005c*/ 	.word	0x00000000
        /*0060*/ 	.short	0x0004
        /*0062*/ 	.short	0x0020
        /*0064*/ 	.byte	0x00, 0xf5, 0x21, 0x00


	//----- nvinfo : EIATTR_KPARAM_INFO
	.align		4
.L_456:
        /*0068*/ 	.byte	0x04, 0x17
        /*006a*/ 	.short	(.L_458 - .L_457)
.L_457:
        /*006c*/ 	.word	0x00000000
        /*0070*/ 	.short	0x0003
        /*0072*/ 	.short	0x0018
        /*0074*/ 	.byte	0x00, 0xf5, 0x21, 0x00


	//----- nvinfo : EIATTR_KPARAM_INFO
	.align		4
.L_458:
        /*0078*/ 	.byte	0x04, 0x17
        /*007a*/ 	.short	(.L_460 - .L_459)
.L_459:
        /*007c*/ 	.word	0x00000000
        /*0080*/ 	.short	0x0002
        /*0082*/ 	.short	0x0010
        /*0084*/ 	.byte	0x00, 0xf5, 0x21, 0x00


	//----- nvinfo : EIATTR_KPARAM_INFO
	.align		4
.L_460:
        /*0088*/ 	.byte	0x04, 0x17
        /*008a*/ 	.short	(.L_462 - .L_461)
.L_461:
        /*008c*/ 	.word	0x00000000
        /*0090*/ 	.short	0x0001
        /*0092*/ 	.short	0x0008
        /*0094*/ 	.byte	0x00, 0xf5, 0x21, 0x00


	//----- nvinfo : EIATTR_KPARAM_INFO
	.align		4
.L_462:
        /*0098*/ 	.byte	0x04, 0x17
        /*009a*/ 	.short	(.L_464 - .L_463)
.L_463:
        /*009c*/ 	.word	0x00000000
        /*00a0*/ 	.short	0x0000
        /*00a2*/ 	.short	0x0000
        /*00a4*/ 	.byte	0x00, 0xf5, 0x21, 0x00


	//----- nvinfo : EIATTR_SPARSE_MMA_MASK
	.align		4
.L_464:
        /*00a8*/ 	.byte	0x03, 0x50
        /*00aa*/ 	.short	0x0000


	//----- nvinfo : EIATTR_MAXREG_COUNT
	.align		4
        /*00ac*/ 	.byte	0x03, 0x1b
        /*00ae*/ 	.short	0x00ff


	//----- nvinfo : EIATTR_MERCURY_ISA_VERSION
	.align		4
        /*00b0*/ 	.byte	0x03, 0x5f
        /*00b2*/ 	.short	0x0101


	//----- nvinfo : EIATTR_INT_WARP_WIDE_INSTR_OFFSETS
	.align		4
        /*00b4*/ 	.byte	0x04, 0x31
        /*00b6*/ 	.short	(.L_466 - .L_465)


	//   ....[0]....
.L_465:
        /*00b8*/ 	.word	0x00000620


	//   ....[1]....
        /*00bc*/ 	.word	0x00000740


	//   ....[2]....
        /*00c0*/ 	.word	0x00000750


	//   ....[3]....
        /*00c4*/ 	.word	0x00000860


	//   ....[4]....
        /*00c8*/ 	.word	0x00000950


	//   ....[5]....
        /*00cc*/ 	.word	0x00000960


	//----- nvinfo : EIATTR_VRC_CTA_INIT_COUNT
	.align		4
.L_466:
        /*00d0*/ 	.byte	0x02, 0x4a
	.zero		1
	.zero		1


	//----- nvinfo : EIATTR_EXIT_INSTR_OFFSETS
	.align		4
        /*00d4*/ 	.byte	0x04, 0x1c
        /*00d6*/ 	.short	(.L_468 - .L_467)


	//   ....[0]....
.L_467:
        /*00d8*/ 	.word	0x00000090


	//   ....[1]....
        /*00dc*/ 	.word	0x00000820


	//   ....[2]....
        /*00e0*/ 	.word	0x00000a30


	//----- nvinfo : EIATTR_CRS_STACK_SIZE
	.align		4
.L_468:
        /*00e4*/ 	.byte	0x04, 0x1e
        /*00e6*/ 	.short	(.L_470 - .L_469)
.L_469:
        /*00e8*/ 	.word	0x00000000


	//----- nvinfo : EIATTR_CBANK_PARAM_SIZE
	.align		4
.L_470:
        /*00ec*/ 	.byte	0x03, 0x19
        /*00ee*/ 	.short	0x0050


	//----- nvinfo : EIATTR_PARAM_CBANK
	.align		4
        /*00f0*/ 	.byte	0x04, 0x0a
        /*00f2*/ 	.short	(.L_472 - .L_471)
	.align		4
.L_471:
        /*00f4*/ 	.word	index@(.nv.constant0._Z18test_filter_kernelP10TestResultPlPdPbS3_mP15FilterPredicatemPmS6_)
        /*00f8*/ 	.short	0x0380
        /*00fa*/ 	.short	0x0050


	//----- nvinfo : EIATTR_SW_WAR
	.align		4
.L_472:
        /*00fc*/ 	.byte	0x04, 0x36
        /*00fe*/ 	.short	(.L_474 - .L_473)
.L_473:
        /*0100*/ 	.word	0x00000008
.L_474:


//--------------------- .nv.info._Z19test_groupby_kernelP10TestResultPlPdmS1_S2_Pm --------------------------
	.section	.nv.info._Z19test_groupby_kernelP10TestResultPlPdmS1_S2_Pm,"",@"SHT_CUDA_INFO"
	.sectionflags	@""
	.align	4


	//----- nvinfo : EIATTR_CUDA_API_VERSION
	.align		4
        /*0000*/ 	.byte	0x04, 0x37
        /*0002*/ 	.short	(.L_476 - .L_475)
.L_475:
        /*0004*/ 	.word	0x00000082


	//----- nvinfo : EIATTR_KPARAM_INFO
	.align		4
.L_476:
        /*0008*/ 	.byte	0x04, 0x17
        /*000a*/ 	.short	(.L_478 - .L_477)
.L_477:
        /*000c*/ 	.word	0x00000000
        /*0010*/ 	.short	0x0006
        /*0012*/ 	.short	0x0030
        /*0014*/ 	.byte	0x00, 0xf5, 0x21, 0x00


	//----- nvinfo : EIATTR_KPARAM_INFO
	.align		4
.L_478:
        /*0018*/ 	.byte	0x04, 0x17
        /*001a*/ 	.short	(.L_480 - .L_479)
.L_479:
        /*001c*/ 	.word	0x00000000
        /*0020*/ 	.short	0x0005
        /*0022*/ 	.short	0x0028
        /*0024*/ 	.byte	0x00, 0xf5, 0x21, 0x00


	//----- nvinfo : EIATTR_KPARAM_INFO
	.align		4
.L_480:
        /*0028*/ 	.byte	0x04, 0x17
        /*002a*/ 	.short	(.L_482 - .L_481)
.L_481:
        /*002c*/ 	.word	0x00000000
        /*0030*/ 	.short	0x0004
        /*0032*/ 	.short	0x0020
        /*0034*/ 	.byte	0x00, 0xf5, 0x21, 0x00


	//----- nvinfo : EIATTR_KPARAM_INFO
	.align		4
.L_482:
        /*0038*/ 	.byte	0x04, 0x17
        /*003a*/ 	.short	(.L_484 - .L_483)
.L_483:
        /*003c*/ 	.word	0x00000000
        /*0040*/ 	.short	0x0003
        /*0042*/ 	.short	0x0018
        /*0044*/ 	.byte	0x00, 0xf0, 0x21, 0x00


	//----- nvinfo : EIATTR_KPARAM_INFO
	.align		4
.L_484:
        /*0048*/ 	.byte	0x04, 0x17
        /*004a*/ 	.short	(.L_486 - .L_485)
.L_485:
        /*004c*/ 	.word	0x00000000
        /*0050*/ 	.short	0x0002
        /*0052*/ 	.short	0x0010
        /*0054*/ 	.byte	0x00, 0xf5, 0x21, 0x00


	//----- nvinfo : EIATTR_KPARAM_INFO
	.align		4
.L_486:
        /*0058*/ 	.byte	0x04, 0x17
        /*005a*/ 	.short	(.L_488 - .L_487)
.L_487:
        /*005c*/ 	.word	0x00000000
        /*0060*/ 	.short	0x0001
        /*0062*/ 	.short	0x0008
        /*0064*/ 	.byte	0x00, 0xf5, 0x21, 0x00


	//----- nvinfo : EIATTR_KPARAM_INFO
	.align		4
.L_488:
        /*0068*/ 	.byte	0x04, 0x17
        /*006a*/ 	.short	(.L_490 - .L_489)
.L_489:
        /*006c*/ 	.word	0x00000000
        /*0070*/ 	.short	0x0000
        /*0072*/ 	.short	0x0000
        /*0074*/ 	.byte	0x00, 0xf5, 0x21, 0x00


	//----- nvinfo : EIATTR_SPARSE_MMA_MASK
	.align		4
.L_490:
        /*0078*/ 	.byte	0x03, 0x50
        /*007a*/ 	.short	0x0000


	//----- nvinfo : EIATTR_MAXREG_COUNT
	.align		4
        /*007c*/ 	.byte	0x03, 0x1b
        /*007e*/ 	.short	0x00ff


	//----- nvinfo : EIATTR_NUM_BARRIERS
	.align		4
        /*0080*/ 	.byte	0x02, 0x4c
        /*0082*/ 	.byte	0x01
	.zero		1


	//----- nvinfo : EIATTR_MERCURY_ISA_VERSION
	.align		4
        /*0084*/ 	.byte	0x03, 0x5f
        /*0086*/ 	.short	0x0101


	//----- nvinfo : EIATTR_INT_WARP_WIDE_INSTR_OFFSETS
	.align		4
        /*0088*/ 	.byte	0x04, 0x31
        /*008a*/ 	.short	(.L_492 - .L_491)


	//   ....[0]....
.L_491:
        /*008c*/ 	.word	0x00000b00


	//   ....[1]....
        /*0090*/ 	.word	0x00000c10


	//   ....[2]....
        /*0094*/ 	.word	0x00000c20


	//   ....[3]....
        /*0098*/ 	.word	0x00000ee0


	//   ....[4]....
        /*009c*/ 	.word	0x00000ff0


	//   ....[5]....
        /*00a0*/ 	.word	0x00001000


	//   ....[6]....
        /*00a4*/ 	.word	0x00001130


	//   ....[7]....
        /*00a8*/ 	.word	0x00001240


	//   ....[8]....
        /*00ac*/ 	.word	0x00001250


	//   ....[9]....
        /*00b0*/ 	.word	0x00001380


	//   ....[10]....
        /*00b4*/ 	.word	0x00001490


	//   ....[11]....
        /*00b8*/ 	.word	0x000014a0


	//   ....[12]....
        /*00bc*/ 	.word	0x000015d0


	//   ....[13]....
        /*00c0*/ 	.word	0x000016e0


	//   ....[14]....
        /*00c4*/ 	.word	0x000016f0


	//----- nvinfo : EIATTR_VRC_CTA_INIT_COUNT
	.align		4
.L_492:
        /*00c8*/ 	.byte	0x02, 0x4a
	.zero		1
	.zero		1


	//----- nvinfo : EIATTR_EXIT_INSTR_OFFSETS
	.align		4
        /*00cc*/ 	.byte	0x04, 0x1c
        /*00ce*/ 	.short	(.L_494 - .L_493)


	//   ....[0]....
.L_493:
        /*00d0*/ 	.word	0x00000d20


	//   ....[1]....
        /*00d4*/ 	.word	0x000017f0


	//----- nvinfo : EIATTR_CRS_STACK_SIZE
	.align		4
.L_494:
        /*00d8*/ 	.byte	0x04, 0x1e
        /*00da*/ 	.short	(.L_496 - .L_495)
.L_495:
        /*00dc*/ 	.word	0x00000000


	//----- nvinfo : EIATTR_CBANK_PARAM_SIZE
	.align		4
.L_496:
        /*00e0*/ 	.byte	0x03, 0x19
        /*00e2*/ 	.short	0x0038


	//----- nvinfo : EIATTR_PARAM_CBANK
	.align		4
        /*00e4*/ 	.byte	0x04, 0x0a
        /*00e6*/ 	.short	(.L_498 - .L_497)
	.align		4
.L_497:
        /*00e8*/ 	.word	index@(.nv.constant0._Z19test_groupby_kernelP10TestResultPlPdmS1_S2_Pm)
        /*00ec*/ 	.short	0x0380
        /*00ee*/ 	.short	0x0038


	//----- nvinfo : EIATTR_SW_WAR
	.align		4
.L_498:
        /*00f0*/ 	.byte	0x04, 0x36
        /*00f2*/ 	.short	(.L_500 - .L_499)
.L_499:
        /*00f4*/ 	.word	0x00000008
.L_500:


//--------------------- .nv.info._Z21test_hash_join_kernelP10TestResultPlS1_S1_S1_mmS1_Pm --------------------------
	.section	.nv.info._Z21test_hash_join_kernelP10TestResultPlS1_S1_S1_mmS1_Pm,"",@"SHT_CUDA_INFO"
	.sectionflags	@""
	.align	4


	//----- nvinfo : EIATTR_CUDA_API_VERSION
	.align		4
        /*0000*/ 	.byte	0x04, 0x37
        /*0002*/ 	.short	(.L_502 - .L_501)
.L_501:
        /*0004*/ 	.word	0x00000082


	//----- nvinfo : EIATTR_KPARAM_INFO
	.align		4
.L_502:
        /*0008*/ 	.byte	0x04, 0x17
        /*000a*/ 	.short	(.L_504 - .L_503)
.L_503:
        /*000c*/ 	.word	0x00000000
        /*0010*/ 	.short	0x0008
        /*0012*/ 	.short	0x0040
        /*0014*/ 	.byte	0x00, 0xf5, 0x21, 0x00


	//----- nvinfo : EIATTR_KPARAM_INFO
	.align		4
.L_504:
        /*0018*/ 	.byte	0x04, 0x17
        /*001a*/ 	.short	(.L_506 - .L_505)
.L_505:
        /*001c*/ 	.word	0x00000000
        /*0020*/ 	.short	0x0007
        /*0022*/ 	.short	0x0038
        /*0024*/ 	.byte	0x00, 0xf5, 0x21, 0x00


	//----- nvinfo : EIATTR_KPARAM_INFO
	.align		4
.L_506:
        /*0028*/ 	.byte	0x04, 0x17
        /*002a*/ 	.short	(.L_508 - .L_507)
.L_507:
        /*002c*/ 	.word	0x00000000
        /*0030*/ 	.short	0x0006
        /*0032*/ 	.short	0x0030
        /*0034*/ 	.byte	0x00, 0xf0, 0x21, 0x00


	//----- nvinfo : EIATTR_KPARAM_INFO
	.align		4
.L_508:
        /*0038*/ 	.byte	0x04, 0x17
        /*003a*/ 	.short	(.L_510 - .L_509)
.L_509:
        /*003c*/ 	.word	0x00000000
        /*0040*/ 	.short	0x0005
        /*0042*/ 	.short	0x0028
        /*0044*/ 	.byte	0x00, 0xf0, 0x21, 0x00


	//----- nvinfo : EIATTR_KPARAM_INFO
	.align		4
.L_510:
        /*0048*/ 	.byte	0x04, 0x17
        /*004a*/ 	.short	(.L_512 - .L_511)
.L_511:
        /*004c*/ 	.word	0x00000000
        /*0050*/ 	.short	0x0004
        /*0052*/ 	.short	0x0020
        /*0054*/ 	.byte	0x00, 0xf5, 0x21, 0x00


	//----- nvinfo : EIATTR_KPARAM_INFO
	.align		4
.L_512:
        /*0058*/ 	.byte	0x04, 0x17
        /*005a*/ 	.short	(.L_514 - .L_513)
.L_513:
        /*005c*/ 	.word	0x00000000
        /*0060*/ 	.short	0x0003
        /*0062*/ 	.short	0x0018
        /*0064*/ 	.byte	0x00, 0xf5, 0x21, 0x00


	//----- nvinfo : EIATTR_KPARAM_INFO
	.align		4
.L_514:
        /*0068*/ 	.byte	0x04, 0x17
        /*006a*/ 	.short	(.L_516 - .L_515)
.L_515:
        /*006c*/ 	.word	0x00000000
        /*0070*/ 	.short	0x0002
        /*0072*/ 	.short	0x0010
        /*0074*/ 	.byte	0x00, 0xf5, 0x21, 0x00


	//----- nvinfo : EIATTR_KPARAM_INFO
	.align		4
.L_516:
        /*0078*/ 	.byte	0x04, 0x17
        /*007a*/ 	.short	(.L_518 - .L_517)
.L_517:
        /*007c*/ 	.word	0x00000000
        /*0080*/ 	.short	0x0001
        /*0082*/ 	.short	0x0008
        /*0084*/ 	.byte	0x00, 0xf5, 0x21, 0x00


	//----- nvinfo : EIATTR_KPARAM_INFO
	.align		4
.L_518:
        /*0088*/ 	.byte	0x04, 0x17
        /*008a*/ 	.short	(.L_520 - .L_519)
.L_519:
        /*008c*/ 	.word	0x00000000
        /*0090*/ 	.short	0x0000
        /*0092*/ 	.short	0x0000
        /*0094*/ 	.byte	0x00, 0xf5, 0x21, 0x00


	//----- nvinfo : EIATTR_SPARSE_MMA_MASK
	.align		4
.L_520:
        /*0098*/ 	.byte	0x03, 0x50
        /*009a*/ 	.short	0x0000


	//----- nvinfo : EIATTR_MAXREG_COUNT
	.align		4
        /*009c*/ 	.byte	0x03, 0x1b
        /*009e*/ 	.short	0x00ff


	//----- nvinfo : EIATTR_NUM_BARRIERS
	.align		4
        /*00a0*/ 	.byte	0x02, 0x4c
        /*00a2*/ 	.byte	0x01
	.zero		1


	//----- nvinfo : EIATTR_MERCURY_ISA_VERSION
	.align		4
        /*00a4*/ 	.byte	0x03, 0x5f
        /*00a6*/ 	.short	0x0101


	//----- nvinfo : EIATTR_INT_WARP_WIDE_INSTR_OFFSETS
	.align		4
        /*00a8*/ 	.byte	0x04, 0x31
        /*00aa*/ 	.short	(.L_522 - .L_521)


	//   ....[0]....
.L_521:
        /*00ac*/ 	.word	0x00000b70


	//   ....[1]....
        /*00b0*/ 	.word	0x00000c70


	//   ....[2]....
        /*00b4*/ 	.word	0x00000c80


	//----- nvinfo : EIATTR_VRC_CTA_INIT_COUNT
	.align		4
.L_522:
        /*00b8*/ 	.byte	0x02, 0x4a
	.zero		1
	.zero		1


	//----- nvinfo : EIATTR_EXIT_INSTR_OFFSETS
	.align		4
        /*00bc*/ 	.byte	0x04, 0x1c
        /*00be*/ 	.short	(.L_524 - .L_523)


	//   ....[0]....
.L_523:
        /*00c0*/ 	.word	0x000008d0


	//   ....[1]....
        /*00c4*/ 	.word	0x00000e10


	//----- nvinfo : EIATTR_CRS_STACK_SIZE
	.align		4
.L_524:
        /*00c8*/ 	.byte	0x04, 0x1e
        /*00ca*/ 	.short	(.L_526 - .L_525)
.L_525:
        /*00cc*/ 	.word	0x00000000


	//----- nvinfo : EIATTR_CBANK_PARAM_SIZE
	.align		4
.L_526:
        /*00d0*/ 	.byte	0x03, 0x19
        /*00d2*/ 	.short	0x0048


	//----- nvinfo : EIATTR_PARAM_CBANK
	.align		4
        /*00d4*/ 	.byte	0x04, 0x0a
        /*00d6*/ 	.short	(.L_528 - .L_527)
	.align		4
.L_527:
        /*00d8*/ 	.word	index@(.nv.constant0._Z21test_hash_join_kernelP10TestResultPlS1_S1_S1_mmS1_Pm)
        /*00dc*/ 	.short	0x0380
        /*00de*/ 	.short	0x0048


	//----- nvinfo : EIATTR_SW_WAR
	.align		4
.L_528:
        /*00e0*/ 	.byte	0x04, 0x36
        /*00e2*/ 	.short	(.L_530 - .L_529)
.L_529:
        /*00e4*/ 	.word	0x00000008
.L_530:


//--------------------- .nv.info._Z25test_columnar_scan_kernelP10TestResultPlPbmS1_ --------------------------
	.section	.nv.info._Z25test_columnar_scan_kernelP10TestResultPlPbmS1_,"",@"SHT_CUDA_INFO"
	.sectionflags	@""
	.align	4


	//----- nvinfo : EIATTR_CUDA_API_VERSION
	.align		4
        /*0000*/ 	.byte	0x04, 0x37
        /*0002*/ 	.short	(.L_532 - .L_531)
.L_531:
        /*0004*/ 	.word	0x00000082


	//----- nvinfo : EIATTR_KPARAM_INFO
	.align		4
.L_532:
        /*0008*/ 	.byte	0x04, 0x17
        /*000a*/ 	.short	(.L_534 - .L_533)
.L_533:
        /*000c*/ 	.word	0x00000000
        /*0010*/ 	.short	0x0004
        /*0012*/ 	.short	0x0020
        /*0014*/ 	.byte	0x00, 0xf5, 0x21, 0x00


	//----- nvinfo : EIATTR_KPARAM_INFO
	.align		4
.L_534:
        /*0018*/ 	.byte	0x04, 0x17
        /*001a*/ 	.short	(.L_536 - .L_535)
.L_535:
        /*001c*/ 	.word	0x00000000
        /*0020*/ 	.short	0x0003
        /*0022*/ 	.short	0x0018
        /*0024*/ 	.byte	0x00, 0xf0, 0x21, 0x00


	//----- nvinfo : EIATTR_KPARAM_INFO
	.align		4
.L_536:
        /*0028*/ 	.byte	0x04, 0x17
        /*002a*/ 	.short	(.L_538 - .L_537)
.L_537:
        /*002c*/ 	.word	0x00000000
        /*0030*/ 	.short	0x0002
        /*0032*/ 	.short	0x0010
        /*0034*/ 	.byte	0x00, 0xf5, 0x21, 0x00


	//----- nvinfo : EIATTR_KPARAM_INFO
	.align		4
.L_538:
        /*0038*/ 	.byte	0x04, 0x17
        /*003a*/ 	.short	(.L_540 - .L_539)
.L_539:
        /*003c*/ 	.word	0x00000000
        /*0040*/ 	.short	0x0001
        /*0042*/ 	.short	0x0008
        /*0044*/ 	.byte	0x00, 0xf5, 0x21, 0x00


	//----- nvinfo : EIATTR_KPARAM_INFO
	.align		4
.L_540:
        /*0048*/ 	.byte	0x04, 0x17
        /*004a*/ 	.short	(.L_542 - .L_541)
.L_541:
        /*004c*/ 	.word	0x00000000
        /*0050*/ 	.short	0x0000
        /*0052*/ 	.short	0x0000
        /*0054*/ 	.byte	0x00, 0xf5, 0x21, 0x00


	//----- nvinfo : EIATTR_SPARSE_MMA_MASK
	.align		4
.L_542:
        /*0058*/ 	.byte	0x03, 0x50
        /*005a*/ 	.short	0x0000


	//----- nvinfo : EIATTR_MAXREG_COUNT
	.align		4
        /*005c*/ 	.byte	0x03, 0x1b
        /*005e*/ 	.short	0x00ff


	//----- nvinfo : EIATTR_MERCURY_ISA_VERSION
	.align		4
        /*0060*/ 	.byte	0x03, 0x5f
        /*0062*/ 	.short	0x0101


	//----- nvinfo : EIATTR_COOP_GROUP_MASK_REGIDS
	.align		4
        /*0064*/ 	.byte	0x04, 0x29
        /*0066*/ 	.short	(.L_544 - .L_543)


	//   ....[0]....
.L_543:
        /*0068*/ 	.word	0xffffffff


	//   ....[1]....
        /*006c*/ 	.word	0xffffffff


	//   ....[2]....
        /*0070*/ 	.word	0xffffffff


	//   ....[3]....
        /*0074*/ 	.word	0xffffffff


	//   ....[4]....
        /*0078*/ 	.word	0xffffffff


	//   ....[5]....
        /*007c*/ 	.word	0xffffffff


	//   ....[6]....
        /*0080*/ 	.word	0xffffffff


	//   ....[7]....
        /*0084*/ 	.word	0xffffffff


	//   ....[8]....
        /*0088*/ 	.word	0xffffffff


	//   ....[9]....
        /*008c*/ 	.word	0xffffffff


	//   ....[10]....
        /*0090*/ 	.word	0xffffffff


	//   ....[11]....
        /*0094*/ 	.word	0xffffffff


	//   ....[12]....
        /*0098*/ 	.word	0xffffffff


	//   ....[13]....
        /*009c*/ 	.word	0xffffffff


	//   ....[14]....
        /*00a0*/ 	.word	0xffffffff


	//   ....[15]....
        /*00a4*/ 	.word	0xffffffff


	//   ....[16]....
        /*00a8*/ 	.word	0xffffffff


	//   ....[17]....
        /*00ac*/ 	.word	0xffffffff


	//   ....[18]....
        /*00b0*/ 	.word	0xffffffff


	//   ....[19]....
        /*00b4*/ 	.word	0xffffffff


	//----- nvinfo : EIATTR_COOP_GROUP_INSTR_OFFSETS
	.align		4
.L_544:
        /*00b8*/ 	.byte	0x04, 0x28
        /*00ba*/ 	.short	(.L_546 - .L_545)


	//   ....[0]....
.L_545:
        /*00bc*/ 	.word	0x000002a0


	//   ....[1]....
        /*00c0*/ 	.word	0x000002c0


	//   ....[2]....
        /*00c4*/ 	.word	0x000002d0


	//   ....[3]....
        /*00c8*/ 	.word	0x000002e0


	//   ....[4]....
        /*00cc*/ 	.word	0x00000310


	//   ....[5]....
        /*00d0*/ 	.word	0x00000330


	//   ....[6]....
        /*00d4*/ 	.word	0x00000350


	//   ....[7]....
        /*00d8*/ 	.word	0x00000360


	//   ....[8]....
        /*00dc*/ 	.word	0x000003a0


	//   ....[9]....
        /*00e0*/ 	.word	0x000003c0


	//   ....[10]....
        /*00e4*/ 	.word	0x000003e0


	//   ....[11]....
        /*00e8*/ 	.word	0x000003f0


	//   ....[12]....
        /*00ec*/ 	.word	0x00000430


	//   ....[13]....
        /*00f0*/ 	.word	0x00000450


	//   ....[14]....
        /*00f4*/ 	.word	0x00000470


	//   ....[15]....
        /*00f8*/ 	.word	0x00000480


	//   ....[16]....
        /*00fc*/ 	.word	0x000004e0


	//   ....[17]....
        /*0100*/ 	.word	0x00000500


	//   ....[18]....
        /*0104*/ 	.word	0x00000520


	//   ....[19]....
        /*0108*/ 	.word	0x00000530


	//----- nvinfo : EIATTR_VRC_CTA_INIT_COUNT
	.align		4
.L_546:
        /*010c*/ 	.byte	0x02, 0x4a
	.zero		1
	.zero		1


	//----- nvinfo : EIATTR_EXIT_INSTR_OFFSETS
	.align		4
        /*0110*/ 	.byte	0x04, 0x1c
        /*0112*/ 	.short	(.L_548 - .L_547)


	//   ....[0]....
.L_547:
        /*0114*/ 	.word	0x00000540


	//   ....[1]....
        /*0118*/ 	.word	0x00000610


	//----- nvinfo : EIATTR_CRS_STACK_SIZE
	.align		4
.L_548:
        /*011c*/ 	.byte	0x04, 0x1e
        /*011e*/ 	.short	(.L_550 - .L_549)
.L_549:
        /*0120*/ 	.word	0x00000000


	//----- nvinfo : EIATTR_CBANK_PARAM_SIZE
	.align		4
.L_550:
        /*0124*/ 	.byte	0x03, 0x19
        /*0126*/ 	.short	0x0028


	//----- nvinfo : EIATTR_PARAM_CBANK
	.align		4
        /*0128*/ 	.byte	0x04, 0x0a
        /*012a*/ 	.short	(.L_552 - .L_551)
	.align		4
.L_551:
        /*012c*/ 	.word	index@(.nv.constant0._Z25test_columnar_scan_kernelP10TestResultPlPbmS1_)
        /*0130*/ 	.short	0x0380
        /*0132*/ 	.short	0x0028


	//----- nvinfo : EIATTR_SW_WAR
	.align		4
.L_552:
        /*0134*/ 	.byte	0x04, 0x36
        /*0136*/ 	.short	(.L_554 - .L_553)
.L_553:
        /*0138*/ 	.word	0x00000008
.L_554:


//--------------------- .nv.callgraph             --------------------------
	.section	.nv.callgraph,"",@"SHT_CUDA_CALLGRAPH"
	.align	4
	.sectionentsize	8
	.align		4
        /*0000*/ 	.word	0x00000000
	.align		4
        /*0004*/ 	.word	0xffffffff
	.align		4
        /*0008*/ 	.word	0x00000000
	.align		4
        /*000c*/ 	.word	0xfffffffe
	.align		4
        /*0010*/ 	.word	0x00000000
	.align		4
        /*0014*/ 	.word	0xfffffffd
	.align		4
        /*0018*/ 	.word	0x00000000
	.align		4
        /*001c*/ 	.word	0xfffffffc


//--------------------- .nv.constant4             --------------------------
	.section	.nv.constant4,"a",@progbits
	.align	8
	.align		8
.nv.constant4:
        /*0000*/ 	.dword	_ZN34_INTERNAL_42baafd9_4_k_cu_d8a343af4cuda3std3__45__cpo5beginE
	.align		8
        /*0008*/ 	.dword	_ZN34_INTERNAL_42baafd9_4_k_cu_d8a343af4cuda3std3__45__cpo3endE
	.align		8
        /*0010*/ 	.dword	_ZN34_INTERNAL_42baafd9_4_k_cu_d8a343af4cuda3std3__45__cpo6cbeginE
	.align		8
        /*0018*/ 	.dword	_ZN34_INTERNAL_42baafd9_4_k_cu_d8a343af4cuda3std3__45__cpo4cendE
	.align		8
        /*0020*/ 	.dword	_ZN34_INTERNAL_42baafd9_4_k_cu_d8a343af4cuda3std3__45__cpo6rbeginE
	.align		8
        /*0028*/ 	.dword	_ZN34_INTERNAL_42baafd9_4_k_cu_d8a343af4cuda3std3__45__cpo4rendE
	.align		8
        /*0030*/ 	.dword	_ZN34_INTERNAL_42baafd9_4_k_cu_d8a343af4cuda3std3__45__cpo7crbeginE
	.align		8
        /*0038*/ 	.dword	_ZN34_INTERNAL_42baafd9_4_k_cu_d8a343af4cuda3std3__45__cpo5crendE
	.align		8
        /*0040*/ 	.dword	_ZN34_INTERNAL_42baafd9_4_k_cu_d8a343af4cuda3std3__436_GLOBAL__N__42baafd9_4_k_cu_d8a343af6ignoreE
	.align		8
        /*0048*/ 	.dword	_ZN34_INTERNAL_42baafd9_4_k_cu_d8a343af4cuda3std3__419piecewise_constructE
	.align		8
        /*0050*/ 	.dword	_ZN34_INTERNAL_42baafd9_4_k_cu_d8a343af4cuda3std3__48in_placeE
	.align		8
        /*0058*/ 	.dword	_ZN34_INTERNAL_42baafd9_4_k_cu_d8a343af4cuda3std3__420unreachable_sentinelE
	.align		8
        /*0060*/ 	.dword	_ZN34_INTERNAL_42baafd9_4_k_cu_d8a343af4cuda3std3__47nulloptE
	.align		8
        /*0068*/ 	.dword	_ZN34_INTERNAL_42baafd9_4_k_cu_d8a343af4cuda3std3__48unexpectE
	.align		8
        /*0070*/ 	.dword	_ZN34_INTERNAL_42baafd9_4_k_cu_d8a343af4cuda3std6ranges3__45__cpo4swapE
	.align		8
        /*0078*/ 	.dword	_ZN34_INTERNAL_42baafd9_4_k_cu_d8a343af4cuda3std6ranges3__45__cpo9iter_moveE
	.align		8
        /*0080*/ 	.dword	_ZN34_INTERNAL_42baafd9_4_k_cu_d8a343af4cuda3std6ranges3__45__cpo5beginE
	.align		8
        /*0088*/ 	.dword	_ZN34_INTERNAL_42baafd9_4_k_cu_d8a343af4cuda3std6ranges3__45__cpo3endE
	.align		8
        /*0090*/ 	.dword	_ZN34_INTERNAL_42baafd9_4_k_cu_d8a343af4cuda3std6ranges3__45__cpo6cbeginE
	.align		8
        /*0098*/ 	.dword	_ZN34_INTERNAL_42baafd9_4_k_cu_d8a343af4cuda3std6ranges3__45__cpo4cendE
	.align		8
        /*00a0*/ 	.dword	_ZN34_INTERNAL_42baafd9_4_k_cu_d8a343af4cuda3std6ranges3__45__cpo7advanceE
	.align		8
        /*00a8*/ 	.dword	_ZN34_INTERNAL_42baafd9_4_k_cu_d8a343af4cuda3std6ranges3__45__cpo9iter_swapE
	.align		8
        /*00b0*/ 	.dword	_ZN34_INTERNAL_42baafd9_4_k_cu_d8a343af4cuda3std6ranges3__45__cpo4nextE
	.align		8
        /*00b8*/ 	.dword	_ZN34_INTERNAL_42baafd9_4_k_cu_d8a343af4cuda3std6ranges3__45__cpo4prevE
	.align		8
        /*00c0*/ 	.dword	_ZN34_INTERNAL_42baafd9_4_k_cu_d8a343af4cuda3std6ranges3__45__cpo4dataE
	.align		8
        /*00c8*/ 	.dword	_ZN34_INTERNAL_42baafd9_4_k_cu_d8a343af4cuda3std6ranges3__45__cpo5cdataE
	.align		8
        /*00d0*/ 	.dword	_ZN34_INTERNAL_42baafd9_4_k_cu_d8a343af4cuda3std6ranges3__45__cpo4sizeE
	.align		8
        /*00d8*/ 	.dword	_ZN34_INTERNAL_42baafd9_4_k_cu_d8a343af4cuda3std6ranges3__45__cpo5ssizeE
	.align		8
        /*00e0*/ 	.dword	_ZN34_INTERNAL_42baafd9_4_k_cu_d8a343af4cuda3std6ranges3__45__cpo8distanceE
	.align		8
        /*00e8*/ 	.dword	_ZN34_INTERNAL_42baafd9_4_k_cu_d8a343af6thrust24THRUST_300001_SM_1000_NS8cuda_cub3parE
	.align		8
        /*00f0*/ 	.dword	_ZN34_INTERNAL_42baafd9_4_k_cu_d8a343af6thrust24THRUST_300001_SM_1000_NS8cuda_cub10par_nosyncE
	.align		8
        /*00f8*/ 	.dword	_ZN34_INTERNAL_42baafd9_4_k_cu_d8a343af6thrust24THRUST_300001_SM_1000_NS6system6detail10sequential3seqE
	.align		8
        /*0100*/ 	.dword	_ZN34_INTERNAL_42baafd9_4_k_cu_d8a343af6thrust24THRUST_300001_SM_1000_NS6system3cpp3parE
	.align		8
        /*0108*/ 	.dword	_ZN34_INTERNAL_42baafd9_4_k_cu_d8a343af6thrust24THRUST_300001_SM_1000_NS12placeholders2_1E
	.align		8
        /*0110*/ 	.dword	_ZN34_INTERNAL_42baafd9_4_k_cu_d8a343af6thrust24THRUST_300001_SM_1000_NS12placeholders2_2E
	.align		8
        /*0118*/ 	.dword	_ZN34_INTERNAL_42baafd9_4_k_cu_d8a343af6thrust24THRUST_300001_SM_1000_NS12placeholders2_3E
	.align		8
        /*0120*/ 	.dword	_ZN34_INTERNAL_42baafd9_4_k_cu_d8a343af6thrust24THRUST_300001_SM_1000_NS12placeholders2_4E
	.align		8
        /*0128*/ 	.dword	_ZN34_INTERNAL_42baafd9_4_k_cu_d8a343af6thrust24THRUST_300001_SM_1000_NS12placeholders2_5E
	.align		8
        /*0130*/ 	.dword	_ZN34_INTERNAL_42baafd9_4_k_cu_d8a343af6thrust24THRUST_300001_SM_1000_NS12placeholders2_6E
	.align		8
        /*0138*/ 	.dword	_ZN34_INTERNAL_42baafd9_4_k_cu_d8a343af6thrust24THRUST_300001_SM_1000_NS12placeholders2_7E
	.align		8
        /*0140*/ 	.dword	_ZN34_INTERNAL_42baafd9_4_k_cu_d8a343af6thrust24THRUST_300001_SM_1000_NS12placeholders2_8E
	.align		8
        /*0148*/ 	.dword	_ZN34_INTERNAL_42baafd9_4_k_cu_d8a343af6thrust24THRUST_300001_SM_1000_NS12placeholders2_9E
	.align		8
        /*0150*/ 	.dword	_ZN34_INTERNAL_42baafd9_4_k_cu_d8a343af6thrust24THRUST_300001_SM_1000_NS12placeholders3_10E
	.align		8
        /*0158*/ 	.dword	_ZN34_INTERNAL_42baafd9_4_k_cu_d8a343af6thrust24THRUST_300001_SM_1000_NS3seqE
	.align		8
        /*0160*/ 	.dword	_ZN34_INTERNAL_42baafd9_4_k_cu_d8a343af6thrust24THRUST_300001_SM_1000_NS6deviceE


//--------------------- .text._ZN3cub18CUB_300001_SM_10006detail6reduce28DeviceReduceSingleTileKernelINS2_10policy_hubIlyN4cuda3std3__44plusIlEEE10Policy1000EPlSC_iS9_llNS7_10__identityEEEvT0_T1_T2_T3_T4_T6_ --------------------------
	.section	.text._ZN3cub18CUB_300001_SM_10006detail6reduce28DeviceReduceSingleTileKernelINS2_10policy_hubIlyN4cuda3std3__44plusIlEEE10Policy1000EPlSC_iS9_llNS7_10__identityEEEvT0_T1_T2_T3_T4_T6_,"ax",@progbits
	.align	128
        .global         _ZN3cub18CUB_300001_SM_10006detail6reduce28DeviceReduceSingleTileKernelINS2_10policy_hubIlyN4cuda3std3__44plusIlEEE10Policy1000EPlSC_iS9_llNS7_10__identityEEEvT0_T1_T2_T3_T4_T6_
        .type           _ZN3cub18CUB_300001_SM_10006detail6reduce28DeviceReduceSingleTileKernelINS2_10policy_hubIlyN4cuda3std3__44plusIlEEE10Policy1000EPlSC_iS9_llNS7_10__identityEEEvT0_T1_T2_T3_T4_T6_,@function
        .size           _ZN3cub18CUB_300001_SM_10006detail6reduce28DeviceReduceSingleTileKernelINS2_10policy_hubIlyN4cuda3std3__44plusIlEEE10Policy1000EPlSC_iS9_llNS7_10__identityEEEvT0_T1_T2_T3_T4_T6_,(.L_x_285 - _ZN3cub18CUB_300001_SM_10006detail6reduce28DeviceReduceSingleTileKernelINS2_10policy_hubIlyN4cuda3std3__44plusIlEEE10Policy1000EPlSC_iS9_llNS7_10__identityEEEvT0_T1_T2_T3_T4_T6_)
        .other          _ZN3cub18CUB_300001_SM_10006detail6reduce28DeviceReduceSingleTileKernelINS2_10policy_hubIlyN4cuda3std3__44plusIlEEE10Policy1000EPlSC_iS9_llNS7_10__identityEEEvT0_T1_T2_T3_T4_T6_,@"STO_CUDA_ENTRY STV_DEFAULT"
_ZN3cub18CUB_300001_SM_10006detail6reduce28DeviceReduceSingleTileKernelINS2_10policy_hubIlyN4cuda3std3__44plusIlEEE10Policy1000EPlSC_iS9_llNS7_10__identityEEEvT0_T1_T2_T3_T4_T6_:
.text._ZN3cub18CUB_300001_SM_10006detail6reduce28DeviceReduceSingleTileKernelINS2_10policy_hubIlyN4cuda3std3__44plusIlEEE10Policy1000EPlSC_iS9_llNS7_10__identityEEEvT0_T1_T2_T3_T4_T6_:
[----:B------:R-:W-:Y:S01]  /*0000*/  LDC R1, c[0x0][0x37c] ;  /* 0x0000df00ff017b82 */ /* 0x000fe20000000800 */
[----:B------:R-:W0:Y:S01]  /*0010*/  LDCU UR4, c[0x0][0x390] ;  /* 0x00007200ff0477ac */ /* 0x000e220008000800 */
[----:B------:R-:W1:Y:S01]  /*0020*/  LDCU.64 UR6, c[0x0][0x358] ;  /* 0x00006b00ff0677ac */ /* 0x000e620008000a00 */
[----:B0-----:R-:W-:-:S05]  /*0030*/  IMAD.U32 R4, RZ, RZ, UR4 ;  /* 0x00000004ff047e24 */ /* 0x001fca000f8e00ff */
[----:B------:R-:W-:-:S13]  /*0040*/  ISETP.NE.AND P0, PT, R4, RZ, PT ;  /* 0x000000ff0400720c */ /* 0x000fda0003f05270 */
[----:B-1----:R-:W-:Y:S05]  /*0050*/  @P0 BRA `(.L_x_0) ;  /* 0x00000000001c0947 */ /* 0x002fea0003800000 */
[----:B------:R-:W0:Y:S02]  /*0060*/  S2R R0, SR_TID.X ;  /* 0x0000000000007919 */ /* 0x000e240000002100 */
[----:B0-----:R-:W-:-:S13]  /*0070*/  ISETP.NE.AND P0, PT, R0, RZ, PT ;  /* 0x000000ff0000720c */ /* 0x001fda0003f05270 */
[----:B------:R-:W-:Y:S05]  /*0080*/  @P0 EXIT ;  /* 0x000000000000094d */ /* 0x000fea0003800000 */
[----:B------:R-:W0:Y:S08]  /*0090*/  LDC.64 R2, c[0x0][0x388] ;  /* 0x0000e200ff027b82 */ /* 0x000e300000000a00 */
[----:B------:R-:W0:Y:S02]  /*00a0*/  LDC.64 R4, c[0x0][0x398] ;  /* 0x0000e600ff047b82 */ /* 0x000e240000000a00 */
[----:B0-----:R-:W-:Y:S01]  /*00b0*/  STG.E.64 desc[UR6][R2.64], R4 ;  /* 0x0000000402007986 */ /* 0x001fe2000c101b06 */
[----:B------:R-:W-:Y:S05]  /*00c0*/  EXIT ;  /* 0x000000000000794d */ /* 0x000fea0003800000 */
.L_x_0:
[----:B------:R-:W-:Y:S01]  /*00d0*/  ISETP.GT.AND P0, PT, R4, 0xdff, PT ;  /* 0x00000dff0400780c */ /* 0x000fe20003f04270 */
[----:B------:R-:W-:-:S12]  /*00e0*/  BSSY.RECONVERGENT B0, `(.L_x_1) ;  /* 0x0000256000007945 */ /* 0x000fd80003800200 */
[----:B------:R-:W-:Y:S05]  /*00f0*/  @P0 BRA `(.L_x_2) ;  /* 0x00000014004c0947 */ /* 0x000fea0003800000 */
[----:B------:R-:W0:Y:S01]  /*0100*/  S2R R5, SR_TID.X ;  /* 0x0000000000057919 */ /* 0x000e220000002100 */
[----:B------:R-:W-:Y:S01]  /*0110*/  BSSY.RECONVERGENT B1, `(.L_x_3) ;  /* 0x0000009000017945 */ /* 0x000fe20003800200 */
[----:B------:R-:W-:Y:S02]  /*0120*/  CS2R R2, SRZ ;  /* 0x0000000000027805 */ /* 0x000fe4000001ff00 */
[----:B0-----:R-:W-:Y:S01]  /*0130*/  ISETP.GE.AND P0, PT, R5, R4, PT ;  /* 0x000000040500720c */ /* 0x001fe20003f06270 */
[----:B------:R-:W-:-:S12]  /*0140*/  IMAD.MOV.U32 R7, RZ, RZ, R5 ;  /* 0x000000ffff077224 */ /* 0x000fd800078e0005 */
[----:B------:R-:W-:Y:S05]  /*0150*/  @P0 BRA `(.L_x_4) ;  /* 0x0000000000100947 */ /* 0x000fea0003800000 */
[----:B------:R-:W0:Y:S02]  /*0160*/  LDC.64 R2, c[0x0][0x380] ;  /* 0x0000e000ff027b82 */ /* 0x000e240000000a00 */
[----:B0-----:R-:W-:-:S06]  /*0170*/  IMAD.WIDE.U32 R2, R5, 0x8, R2 ;  /* 0x0000000805027825 */ /* 0x001fcc00078e0002 */
[----:B------:R-:W5:Y:S01]  /*0180*/  LDG.E.64.CONSTANT R2, desc[UR6][R2.64] ;  /* 0x0000000602027981 */ /* 0x000f62000c1e9b00 */
[----:B------:R-:W-:-:S07]  /*0190*/  VIADD R7, R5, 0x200 ;  /* 0x0000020005077836 */ /* 0x000fce0000000000 */
.L_x_4:
[----:B------:R-:W-:Y:S05]  /*01a0*/  BSYNC.RECONVERGENT B1 ;  /* 0x0000000000017941 */ /* 0x000fea0003800200 */
.L_x_3:
[----:B------:R-:W-:Y:S01]  /*01b0*/  ISETP.GE.AND P0, PT, R7, R4, PT ;  /* 0x000000040700720c */ /* 0x000fe20003f06270 */
[----:B------:R-:W-:-:S12]  /*01c0*/  BSSY.RECONVERGENT B1, `(.L_x_5) ;  /* 0x0000077000017945 */ /* 0x000fd80003800200 */
[----:B------:R-:W-:Y:S05]  /*01d0*/  @P0 BRA `(.L_x_6) ;  /* 0x0000000400d40947 */ /* 0x000fea0003800000 */
[----:B------:R-:W-:Y:S01]  /*01e0*/  LOP3.LUT R9, RZ, R7, RZ, 0x33, !PT ;  /* 0x00000007ff097212 */ /* 0x000fe200078e33ff */
[----:B------:R-:W-:Y:S04]  /*01f0*/  BSSY.RECONVERGENT B2, `(.L_x_7) ;  /* 0x0000018000027945 */ /* 0x000fe80003800200 */
[----:B------:R-:W-:-:S05]  /*0200*/  IMAD.IADD R0, R9, 0x1, R4 ;  /* 0x0000000109007824 */ /* 0x000fca00078e0204 */
[C---:B------:R-:W-:Y:S02]  /*0210*/  LOP3.LUT R6, R0.reuse, 0x600, RZ, 0xc0, !PT ;  /* 0x0000060000067812 */ /* 0x040fe400078ec0ff */
[----:B------:R-:W-:Y:S02]  /*0220*/  ISETP.GE.U32.AND P1, PT, R0, 0x600, PT ;  /* 0x000006000000780c */ /* 0x000fe40003f26070 */
[----:B------:R-:W-:-:S13]  /*0230*/  ISETP.NE.AND P0, PT, R6, 0x600, PT ;  /* 0x000006000600780c */ /* 0x000fda0003f05270 */
[----:B------:R-:W-:Y:S05]  /*0240*/  @!P0 BRA `(.L_x_8) ;  /* 0x0000000000488947 */ /* 0x000fea0003800000 */
[----:B------:R-:W0:Y:S01]  /*0250*/  LDC.64 R8, c[0x0][0x380] ;  /* 0x0000e000ff087b82 */ /* 0x000e220000000a00 */
[----:B------:R-:W-:-:S04]  /*0260*/  LEA.HI R0, R0, 0x1, RZ, 0x17 ;  /* 0x0000000100007811 */ /* 0x000fc800078fb8ff */
[----:B------:R-:W-:-:S05]  /*0270*/  LOP3.LUT R0, R0, 0x3, RZ, 0xc0, !PT ;  /* 0x0000000300007812 */ /* 0x000fca00078ec0ff */
[----:B------:R-:W-:Y:S02]  /*0280*/  IMAD.MOV R0, RZ, RZ, -R0 ;  /* 0x000000ffff007224 */ /* 0x000fe400078e0a00 */
[----:B0-----:R-:W-:-:S04]  /*0290*/  IMAD.WIDE.U32 R8, R7, 0x8, R8 ;  /* 0x0000000807087825 */ /* 0x001fc800078e0008 */
[----:B------:R-:W-:Y:S02]  /*02a0*/  IMAD.MOV.U32 R6, RZ, RZ, R8 ;  /* 0x000000ffff067224 */ /* 0x000fe400078e0008 */
[----:B------:R-:W-:-:S07]  /*02b0*/  IMAD.MOV.U32 R11, RZ, RZ, R9 ;  /* 0x000000ffff0b7224 */ /* 0x000fce00078e0009 */
.L_x_9:
[----:B------:R-:W-:Y:S02]  /*02c0*/  IMAD.MOV.U32 R8, RZ, RZ, R6 ;  /* 0x000000ffff087224 */ /* 0x000fe400078e0006 */
[----:B------:R-:W-:-:S06]  /*02d0*/  IMAD.MOV.U32 R9, RZ, RZ, R11 ;  /* 0x000000ffff097224 */ /* 0x000fcc00078e000b */
[----:B------:R-:W2:Y:S01]  /*02e0*/  LDG.E.64.CONSTANT R8, desc[UR6][R8.64] ;  /* 0x0000000608087981 */ /* 0x000ea2000c1e9b00 */
[----:B------:R-:W-:Y:S01]  /*02f0*/  VIADD R0, R0, 0x1 ;  /* 0x0000000100007836 */ /* 0x000fe20000000000 */
[----:B------:R-:W-:Y:S01]  /*0300*/  IADD3 R6, P3, PT, R6, 0x1000, RZ ;  /* 0x0000100006067810 */ /* 0x000fe20007f7e0ff */
[----:B------:R-:W-:-:S03]  /*0310*/  VIADD R7, R7, 0x200 ;  /* 0x0000020007077836 */ /* 0x000fc60000000000 */
[----:B------:R-:W-:Y:S01]  /*0320*/  ISETP.NE.AND P0, PT, R0, RZ, PT ;  /* 0x000000ff0000720c */ /* 0x000fe20003f05270 */
[----:B------:R-:W-:Y:S01]  /*0330*/  IMAD.X R11, RZ, RZ, R11, P3 ;  /* 0x000000ffff0b7224 */ /* 0x000fe200018e060b */
[----:B--2--5:R-:W-:-:S05]  /*0340*/  IADD3 R2, P2, PT, R8, R2, RZ ;  /* 0x0000000208027210 */ /* 0x024fca0007f5e0ff */
[----:B------:R-:W-:-:S06]  /*0350*/  IMAD.X R3, R9, 0x1, R3, P2 ;  /* 0x0000000109037824 */ /* 0x000fcc00010e0603 */
[----:B------:R-:W-:Y:S05]  /*0360*/  @P0 BRA `(.L_x_9) ;  /* 0xfffffffc00d40947 */ /* 0x000fea000383ffff */
.L_x_8:
[----:B------:R-:W-:Y:S05]  /*0370*/  BSYNC.RECONVERGENT B2 ;  /* 0x0000000000027941 */ /* 0x000fea0003800200 */
.L_x_7:
[----:B------:R-:W-:Y:S05]  /*0380*/  @!P1 BRA `(.L_x_6) ;  /* 0x0000000400689947 */ /* 0x000fea0003800000 */
[----:B------:R-:W-:Y:S01]  /*0390*/  IMAD.IADD R0, R4, 0x1, -R7 ;  /* 0x0000000104007824 */ /* 0x000fe200078e0a07 */
[----:B------:R-:W-:Y:S01]  /*03a0*/  BSSY.RECONVERGENT B2, `(.L_x_10) ;  /* 0x0000031000027945 */ /* 0x000fe20003800200 */
[----:B------:R-:W-:-:S03]  /*03b0*/  PLOP3.LUT P0, PT, PT, PT, PT, 0x80, 0x8 ;  /* 0x000000000008781c */ /* 0x000fc60003f0f070 */
[----:B------:R-:W-:-:S13]  /*03c0*/  ISETP.GT.AND P1, PT, R0, 0x1800, PT ;  /* 0x000018000000780c */ /* 0x000fda0003f24270 */
[----:B------:R-:W-:Y:S05]  /*03d0*/  @!P1 BRA `(.L_x_11) ;  /* 0x0000000000b49947 */ /* 0x000fea0003800000 */
[----:B------:R-:W-:Y:S01]  /*03e0*/  PLOP3.LUT P0, PT, PT, PT, PT, 0x8, 0x80 ;  /* 0x000000000080781c */ /* 0x000fe20003f0e170 */
[----:B------:R-:W-:-:S12]  /*03f0*/  VIADD R0, R4, 0xffffe800 ;  /* 0xffffe80004007836 */ /* 0x000fd80000000000 */
.L_x_12:
[----:B------:R-:W0:Y:S01]  /*0400*/  LDC.64 R44, c[0x0][0x380] ;  /* 0x0000e000ff2c7b82 */ /* 0x000e220000000a00 */
[C---:B------:R-:W-:Y:S02]  /*0410*/  VIADD R41, R7.reuse, 0x800 ;  /* 0x0000080007297836 */ /* 0x040fe40000000000 */
[C---:B------:R-:W-:Y:S02]  /*0420*/  VIADD R43, R7.reuse, 0x1000 ;  /* 0x00001000072b7836 */ /* 0x040fe40000000000 */
[----:B0-----:R-:W-:-:S05]  /*0430*/  IMAD.WIDE R28, R7, 0x8, R44 ;  /* 0x00000008071c7825 */ /* 0x001fca00078e022c */
[----:B------:R-:W2:Y:S01]  /*0440*/  LDG.E.64.CONSTANT R8, desc[UR6][R28.64] ;  /* 0x000000061c087981 */ /* 0x000ea2000c1e9b00 */
[----:B------:R-:W-:-:S03]  /*0450*/  IMAD.WIDE R40, R41, 0x8, R44 ;  /* 0x0000000829287825 */ /* 0x000fc600078e022c */
[----:B------:R-:W2:Y:S04]  /*0460*/  LDG.E.64.CONSTANT R10, desc[UR6][R28.64+0x1000] ;  /* 0x001000061c0a7981 */ /* 0x000ea8000c1e9b00 */
[----:B------:R-:W3:Y:S04]  /*0470*/  LDG.E.64.CONSTANT R12, desc[UR6][R28.64+0x2000] ;  /* 0x002000061c0c7981 */ /* 0x000ee8000c1e9b00 */
[----:B------:R-:W3:Y:S01]  /*0480*/  LDG.E.64.CONSTANT R14, desc[UR6][R28.64+0x3000] ;  /* 0x003000061c0e7981 */ /* 0x000ee2000c1e9b00 */
[----:B------:R-:W-:-:S03]  /*0490*/  IMAD.WIDE R42, R43, 0x8, R44 ;  /* 0x000000082b2a7825 */ /* 0x000fc600078e022c */
[----:B------:R-:W4:Y:S04]  /*04a0*/  LDG.E.64.CONSTANT R16, desc[UR6][R40.64] ;  /* 0x0000000628107981 */ /* 0x000f28000c1e9b00 */
[----:B------:R-:W4:Y:S04]  /*04b0*/  LDG.E.64.CONSTANT R18, desc[UR6][R40.64+0x1000] ;  /* 0x0010000628127981 */ /* 0x000f28000c1e9b00 */
[----:B------:R-:W4:Y:S04]  /*04c0*/  LDG.E.64.CONSTANT R20, desc[UR6][R40.64+0x2000] ;  /* 0x0020000628147981 */ /* 0x000f28000c1e9b00 */
[----:B------:R2:W4:Y:S01]  /*04d0*/  LDG.E.64.CONSTANT R26, desc[UR6][R40.64+0x3000] ;  /* 0x00300006281a7981 */ /* 0x000522000c1e9b00 */
[----:B------:R-:W-:-:S03]  /*04e0*/  VIADD R31, R7, 0x1800 ;  /* 0x00001800071f7836 */ /* 0x000fc60000000000 */
[----:B------:R-:W4:Y:S04]  /*04f0*/  LDG.E.64.CONSTANT R24, desc[UR6][R42.64] ;  /* 0x000000062a187981 */ /* 0x000f28000c1e9b00 */
[----:B------:R-:W4:Y:S01]  /*0500*/  LDG.E.64.CONSTANT R22, desc[UR6][R42.64+0x1000] ;  /* 0x001000062a167981 */ /* 0x000f22000c1e9b00 */
[----:B------:R-:W-:-:S03]  /*0510*/  IMAD.WIDE R44, R31, 0x8, R44 ;  /* 0x000000081f2c7825 */ /* 0x000fc600078e022c */
[----:B------:R-:W4:Y:S04]  /*0520*/  LDG.E.64.CONSTANT R28, desc[UR6][R42.64+0x2000] ;  /* 0x002000062a1c7981 */ /* 0x000f28000c1e9b00 */
[----:B------:R-:W4:Y:S04]  /*0530*/  LDG.E.64.CONSTANT R36, desc[UR6][R42.64+0x3000] ;  /* 0x003000062a247981 */ /* 0x000f28000c1e9b00 */
[----:B------:R-:W4:Y:S04]  /*0540*/  LDG.E.64.CONSTANT R34, desc[UR6][R44.64] ;  /* 0x000000062c227981 */ /* 0x000f28000c1e9b00 */
[----:B------:R-:W4:Y:S04]  /*0550*/  LDG.E.64.CONSTANT R32, desc[UR6][R44.64+0x1000] ;  /* 0x001000062c207981 */ /* 0x000f28000c1e9b00 */
[----:B------:R-:W4:Y:S04]  /*0560*/  LDG.E.64.CONSTANT R30, desc[UR6][R44.64+0x2000] ;  /* 0x002000062c1e7981 */ /* 0x000f28000c1e9b00 */
[----:B------:R-:W4:Y:S01]  /*0570*/  LDG.E.64.CONSTANT R38, desc[UR6][R44.64+0x3000] ;  /* 0x003000062c267981 */ /* 0x000f22000c1e9b00 */
[----:B------:R-:W-:Y:S01]  /*0580*/  VIADD R7, R7, 0x2000 ;  /* 0x0000200007077836 */ /* 0x000fe20000000000 */
[----:B--2--5:R-:W-:-:S04]  /*0590*/  IADD3 R41, P1, P2, R10, R8, R2 ;  /* 0x000000080a297210 */ /* 0x024fc80007a3e002 */
[----:B------:R-:W-:Y:S02]  /*05a0*/  IADD3.X R9, PT, PT, R11, R9, R3, P1, P2 ;  /* 0x000000090b097210 */ /* 0x000fe40000fe4403 */
[----:B---3--:R-:W-:-:S04]  /*05b0*/  IADD3 R41, P3, P4, R14, R12, R41 ;  /* 0x0000000c0e297210 */ /* 0x008fc80007c7e029 */
[----:B------:R-:W-:Y:S02]  /*05c0*/  IADD3.X R13, PT, PT, R15, R13, R9, P3, P4 ;  /* 0x0000000d0f0d7210 */ /* 0x000fe40001fe8409 */
[----:B----4-:R-:W-:-:S04]  /*05d0*/  IADD3 R3, P1, P2, R18, R16, R41 ;  /* 0x0000001012037210 */ /* 0x010fc80007a3e029 */
[----:B------:R-:W-:Y:S02]  /*05e0*/  IADD3.X R17, PT, PT, R19, R17, R13, P1, P2 ;  /* 0x0000001113117210 */ /* 0x000fe40000fe440d */
[----:B------:R-:W-:-:S04]  /*05f0*/  IADD3 R3, P3, P4, R26, R20, R3 ;  /* 0x000000141a037210 */ /* 0x000fc80007c7e003 */
[----:B------:R-:W-:Y:S02]  /*0600*/  IADD3.X R21, PT, PT, R27, R21, R17, P3, P4 ;  /* 0x000000151b157210 */ /* 0x000fe40001fe8411 */
[----:B------:R-:W-:-:S04]  /*0610*/  IADD3 R3, P1, P2, R22, R24, R3 ;  /* 0x0000001816037210 */ /* 0x000fc80007a3e003 */
[----:B------:R-:W-:Y:S02]  /*0620*/  IADD3.X R23, PT, PT, R23, R25, R21, P1, P2 ;  /* 0x0000001917177210 */ /* 0x000fe40000fe4415 */
[----:B------:R-:W-:-:S04]  /*0630*/  IADD3 R3, P3, P4, R36, R28, R3 ;  /* 0x0000001c24037210 */ /* 0x000fc80007c7e003 */
[----:B------:R-:W-:Y:S02]  /*0640*/  IADD3.X R29, PT, PT, R37, R29, R23, P3, P4 ;  /* 0x0000001d251d7210 */ /* 0x000fe40001fe8417 */
[----:B------:R-:W-:Y:S02]  /*0650*/  ISETP.GE.AND P3, PT, R7, R0, PT ;  /* 0x000000000700720c */ /* 0x000fe40003f66270 */
[----:B------:R-:W-:-:S04]  /*0660*/  IADD3 R3, P2, P1, R32, R34, R3 ;  /* 0x0000002220037210 */ /* 0x000fc8000795e003 */
[----:B------:R-:W-:Y:S02]  /*0670*/  IADD3 R2, P4, P5, R38, R30, R3 ;  /* 0x0000001e26027210 */ /* 0x000fe40007d9e003 */
[----:B------:R-:W-:-:S04]  /*0680*/  IADD3.X R3, PT, PT, R33, R35, R29, P2, P1 ;  /* 0x0000002321037210 */ /* 0x000fc800017e241d */
[----:B------:R-:W-:Y:S01]  /*0690*/  IADD3.X R3, PT, PT, R39, R31, R3, P4, P5 ;  /* 0x0000001f27037210 */ /* 0x000fe200027ea403 */
[----:B------:R-:W-:Y:S06]  /*06a0*/  @!P3 BRA `(.L_x_12) ;  /* 0xfffffffc0054b947 */ /* 0x000fec000383ffff */
.L_x_11:
[----:B------:R-:W-:Y:S05]  /*06b0*/  BSYNC.RECONVERGENT B2 ;  /* 0x0000000000027941 */ /* 0x000fea0003800200 */
.L_x_10:
[----:B------:R-:W-:Y:S01]  /*06c0*/  IMAD.IADD R0, R4, 0x1, -R7 ;  /* 0x0000000104007824 */ /* 0x000fe200078e0a07 */
[----:B------:R-:W-:Y:S04]  /*06d0*/  BSSY.RECONVERGENT B2, `(.L_x_13) ;  /* 0x0000019000027945 */ /* 0x000fe80003800200 */
[----:B------:R-:W-:-:S13]  /*06e0*/  ISETP.GT.AND P1, PT, R0, 0x800, PT ;  /* 0x000008000000780c */ /* 0x000fda0003f24270 */
[----:B------:R-:W-:Y:S05]  /*06f0*/  @!P1 BRA `(.L_x_14) ;  /* 0x0000000000589947 */ /* 0x000fea0003800000 */
[----:B------:R-:W0:Y:S01]  /*0700*/  LDC.64 R18, c[0x0][0x380] ;  /* 0x0000e000ff127b82 */ /* 0x000e220000000a00 */
[C---:B------:R-:W-:Y:S02]  /*0710*/  VIADD R15, R7.reuse, 0x800 ;  /* 0x00000800070f7836 */ /* 0x040fe40000000000 */
[----:B0-----:R-:W-:-:S05]  /*0720*/  IMAD.WIDE R8, R7, 0x8, R18 ;  /* 0x0000000807087825 */ /* 0x001fca00078e0212 */
[----:B------:R-:W2:Y:S01]  /*0730*/  LDG.E.64.CONSTANT R10, desc[UR6][R8.64] ;  /* 0x00000006080a7981 */ /* 0x000ea2000c1e9b00 */
[----:B------:R-:W-:-:S03]  /*0740*/  IMAD.WIDE R18, R15, 0x8, R18 ;  /* 0x000000080f127825 */ /* 0x000fc600078e0212 */
[----:B------:R-:W2:Y:S04]  /*0750*/  LDG.E.64.CONSTANT R12, desc[UR6][R8.64+0x1000] ;  /* 0x00100006080c7981 */ /* 0x000ea8000c1e9b00 */
[----:B------:R-:W3:Y:S04]  /*0760*/  LDG.E.64.CONSTANT R14, desc[UR6][R8.64+0x2000] ;  /* 0x00200006080e7981 */ /* 0x000ee8000c1e9b00 */
[----:B------:R-:W3:Y:S04]  /*0770*/  LDG.E.64.CONSTANT R16, desc[UR6][R8.64+0x3000] ;  /* 0x0030000608107981 */ /* 0x000ee8000c1e9b00 */
[----:B------:R-:W4:Y:S04]  /*0780*/  LDG.E.64.CONSTANT R20, desc[UR6][R18.64] ;  /* 0x0000000612147981 */ /* 0x000f28000c1e9b00 */
[----:B------:R-:W4:Y:S04]  /*0790*/  LDG.E.64.CONSTANT R22, desc[UR6][R18.64+0x1000] ;  /* 0x0010000612167981 */ /* 0x000f28000c1e9b00 */
[----:B------:R-:W4:Y:S04]  /*07a0*/  LDG.E.64.CONSTANT R24, desc[UR6][R18.64+0x2000] ;  /* 0x0020000612187981 */ /* 0x000f28000c1e9b00 */
[----:B------:R-:W4:Y:S01]  /*07b0*/  LDG.E.64.CONSTANT R26, desc[UR6][R18.64+0x3000] ;  /* 0x00300006121a7981 */ /* 0x000f22000c1e9b00 */
[----:B------:R-:W-:Y:S01]  /*07c0*/  VIADD R7, R7, 0x1000 ;  /* 0x0000100007077836 */ /* 0x000fe20000000000 */
[----:B--2--5:R-:W-:-:S04]  /*07d0*/  IADD3 R29, P0, P1, R12, R10, R2 ;  /* 0x0000000a0c1d7210 */ /* 0x024fc8000791e002 */
[----:B------:R-:W-:Y:S02]  /*07e0*/  IADD3.X R11, PT, PT, R13, R11, R3, P0, P1 ;  /* 0x0000000b0d0b7210 */ /* 0x000fe400007e2403 */
[----:B------:R-:W-:Y:S02]  /*07f0*/  PLOP3.LUT P0, PT, PT, PT, PT, 0x8, 0x80 ;  /* 0x000000000080781c */ /* 0x000fe40003f0e170 */
[----:B---3--:R-:W-:-:S04]  /*0800*/  IADD3 R29, P2, P3, R16, R14, R29 ;  /* 0x0000000e101d7210 */ /* 0x008fc80007b5e01d */
[----:B------:R-:W-:Y:S02]  /*0810*/  IADD3.X R15, PT, PT, R17, R15, R11, P2, P3 ;  /* 0x0000000f110f7210 */ /* 0x000fe400017e640b */
[----:B----4-:R-:W-:-:S04]  /*0820*/  IADD3 R3, P1, P4, R22, R20, R29 ;  /* 0x0000001416037210 */ /* 0x010fc80007c3e01d */
[----:B------:R-:W-:Y:S02]  /*0830*/  IADD3 R2, P2, P3, R26, R24, R3 ;  /* 0x000000181a027210 */ /* 0x000fe40007b5e003 */
[----:B------:R-:W-:-:S04]  /*0840*/  IADD3.X R3, PT, PT, R23, R21, R15, P1, P4 ;  /* 0x0000001517037210 */ /* 0x000fc80000fe840f */
[----:B------:R-:W-:-:S07]  /*0850*/  IADD3.X R3, PT, PT, R27, R25, R3, P2, P3 ;  /* 0x000000191b037210 */ /* 0x000fce00017e6403 */
.L_x_14:
[----:B------:R-:W-:Y:S05]  /*0860*/  BSYNC.RECONVERGENT B2 ;  /* 0x0000000000027941 */ /* 0x000fea0003800200 */
.L_x_13:
[----:B------:R-:W-:-:S13]  /*0870*/  ISETP.LT.OR P0, PT, R7, R4, P0 ;  /* 0x000000040700720c */ /* 0x000fda0000701670 */
[----:B------:R-:W-:Y:S05]  /*0880*/  @!P0 BRA `(.L_x_6) ;  /* 0x0000000000288947 */ /* 0x000fea0003800000 */
[----:B------:R-:W0:Y:S02]  /*0890*/  LDC.64 R8, c[0x0][0x380] ;  /* 0x0000e000ff087b82 */ /* 0x000e240000000a00 */
[----:B0-----:R-:W-:-:S05]  /*08a0*/  IMAD.WIDE R6, R7, 0x8, R8 ;  /* 0x0000000807067825 */ /* 0x001fca00078e0208 */
[----:B------:R-:W2:Y:S04]  /*08b0*/  LDG.E.64.CONSTANT R8, desc[UR6][R6.64] ;  /* 0x0000000606087981 */ /* 0x000ea8000c1e9b00 */
[----:B------:R-:W2:Y:S04]  /*08c0*/  LDG.E.64.CONSTANT R10, desc[UR6][R6.64+0x1000] ;  /* 0x00100006060a7981 */ /* 0x000ea8000c1e9b00 */
[----:B------:R-:W3:Y:S04]  /*08d0*/  LDG.E.64.CONSTANT R12, desc[UR6][R6.64+0x2000] ;  /* 0x00200006060c7981 */ /* 0x000ee8000c1e9b00 */
[----:B------:R-:W3:Y:S01]  /*08e0*/  LDG.E.64.CONSTANT R14, desc[UR6][R6.64+0x3000] ;  /* 0x00300006060e7981 */ /* 0x000ee2000c1e9b00 */
[----:B--2--5:R-:W-:-:S04]  /*08f0*/  IADD3 R17, P0, P1, R10, R8, R2 ;  /* 0x000000080a117210 */ /* 0x024fc8000791e002 */
[----:B------:R-:W-:Y:S02]  /*0900*/  IADD3.X R3, PT, PT, R11, R9, R3, P0, P1 ;  /* 0x000000090b037210 */ /* 0x000fe400007e2403 */
[----:B---3--:R-:W-:-:S04]  /*0910*/  IADD3 R2, P2, P3, R14, R12, R17 ;  /* 0x0000000c0e027210 */ /* 0x008fc80007b5e011 */
[----:B------:R-:W-:-:S09]  /*0920*/  IADD3.X R3, PT, PT, R15, R13, R3, P2, P3 ;  /* 0x0000000d0f037210 */ /* 0x000fd200017e6403 */
.L_x_6:
[----:B------:R-:W-:Y:S05]  /*0930*/  BSYNC.RECONVERGENT B1 ;  /* 0x0000000000017941 */ /* 0x000fea0003800200 */
.L_x_5:
[----:B------:R-:W-:-:S13]  /*0940*/  ISETP.GE.AND P0, PT, R4, 0x200, PT ;  /* 0x000002000400780c */ /* 0x000fda0003f06270 */
[----:B------:R-:W-:Y:S05]  /*0950*/  @!P0 BRA `(.L_x_15) ;  /* 0x00000004002c8947 */ /* 0x000fea0003800000 */
[----:B------:R-:W0:Y:S01]  /*0960*/  S2R R8, SR_LANEID ;  /* 0x0000000000087919 */ /* 0x000e220000000000 */
[----:B-----5:R-:W1:Y:S04]  /*0970*/  SHFL.DOWN PT, R0, R2, 0x1, 0x1f ;  /* 0x08201f0002007f89 */ /* 0x020e6800000e0000 */
[----:B------:R-:W2:Y:S01]  /*0980*/  SHFL.DOWN PT, R4, R3, 0x1, 0x1f ;  /* 0x08201f0003047f89 */ /* 0x000ea200000e0000 */
[----:B0-----:R-:W-:-:S04]  /*0990*/  ISETP.GT.AND P0, PT, R8, 0x1e, PT ;  /* 0x0000001e0800780c */ /* 0x001fc80003f04270 */
[----:B-1----:R-:W-:Y:S02]  /*09a0*/  SEL R9, R0, RZ, !P0 ;  /* 0x000000ff00097207 */ /* 0x002fe40004000000 */
[----:B--2---:R-:W-:Y:S02]  /*09b0*/  SEL R4, R4, RZ, !P0 ;  /* 0x000000ff04047207 */ /* 0x004fe40004000000 */
[----:B------:R-:W-:-:S05]  /*09c0*/  IADD3 R9, P0, PT, R2, R9, RZ ;  /* 0x0000000902097210 */ /* 0x000fca0007f1e0ff */
[----:B------:R-:W-:Y:S01]  /*09d0*/  IMAD.X R6, R3, 0x1, R4, P0 ;  /* 0x0000000103067824 */ /* 0x000fe200000e0604 */
[----:B------:R-:W0:Y:S01]  /*09e0*/  SHFL.DOWN PT, R0, R9, 0x2, 0x1f ;  /* 0x08401f0009007f89 */ /* 0x000e2200000e0000 */
[----:B------:R-:W-:-:S03]  /*09f0*/  ISETP.GT.AND P0, PT, R8, 0x1d, PT ;  /* 0x0000001d0800780c */ /* 0x000fc60003f04270 */
[----:B------:R-:W1:Y:S01]  /*0a00*/  SHFL.DOWN PT, R4, R6, 0x2, 0x1f ;  /* 0x08401f0006047f89 */ /* 0x000e6200000e0000 */
[----:B0-----:R-:W-:-:S04]  /*0a10*/  SEL R0, R0, RZ, !P0 ;  /* 0x000000ff00007207 */ /* 0x001fc80004000000 */
[----:B------:R-:W-:Y:S02]  /*0a20*/  IADD3 R7, P1, PT, R0, R9, RZ ;  /* 0x0000000900077210 */ /* 0x000fe40007f3e0ff */
[----:B-1----:R-:W-:Y:S02]  /*0a30*/  SEL R3, R4, RZ, !P0 ;  /* 0x000000ff04037207 */ /* 0x002fe40004000000 */
[----:B------:R-:W-:Y:S01]  /*0a40*/  ISETP.GT.AND P0, PT, R8, 0x1b, PT ;  /* 0x0000001b0800780c */ /* 0x000fe20003f04270 */
[----:B------:R-:W0:Y:S02]  /*0a50*/  SHFL.DOWN PT, R0, R7, 0x4, 0x1f ;  /* 0x08801f0007007f89 */ /* 0x000e2400000e0000 */
[----:B------:R-:W-:-:S05]  /*0a60*/  IMAD.X R3, R3, 0x1, R6, P1 ;  /* 0x0000000103037824 */ /* 0x000fca00008e0606 */
[----:B------:R-:W1:Y:S01]  /*0a70*/  SHFL.DOWN PT, R2, R3, 0x4, 0x1f ;  /* 0x08801f0003027f89 */ /* 0x000e6200000e0000 */
[----:B0-----:R-:W-:-:S04]  /*0a80*/  SEL R0, R0, RZ, !P0 ;  /* 0x000000ff00007207 */ /* 0x001fc80004000000 */
[----:B------:R-:W-:Y:S02]  /*0a90*/  IADD3 R11, P1, PT, R0, R7, RZ ;  /* 0x00000007000b7210 */ /* 0x000fe40007f3e0ff */
[----:B-1----:R-:W-:-:S03]  /*0aa0*/  SEL R2, R2, RZ, !P0 ;  /* 0x000000ff02027207 */ /* 0x002fc60004000000 */
[----:B------:R-:W0:Y:S01]  /*0ab0*/  SHFL.DOWN PT, R0, R11, 0x8, 0x1f ;  /* 0x09001f000b007f89 */ /* 0x000e2200000e0000 */
[----:B------:R-:W-:Y:S01]  /*0ac0*/  ISETP.GT.AND P0, PT, R8, 0x17, PT ;  /* 0x000000170800780c */ /* 0x000fe20003f04270 */
[----:B------:R-:W-:Y:S01]  /*0ad0*/  IMAD.X R13, R2, 0x1, R3, P1 ;  /* 0x00000001020d7824 */ /* 0x000fe200008e0603 */
[----:B------:R-:W-:-:S04]  /*0ae0*/  ISETP.NE.AND P1, PT, R8, RZ, PT ;  /* 0x000000ff0800720c */ /* 0x000fc80003f25270 */
[----:B------:R-:W1:Y:S09]  /*0af0*/  SHFL.DOWN PT, R2, R13, 0x8, 0x1f ;  /* 0x09001f000d027f89 */ /* 0x000e7200000e0000 */
[----:B------:R-:W2:Y:S01]  /*0b00*/  @!P1 S2R R7, SR_CgaCtaId ;  /* 0x0000000000079919 */ /* 0x000ea20000008800 */
[----:B0-----:R-:W-:-:S04]  /*0b10*/  SEL R0, R0, RZ, !P0 ;  /* 0x000000ff00007207 */ /* 0x001fc80004000000 */
[----:B------:R-:W-:Y:S02]  /*0b20*/  IADD3 R9, P2, PT, R0, R11, RZ ;  /* 0x0000000b00097210 */ /* 0x000fe40007f5e0ff */
[----:B-1----:R-:W-:-:S03]  /*0b30*/  SEL R2, R2, RZ, !P0 ;  /* 0x000000ff02027207 */ /* 0x002fc60004000000 */
[----:B------:R-:W0:Y:S01]  /*0b40*/  SHFL.DOWN PT, R0, R9, 0x10, 0x1f ;  /* 0x0a001f0009007f89 */ /* 0x000e2200000e0000 */
[----:B------:R-:W-:Y:S01]  /*0b50*/  ISETP.GT.AND P0, PT, R8, 0xf, PT ;  /* 0x0000000f0800780c */ /* 0x000fe20003f04270 */
[----:B------:R-:W-:Y:S01]  /*0b60*/  IMAD.X R6, R2, 0x1, R13, P2 ;  /* 0x0000000102067824 */ /* 0x000fe200010e060d */
[----:B------:R-:W-:-:S04]  /*0b70*/  @!P1 MOV R2, 0x400 ;  /* 0x0000040000029802 */ /* 0x000fc80000000f00 */
[----:B------:R-:W1:Y:S01]  /*0b80*/  SHFL.DOWN PT, R3, R6, 0x10, 0x1f ;  /* 0x0a001f0006037f89 */ /* 0x000e6200000e0000 */
[----:B--2---:R-:W-:Y:S02]  /*0b90*/  @!P1 LEA R7, R7, R2, 0x18 ;  /* 0x0000000207079211 */ /* 0x004fe400078ec0ff */
[----:B0-----:R-:W-:Y:S02]  /*0ba0*/  SEL R4, R0, RZ, !P0 ;  /* 0x000000ff00047207 */ /* 0x001fe40004000000 */
[----:B------:R-:W-:Y:S02]  /*0bb0*/  @!P1 SHF.R.U32.HI R0, RZ, 0x2, R5 ;  /* 0x00000002ff009819 */ /* 0x000fe40000011605 */
[----:B------:R-:W-:Y:S02]  /*0bc0*/  IADD3 R2, P2, PT, R4, R9, RZ ;  /* 0x0000000904027210 */ /* 0x000fe40007f5e0ff */
[----:B------:R-:W-:Y:S02]  /*0bd0*/  @!P1 LOP3.LUT R0, R0, 0xf8, RZ, 0xc0, !PT ;  /* 0x000000f800009812 */ /* 0x000fe400078ec0ff */
[----:B-1----:R-:W-:-:S02]  /*0be0*/  SEL R3, R3, RZ, !P0 ;  /* 0x000000ff03037207 */ /* 0x002fc40004000000 */
[----:B------:R-:W-:Y:S01]  /*0bf0*/  ISETP.NE.AND P0, PT, R5, RZ, PT ;  /* 0x000000ff0500720c */ /* 0x000fe20003f05270 */
[----:B------:R-:W-:Y:S02]  /*0c00*/  @!P1 IMAD.IADD R7, R0, 0x1, R7 ;  /* 0x0000000100079824 */ /* 0x000fe400078e0207 */
[----:B------:R-:W-:-:S05]  /*0c10*/  IMAD.X R3, R3, 0x1, R6, P2 ;  /* 0x0000000103037824 */ /* 0x000fca00010e0606 */
[----:B------:R2:W-:Y:S01]  /*0c20*/  @!P1 STS.64 [R7+0x10], R2 ;  /* 0x0000100207009388 */ /* 0x0005e20000000a00 */
[----:B------:R-:W-:Y:S06]  /*0c30*/  BAR.SYNC.DEFER_BLOCKING 0x0 ;  /* 0x0000000000007b1d */ /* 0x000fec0000010000 */
[----:B------:R-:W-:Y:S05]  /*0c40*/  @P0 BRA `(.L_x_16) ;  /* 0x00000018007c0947 */ /* 0x000fea0003800000 */
[----:B------:R-:W0:Y:S01]  /*0c50*/  S2UR UR5, SR_CgaCtaId ;  /* 0x00000000000579c3 */ /* 0x000e220000008800 */
[----:B------:R-:W-:Y:S02]  /*0c60*/  UMOV UR4, 0x400 ;  /* 0x0000040000047882 */ /* 0x000fe40000000000 */
[----:B0-----:R-:W-:-:S09]  /*0c70*/  ULEA UR4, UR5, UR4, 0x18 ;  /* 0x0000000405047291 */ /* 0x001fd2000f8ec0ff */
[----:B------:R-:W-:Y:S04]  /*0c80*/  LDS.64 R32, [UR4+0x18] ;  /* 0x00001804ff207984 */ /* 0x000fe80008000a00 */
[----:B------:R-:W0:Y:S04]  /*0c90*/  LDS.128 R28, [UR4+0x20] ;  /* 0x00002004ff1c7984 */ /* 0x000e280008000c00 */
[----:B------:R-:W1:Y:S04]  /*0ca0*/  LDS.128 R24, [UR4+0x30] ;  /* 0x00003004ff187984 */ /* 0x000e680008000c00 */
[----:B------:R-:W3:Y:S04]  /*0cb0*/  LDS.128 R20, [UR4+0x40] ;  /* 0x00004004ff147984 */ /* 0x000ee80008000c00 */
[----:B------:R-:W4:Y:S04]  /*0cc0*/  LDS.128 R16, [UR4+0x50] ;  /* 0x00005004ff107984 */ /* 0x000f280008000c00 */
[----:B------:R-:W5:Y:S04]  /*0cd0*/  LDS.128 R12, [UR4+0x60] ;  /* 0x00006004ff0c7984 */ /* 0x000f680008000c00 */
[----:B------:R-:W5:Y:S04]  /*0ce0*/  LDS.128 R8, [UR4+0x70] ;  /* 0x00007004ff087984 */ /* 0x000f680008000c00 */
[----:B--2---:R-:W2:Y:S01]  /*0cf0*/  LDS.128 R4, [UR4+0x80] ;  /* 0x00008004ff047984 */ /* 0x004ea20008000c00 */
[----:B0-----:R-:W-:-:S04]  /*0d00*/  IADD3 R35, P1, P2, R28, R32, R2 ;  /* 0x000000201c237210 */ /* 0x001fc80007a3e002 */
[----:B-1----:R-:W-:Y:S02]  /*0d10*/  IADD3 R35, P3, P4, R24, R35, R30 ;  /* 0x0000002318237210 */ /* 0x002fe40007c7e01e */
[----:B------:R-:W-:Y:S02]  /*0d20*/  IADD3.X R29, PT, PT, R29, R33, R3, P1, P2 ;  /* 0x000000211d1d7210 */ /* 0x000fe40000fe4403 */
[----:B---3--:R-:W-:Y:S02]  /*0d30*/  IADD3 R3, P1, P2, R20, R35, R26 ;  /* 0x0000002314037210 */ /* 0x008fe40007a3e01a */
[----:B------:R-:W-:Y:S02]  /*0d40*/  IADD3.X R25, PT, PT, R25, R29, R31, P3, P4 ;  /* 0x0000001d19197210 */ /* 0x000fe40001fe841f */
[----:B----4-:R-:W-:Y:S02]  /*0d50*/  IADD3 R3, P3, P4, R16, R3, R22 ;  /* 0x0000000310037210 */ /* 0x010fe40007c7e016 */
[----:B------:R-:W-:-:S02]  /*0d60*/  IADD3.X R21, PT, PT, R21, R25, R27, P1, P2 ;  /* 0x0000001915157210 */ /* 0x000fc40000fe441b */
[----:B-----5:R-:W-:Y:S02]  /*0d70*/  IADD3 R3, P1, P2, R12, R3, R18 ;  /* 0x000000030c037210 */ /* 0x020fe40007a3e012 */
[----:B------:R-:W-:Y:S02]  /*0d80*/  IADD3.X R17, PT, PT, R17, R21, R23, P3, P4 ;  /* 0x0000001511117210 */ /* 0x000fe40001fe8417 */
[----:B------:R-:W-:Y:S02]  /*0d90*/  IADD3 R3, P3, P4, R8, R3, R14 ;  /* 0x0000000308037210 */ /* 0x000fe40007c7e00e */
[----:B------:R-:W-:Y:S02]  /*0da0*/  IADD3.X R13, PT, PT, R13, R17, R19, P1, P2 ;  /* 0x000000110d0d7210 */ /* 0x000fe40000fe4413 */
[----:B--2---:R-:W-:Y:S02]  /*0db0*/  IADD3 R3, P1, P2, R4, R3, R10 ;  /* 0x0000000304037210 */ /* 0x004fe40007a3e00a */
[----:B------:R-:W-:-:S02]  /*0dc0*/  IADD3.X R9, PT, PT, R9, R13, R15, P3, P4 ;  /* 0x0000000d09097210 */ /* 0x000fc40001fe840f */
[----:B------:R-:W-:Y:S02]  /*0dd0*/  IADD3 R2, P3, PT, R3, R6, RZ ;  /* 0x0000000603027210 */ /* 0x000fe40007f7e0ff */
[----:B------:R-:W-:-:S05]  /*0de0*/  IADD3.X R3, PT, PT, R5, R9, R11, P1, P2 ;  /* 0x0000000905037210 */ /* 0x000fca0000fe440b */
[----:B------:R-:W-:Y:S01]  /*0df0*/  IMAD.X R3, R3, 0x1, R7, P3 ;  /* 0x0000000103037824 */ /* 0x000fe200018e0607 */
[----:B------:R-:W-:Y:S06]  /*0e00*/  BRA `(.L_x_16) ;  /* 0x00000018000c7947 */ /* 0x000fec0003800000 */
.L_x_15:
[----:B------:R-:W-:Y:S01]  /*0e10*/  LOP3.LUT R0, R5, 0x3e0, RZ, 0xc0, !PT ;  /* 0x000003e005007812 */ /* 0x000fe200078ec0ff */
[----:B------:R-:W0:Y:S03]  /*0e20*/  S2R R12, SR_LANEID ;  /* 0x00000000000c7919 */ /* 0x000e260000000000 */
[----:B------:R-:W-:Y:S01]  /*0e30*/  LOP3.LUT R9, RZ, R0, RZ, 0x33, !PT ;  /* 0x00000000ff097212 */ /* 0x000fe200078e33ff */
[----:B------:R-:W-:-:S04]  /*0e40*/  VIADD R7, R0, 0x20 ;  /* 0x0000002000077836 */ /* 0x000fc80000000000 */
[----:B------:R-:W-:Y:S01]  /*0e50*/  IMAD.IADD R9, R9, 0x1, R4 ;  /* 0x0000000109097824 */ /* 0x000fe200078e0204 */
[----:B------:R-:W-:-:S04]  /*0e60*/  ISETP.GT.AND P0, PT, R7, R4, PT ;  /* 0x000000040700720c */ /* 0x000fc80003f04270 */
[----:B------:R-:W-:-:S05]  /*0e70*/  SEL R9, R9, 0x1f, P0 ;  /* 0x0000001f09097807 */ /* 0x000fca0000000000 */
[----:B-----5:R-:W1:Y:S04]  /*0e80*/  SHFL.DOWN PT, R0, R2, 0x1, R9 ;  /* 0x0820000002007989 */ /* 0x020e6800000e0009 */
[----:B------:R-:W2:Y:S01]  /*0e90*/  SHFL.DOWN PT, R6, R3, 0x1, R9 ;  /* 0x0820000003067989 */ /* 0x000ea200000e0009 */
[C---:B0-----:R-:W-:Y:S01]  /*0ea0*/  ISETP.GE.AND P0, PT, R12.reuse, R9, PT ;  /* 0x000000090c00720c */ /* 0x041fe20003f06270 */
[C---:B------:R-:W-:Y:S01]  /*0eb0*/  VIADD R8, R12.reuse, 0x2 ;  /* 0x000000020c087836 */ /* 0x040fe20000000000 */
[----:B------:R-:W-:Y:S02]  /*0ec0*/  ISETP.NE.AND P2, PT, R12, RZ, PT ;  /* 0x000000ff0c00720c */ /* 0x000fe40003f45270 */
[----:B-1----:R-:W-:Y:S02]  /*0ed0*/  SEL R7, R0, RZ, !P0 ;  /* 0x000000ff00077207 */ /* 0x002fe40004000000 */
[----:B--2---:R-:W-:-:S02]  /*0ee0*/  SEL R6, R6, RZ, !P0 ;  /* 0x000000ff06067207 */ /* 0x004fc40004000000 */
[----:B------:R-:W-:-:S05]  /*0ef0*/  IADD3 R7, P0, PT, R2, R7, RZ ;  /* 0x0000000702077210 */ /* 0x000fca0007f1e0ff */
[----:B------:R-:W-:Y:S01]  /*0f00*/  IMAD.X R11, R3, 0x1, R6, P0 ;  /* 0x00000001030b7824 */ /* 0x000fe200000e0606 */
[----:B------:R-:W0:Y:S01]  /*0f10*/  SHFL.DOWN PT, R0, R7, 0x2, R9 ;  /* 0x0840000007007989 */ /* 0x000e2200000e0009 */
[----:B------:R-:W-:-:S03]  /*0f20*/  ISETP.GT.AND P0, PT, R8, R9, PT ;  /* 0x000000090800720c */ /* 0x000fc60003f04270 */
[----:B------:R-:W1:Y:S01]  /*0f30*/  SHFL.DOWN PT, R6, R11, 0x2, R9 ;  /* 0x084000000b067989 */ /* 0x000e6200000e0009 */
[----:B0-----:R-:W-:-:S04]  /*0f40*/  SEL R0, R0, RZ, !P0 ;  /* 0x000000ff00007207 */ /* 0x001fc80004000000 */
[----:B------:R-:W-:Y:S02]  /*0f50*/  IADD3 R8, P1, PT, R0, R7, RZ ;  /* 0x0000000700087210 */ /* 0x000fe40007f3e0ff */
[----:B-1----:R-:W-:-:S03]  /*0f60*/  SEL R6, R6, RZ, !P0 ;  /* 0x000000ff06067207 */ /* 0x002fc60004000000 */
[----:B------:R-:W0:Y:S02]  /*0f70*/  SHFL.DOWN PT, R0, R8, 0x4, R9 ;  /* 0x0880000008007989 */ /* 0x000e2400000e0009 */
[----:B------:R-:W-:Y:S02]  /*0f80*/  IMAD.X R10, R6, 0x1, R11, P1 ;  /* 0x00000001060a7824 */ /* 0x000fe400008e060b */
[----:B------:R-:W-:Y:S01]  /*0f90*/  VIADD R6, R12, 0x4 ;  /* 0x000000040c067836 */ /* 0x000fe20000000000 */
[----:B------:R-:W1:Y:S02]  /*0fa0*/  @!P2 S2R R11, SR_CgaCtaId ;  /* 0x00000000000ba919 */ /* 0x000e640000008800 */
[----:B------:R-:W2:Y:S02]  /*0fb0*/  SHFL.DOWN PT, R2, R10, 0x4, R9 ;  /* 0x088000000a027989 */ /* 0x000ea400000e0009 */
[----:B------:R-:W-:Y:S01]  /*0fc0*/  ISETP.GT.AND P0, PT, R6, R9, PT ;  /* 0x000000090600720c */ /* 0x000fe20003f04270 */
[----:B------:R-:W-:-:S03]  /*0fd0*/  VIADD R6, R12, 0x8 ;  /* 0x000000080c067836 */ /* 0x000fc60000000000 */
[----:B0-----:R-:W-:-:S04]  /*0fe0*/  SEL R0, R0, RZ, !P0 ;  /* 0x000000ff00007207 */ /* 0x001fc80004000000 */
[----:B------:R-:W-:Y:S02]  /*0ff0*/  IADD3 R3, P1, PT, R0, R8, RZ ;  /* 0x0000000800037210 */ /* 0x000fe40007f3e0ff */
[----:B--2---:R-:W-:-:S03]  /*1000*/  SEL R2, R2, RZ, !P0 ;  /* 0x000000ff02027207 */ /* 0x004fc60004000000 */
[----:B------:R-:W0:Y:S01]  /*1010*/  SHFL.DOWN PT, R0, R3, 0x8, R9 ;  /* 0x0900000003007989 */ /* 0x000e2200000e0009 */
[----:B------:R-:W-:Y:S01]  /*1020*/  ISETP.GT.AND P0, PT, R6, R9, PT ;  /* 0x000000090600720c */ /* 0x000fe20003f04270 */
[----:B------:R-:W-:-:S05]  /*1030*/  IMAD.X R7, R2, 0x1, R10, P1 ;  /* 0x0000000102077824 */ /* 0x000fca00008e060a */
[----:B------:R-:W2:Y:S01]  /*1040*/  SHFL.DOWN PT, R2, R7, 0x8, R9 ;  /* 0x0900000007027989 */ /* 0x000ea200000e0009 */
[----:B0-----:R-:W-:-:S04]  /*1050*/  SEL R0, R0, RZ, !P0 ;  /* 0x000000ff00007207 */ /* 0x001fc80004000000 */
[----:B------:R-:W-:Y:S02]  /*1060*/  IADD3 R6, P1, PT, R0, R3, RZ ;  /* 0x0000000300067210 */ /* 0x000fe40007f3e0ff */
[----:B--2---:R-:W-:-:S03]  /*1070*/  SEL R2, R2, RZ, !P0 ;  /* 0x000000ff02027207 */ /* 0x004fc60004000000 */
[----:B------:R-:W0:Y:S02]  /*1080*/  SHFL.DOWN PT, R0, R6, 0x10, R9 ;  /* 0x0a00000006007989 */ /* 0x000e2400000e0009 */
[----:B------:R-:W-:Y:S01]  /*1090*/  IMAD.X R8, R2, 0x1, R7, P1 ;  /* 0x0000000102087824 */ /* 0x000fe200008e0607 */
[----:B------:R-:W-:Y:S01]  /*10a0*/  @!P2 SHF.R.U32.HI R7, RZ, 0x2, R5 ;  /* 0x00000002ff07a819 */ /* 0x000fe20000011605 */
[----:B------:R-:W-:-:S03]  /*10b0*/  VIADD R2, R12, 0x10 ;  /* 0x000000100c027836 */ /* 0x000fc60000000000 */
[----:B------:R-:W2:Y:S01]  /*10c0*/  SHFL.DOWN PT, R3, R8, 0x10, R9 ;  /* 0x0a00000008037989 */ /* 0x000ea200000e0009 */
[----:B------:R-:W-:Y:S02]  /*10d0*/  @!P2 LOP3.LUT R7, R7, 0xf8, RZ, 0xc0, !PT ;  /* 0x000000f80707a812 */ /* 0x000fe400078ec0ff */
[----:B------:R-:W-:Y:S02]  /*10e0*/  ISETP.GT.AND P0, PT, R2, R9, PT ;  /* 0x000000090200720c */ /* 0x000fe40003f04270 */
[----:B------:R-:W-:-:S04]  /*10f0*/  @!P2 MOV R2, 0x400 ;  /* 0x000004000002a802 */ /* 0x000fc80000000f00 */
[----:B-1----:R-:W-:-:S05]  /*1100*/  @!P2 LEA R10, R11, R2, 0x18 ;  /* 0x000000020b0aa211 */ /* 0x002fca00078ec0ff */
[----:B------:R-:W-:Y:S01]  /*1110*/  @!P2 IMAD.IADD R7, R7, 0x1, R10 ;  /* 0x000000010707a824 */ /* 0x000fe200078e020a */
[----:B0-----:R-:W-:-:S04]  /*1120*/  SEL R0, R0, RZ, !P0 ;  /* 0x000000ff00007207 */ /* 0x001fc80004000000 */
[----:B------:R-:W-:Y:S02]  /*1130*/  IADD3 R2, P1, PT, R0, R6, RZ ;  /* 0x0000000600027210 */ /* 0x000fe40007f3e0ff */
[----:B--2---:R-:W-:Y:S02]  /*1140*/  SEL R3, R3, RZ, !P0 ;  /* 0x000000ff03037207 */ /* 0x004fe40004000000 */
[----:B------:R-:W-:-:S03]  /*1150*/  ISETP.NE.AND P0, PT, R5, RZ, PT ;  /* 0x000000ff0500720c */ /* 0x000fc60003f05270 */
[----:B------:R-:W-:-:S05]  /*1160*/  IMAD.X R3, R3, 0x1, R8, P1 ;  /* 0x0000000103037824 */ /* 0x000fca00008e0608 */
[----:B------:R1:W-:Y:S01]  /*1170*/  @!P2 STS.64 [R7+0x10], R2 ;  /* 0x000010020700a388 */ /* 0x0003e20000000a00 */
[----:B------:R-:W-:Y:S06]  /*1180*/  BAR.SYNC.DEFER_BLOCKING 0x0 ;  /* 0x0000000000007b1d */ /* 0x000fec0000010000 */
[----:B------:R-:W-:Y:S05]  /*1190*/  @P0 BRA `(.L_x_16) ;  /* 0x0000001400280947 */ /* 0x000fea0003800000 */
[----:B------:R-:W0:Y:S01]  /*11a0*/  S2UR UR5, SR_CgaCtaId ;  /* 0x00000000000579c3 */ /* 0x000e220000008800 */
[----:B------:R-:W-:Y:S01]  /*11b0*/  UMOV UR4, 0x400 ;  /* 0x0000040000047882 */ /* 0x000fe20000000000 */
[C---:B------:R-:W-:Y:S02]  /*11c0*/  ISETP.GT.AND P2, PT, R4.reuse, 0x40, PT ;  /* 0x000000400400780c */ /* 0x040fe40003f44270 */
[C---:B------:R-:W-:Y:S02]  /*11d0*/  ISETP.GT.AND P1, PT, R4.reuse, 0x20, PT ;  /* 0x000000200400780c */ /* 0x040fe40003f24270 */
[C---:B------:R-:W-:Y:S02]  /*11e0*/  ISETP.GT.AND P5, PT, R4.reuse, 0x180, PT ;  /* 0x000001800400780c */ /* 0x040fe40003fa4270 */
[----:B------:R-:W-:Y:S01]  /*11f0*/  ISETP.GT.AND P6, PT, R4, 0x1a0, PT ;  /* 0x000001a00400780c */ /* 0x000fe20003fc4270 */
[----:B0-----:R-:W-:-:S09]  /*1200*/  ULEA UR4, UR5, UR4, 0x18 ;  /* 0x0000000405047291 */ /* 0x001fd2000f8ec0ff */
[----:B------:R-:W0:Y:S04]  /*1210*/  LDS.128 R8, [UR4+0x20] ;  /* 0x00002004ff087984 */ /* 0x000e280008000c00 */
[----:B-1----:R-:W1:Y:S04]  /*1220*/  LDS.64 R6, [UR4+0x18] ;  /* 0x00001804ff067984 */ /* 0x002e680008000a00 */
[----:B------:R-:W2:Y:S04]  /*1230*/  LDS.128 R12, [UR4+0x30] ;  /* 0x00003004ff0c7984 */ /* 0x000ea80008000c00 */
[----:B------:R-:W3:Y:S04]  /*1240*/  LDS.128 R16, [UR4+0x40] ;  /* 0x00004004ff107984 */ /* 0x000ee80008000c00 */
[----:B------:R-:W4:Y:S04]  /*1250*/  LDS.128 R20, [UR4+0x50] ;  /* 0x00005004ff147984 */ /* 0x000f280008000c00 */
[----:B------:R-:W5:Y:S04]  /*1260*/  LDS.128 R24, [UR4+0x60] ;  /* 0x00006004ff187984 */ /* 0x000f680008000c00 */
[----:B------:R-:W5:Y:S04]  /*1270*/  LDS.128 R32, [UR4+0x70] ;  /* 0x00007004ff207984 */ /* 0x000f680008000c00 */
[----:B------:R-:W5:Y:S01]  /*1280*/  LDS.128 R28, [UR4+0x80] ;  /* 0x00008004ff1c7984 */ /* 0x000f620008000c00 */
[----:B0-----:R-:W-:-:S02]  /*1290*/  SEL R5, R8, RZ, P2 ;  /* 0x000000ff08057207 */ /* 0x001fc40001000000 */
[----:B------:R-:W-:Y:S02]  /*12a0*/  SEL R8, R9, RZ, P2 ;  /* 0x000000ff09087207 */ /* 0x000fe40001000000 */
[----:B-1----:R-:W-:Y:S02]  /*12b0*/  SEL R0, R6, RZ, P1 ;  /* 0x000000ff06007207 */ /* 0x002fe40000800000 */
[----:B------:R-:W-:Y:S02]  /*12c0*/  SEL R7, R7, RZ, P1 ;  /* 0x000000ff07077207 */ /* 0x000fe40000800000 */
[C---:B------:R-:W-:Y:S02]  /*12d0*/  ISETP.GT.AND P1, PT, R4.reuse, 0x60, PT ;  /* 0x000000600400780c */ /* 0x040fe40003f24270 */
[----:B------:R-:W-:Y:S02]  /*12e0*/  ISETP.GT.AND P2, PT, R4, 0x80, PT ;  /* 0x000000800400780c */ /* 0x000fe40003f44270 */
[----:B------:R-:W-:-:S02]  /*12f0*/  IADD3 R0, P3, P4, R5, R0, R2 ;  /* 0x0000000005007210 */ /* 0x000fc40007c7e002 */
[----:B------:R-:W-:Y:S02]  /*1300*/  SEL R5, R10, RZ, P1 ;  /* 0x000000ff0a057207 */ /* 0x000fe40000800000 */
[----:B------:R-:W-:Y:S02]  /*1310*/  SEL R11, R11, RZ, P1 ;  /* 0x000000ff0b0b7207 */ /* 0x000fe40000800000 */
[----:B--2---:R-:W-:Y:S02]  /*1320*/  SEL R2, R12, RZ, P2 ;  /* 0x000000ff0c027207 */ /* 0x004fe40001000000 */
[----:B------:R-:W-:Y:S02]  /*1330*/  SEL R6, R13, RZ, P2 ;  /* 0x000000ff0d067207 */ /* 0x000fe40001000000 */
[C---:B------:R-:W-:Y:S02]  /*1340*/  ISETP.GT.AND P1, PT, R4.reuse, 0xa0, PT ;  /* 0x000000a00400780c */ /* 0x040fe40003f24270 */
[----:B------:R-:W-:-:S02]  /*1350*/  ISETP.GT.AND P2, PT, R4, 0xc0, PT ;  /* 0x000000c00400780c */ /* 0x000fc40003f44270 */
[----:B------:R-:W-:Y:S02]  /*1360*/  IADD3.X R7, PT, PT, R8, R7, R3, P3, P4 ;  /* 0x0000000708077210 */ /* 0x000fe40001fe8403 */
[----:B------:R-:W-:Y:S02]  /*1370*/  IADD3 R2, P3, P4, R2, R0, R5 ;  /* 0x0000000002027210 */ /* 0x000fe40007c7e005 */
[----:B------:R-:W-:Y:S02]  /*1380*/  SEL R3, R14, RZ, P1 ;  /* 0x000000ff0e037207 */ /* 0x000fe40000800000 */
[----:B---3--:R-:W-:Y:S02]  /*1390*/  SEL R0, R16, RZ, P2 ;  /* 0x000000ff10007207 */ /* 0x008fe40001000000 */
[----:B------:R-:W-:Y:S02]  /*13a0*/  SEL R14, R15, RZ, P1 ;  /* 0x000000ff0f0e7207 */ /* 0x000fe40000800000 */
[----:B------:R-:W-:-:S02]  /*13b0*/  ISETP.GT.AND P1, PT, R4, 0xe0, PT ;  /* 0x000000e00400780c */ /* 0x000fc40003f24270 */
[----:B------:R-:W-:Y:S02]  /*13c0*/  IADD3.X R6, PT, PT, R6, R7, R11, P3, P4 ;  /* 0x0000000706067210 */ /* 0x000fe40001fe840b */
[----:B------:R-:W-:Y:S02]  /*13d0*/  SEL R5, R17, RZ, P2 ;  /* 0x000000ff11057207 */ /* 0x000fe40001000000 */
[----:B------:R-:W-:Y:S02]  /*13e0*/  IADD3 R0, P3, P4, R0, R2, R3 ;  /* 0x0000000200007210 */ /* 0x000fe40007c7e003 */
[----:B------:R-:W-:Y:S02]  /*13f0*/  ISETP.GT.AND P2, PT, R4, 0x100, PT ;  /* 0x000001000400780c */ /* 0x000fe40003f44270 */
[----:B------:R-:W-:Y:S02]  /*1400*/  SEL R3, R18, RZ, P1 ;  /* 0x000000ff12037207 */ /* 0x000fe40000800000 */
[----:B------:R-:W-:-:S02]  /*1410*/  SEL R19, R19, RZ, P1 ;  /* 0x000000ff13137207 */ /* 0x000fc40000800000 */
[----:B------:R-:W-:Y:S02]  /*1420*/  ISETP.GT.AND P1, PT, R4, 0x120, PT ;  /* 0x000001200400780c */ /* 0x000fe40003f24270 */
[----:B------:R-:W-:Y:S02]  /*1430*/  IADD3.X R5, PT, PT, R5, R6, R14, P3, P4 ;  /* 0x0000000605057210 */ /* 0x000fe40001fe840e */
[----:B----4-:R-:W-:Y:S02]  /*1440*/  SEL R2, R20, RZ, P2 ;  /* 0x000000ff14027207 */ /* 0x010fe40001000000 */
[----:B------:R-:W-:Y:S02]  /*1450*/  SEL R6, R21, RZ, P2 ;  /* 0x000000ff15067207 */ /* 0x000fe40001000000 */
[----:B------:R-:W-:Y:S02]  /*1460*/  ISETP.GT.AND P2, PT, R4, 0x140, PT ;  /* 0x000001400400780c */ /* 0x000fe40003f44270 */
[----:B------:R-:W-:-:S02]  /*1470*/  SEL R7, R22, RZ, P1 ;  /* 0x000000ff16077207 */ /* 0x000fc40000800000 */
[----:B------:R-:W-:Y:S02]  /*1480*/  SEL R22, R23, RZ, P1 ;  /* 0x000000ff17167207 */ /* 0x000fe40000800000 */
[----:B------:R-:W-:Y:S02]  /*1490*/  IADD3 R2, P3, P4, R2, R0, R3 ;  /* 0x0000000002027210 */ /* 0x000fe40007c7e003 */
[----:B------:R-:W-:Y:S02]  /*14a0*/  ISETP.GT.AND P1, PT, R4, 0x160, PT ;  /* 0x000001600400780c */ /* 0x000fe40003f24270 */
[----:B-----5:R-:W-:Y:S02]  /*14b0*/  SEL R0, R24, RZ, P2 ;  /* 0x000000ff18007207 */ /* 0x020fe40001000000 */
[----:B------:R-:W-:Y:S02]  /*14c0*/  IADD3.X R6, PT, PT, R6, R5, R19, P3, P4 ;  /* 0x0000000506067210 */ /* 0x000fe40001fe8413 */
[----:B------:R-:W-:-:S02]  /*14d0*/  SEL R3, R26, RZ, P1 ;  /* 0x000000ff1a037207 */ /* 0x000fc40000800000 */
[----:B------:R-:W-:Y:S02]  /*14e0*/  SEL R27, R27, RZ, P1 ;  /* 0x000000ff1b1b7207 */ /* 0x000fe40000800000 */
[----:B------:R-:W-:Y:S02]  /*14f0*/  SEL R5, R25, RZ, P2 ;  /* 0x000000ff19057207 */ /* 0x000fe40001000000 */
[----:B------:R-:W-:Y:S02]  /*1500*/  IADD3 R0, P1, P3, R0, R2, R7 ;  /* 0x0000000200007210 */ /* 0x000fe40007b3e007 */
[----:B------:R-:W-:Y:S02]  /*1510*/  SEL R2, R32, RZ, P5 ;  /* 0x000000ff20027207 */ /* 0x000fe40002800000 */
[----:B------:R-:W-:Y:S02]  /*1520*/  ISETP.GT.AND P2, PT, R4, 0x1c0, PT ;  /* 0x000001c00400780c */ /* 0x000fe40003f44270 */
[----:B------:R-:W-:-:S02]  /*1530*/  IADD3.X R5, PT, PT, R5, R6, R22, P1, P3 ;  /* 0x0000000605057210 */ /* 0x000fc40000fe6416 */
[----:B------:R-:W-:Y:S02]  /*1540*/  IADD3 R2, P3, P4, R2, R0, R3 ;  /* 0x0000000002027210 */ /* 0x000fe40007c7e003 */
[----:B------:R-:W-:Y:S02]  /*1550*/  SEL R0, R34, RZ, P6 ;  /* 0x000000ff22007207 */ /* 0x000fe40003000000 */
[----:B------:R-:W-:Y:S02]  /*1560*/  SEL R3, R28, RZ, P2 ;  /* 0x000000ff1c037207 */ /* 0x000fe40001000000 */
[----:B------:R-:W-:Y:S02]  /*1570*/  ISETP.GT.AND P1, PT, R4, 0x1e0, PT ;  /* 0x000001e00400780c */ /* 0x000fe40003f24270 */
[----:B------:R-:W-:Y:S02]  /*1580*/  SEL R4, R33, RZ, P5 ;  /* 0x000000ff21047207 */ /* 0x000fe40002800000 */
[----:B------:R-:W-:-:S02]  /*1590*/  SEL R35, R35, RZ, P6 ;  /* 0x000000ff23237207 */ /* 0x000fc40003000000 */
[----:B------:R-:W-:Y:S02]  /*15a0*/  IADD3 R3, P5, P6, R3, R2, R0 ;  /* 0x0000000203037210 */ /* 0x000fe40007ebe000 */
[----:B------:R-:W-:Y:S02]  /*15b0*/  SEL R2, R30, RZ, P1 ;  /* 0x000000ff1e027207 */ /* 0x000fe40000800000 */
[----:B------:R-:W-:Y:S02]  /*15c0*/  IADD3.X R4, PT, PT, R4, R5, R27, P3, P4 ;  /* 0x0000000504047210 */ /* 0x000fe40001fe841b */
[----:B------:R-:W-:Y:S02]  /*15d0*/  SEL R0, R29, RZ, P2 ;  /* 0x000000ff1d007207 */ /* 0x000fe40001000000 */
[----:B------:R-:W-:Y:S02]  /*15e0*/  IADD3 R2, P2, PT, R2, R3, RZ ;  /* 0x0000000302027210 */ /* 0x000fe40007f5e0ff */
[----:B------:R-:W-:-:S02]  /*15f0*/  SEL R3, R31, RZ, P1 ;  /* 0x000000ff1f037207 */ /* 0x000fc40000800000 */
[----:B------:R-:W-:-:S05]  /*1600*/  IADD3.X R0, PT, PT, R0, R4, R35, P5, P6 ;  /* 0x0000000400007210 */ /* 0x000fca0002fec423 */
[----:B------:R-:W-:Y:S01]  /*1610*/  IMAD.X R3, R3, 0x1, R0, P2 ;  /* 0x0000000103037824 */ /* 0x000fe200010e0600 */
[----:B------:R-:W-:Y:S06]  /*1620*/  BRA `(.L_x_16) ;  /* 0x0000001000047947 */ /* 0x000fec0003800000 */
.L_x_2:
[----:B------:R-:W0:Y:S01]  /*1630*/  S2R R39, SR_TID.X ;  /* 0x0000000000277919 */ /* 0x000e220000002100 */
[----:B------:R-:W1:Y:S02]  /*1640*/  LDCU.64 UR4, c[0x0][0x380] ;  /* 0x00007000ff0477ac */ /* 0x000e640008000a00 */
[----:B-1----:R-:W-:Y:S02]  /*1650*/  IMAD.U32 R2, RZ, RZ, UR4 ;  /* 0x00000004ff027e24 */ /* 0x002fe4000f8e00ff */
[----:B------:R-:W-:Y:S02]  /*1660*/  IMAD.U32 R3, RZ, RZ, UR5 ;  /* 0x00000005ff037e24 */ /* 0x000fe4000f8e00ff */
[----:B0-----:R-:W-:-:S05]  /*1670*/  IMAD.WIDE.U32 R18, R39, 0x8, R2 ;  /* 0x0000000827127825 */ /* 0x001fca00078e0002 */
[----:B------:R-:W2:Y:S04]  /*1680*/  LDG.E.64.CONSTANT R20, desc[UR6][R18.64] ;  /* 0x0000000612147981 */ /* 0x000ea8000c1e9b00 */
[----:B------:R-:W2:Y:S04]  /*1690*/  LDG.E.64.CONSTANT R6, desc[UR6][R18.64+0x1000] ;  /* 0x0010000612067981 */ /* 0x000ea8000c1e9b00 */
[----:B------:R-:W2:Y:S04]  /*16a0*/  LDG.E.64.CONSTANT R8, desc[UR6][R18.64+0x2000] ;  /* 0x0020000612087981 */ /* 0x000ea8000c1e9b00 */
[----:B------:R-:W3:Y:S04]  /*16b0*/  LDG.E.64.CONSTANT R10, desc[UR6][R18.64+0x3000] ;  /* 0x00300006120a7981 */ /* 0x000ee8000c1e9b00 */
[----:B------:R-:W3:Y:S04]  /*16c0*/  LDG.E.64.CONSTANT R12, desc[UR6][R18.64+0x4000] ;  /* 0x00400006120c7981 */ /* 0x000ee8000c1e9b00 */
[----:B------:R-:W4:Y:S04]  /*16d0*/  LDG.E.64.CONSTANT R14, desc[UR6][R18.64+0x5000] ;  /* 0x00500006120e7981 */ /* 0x000f28000c1e9b00 */
[----:B------:R-:W4:Y:S01]  /*16e0*/  LDG.E.64.CONSTANT R16, desc[UR6][R18.64+0x6000] ;  /* 0x0060000612107981 */ /* 0x000f22000c1e9b00 */
[----:B------:R-:W-:Y:S01]  /*16f0*/  UMOV UR4, 0xe00 ;  /* 0x00000e0000047882 */ /* 0x000fe20000000000 */
[----:B--2---:R-:W-:-:S04]  /*1700*/  IADD3 R43, P0, P1, R8, R6, R20 ;  /* 0x00000006082b7210 */ /* 0x004fc8000791e014 */
[----:B------:R-:W-:Y:S02]  /*1710*/  IADD3.X R7, PT, PT, R9, R7, R21, P0, P1 ;  /* 0x0000000709077210 */ /* 0x000fe400007e2415 */
[----:B------:R-:W-:Y:S02]  /*1720*/  ISETP.GE.U32.AND P0, PT, R4, 0x1c00, PT ;  /* 0x00001c000400780c */ /* 0x000fe40003f06070 */
[----:B---3--:R-:W-:-:S04]  /*1730*/  IADD3 R43, P2, P3, R12, R10, R43 ;  /* 0x0000000a0c2b7210 */ /* 0x008fc80007b5e02b */
[----:B------:R-:W-:Y:S02]  /*1740*/  IADD3.X R11, PT, PT, R13, R11, R7, P2, P3 ;  /* 0x0000000b0d0b7210 */ /* 0x000fe400017e6407 */
[----:B----4-:R-:W-:-:S04]  /*1750*/  IADD3 R43, P1, P4, R16, R14, R43 ;  /* 0x0000000e102b7210 */ /* 0x010fc80007c3e02b */
[----:B------:R-:W-:Y:S01]  /*1760*/  IADD3.X R41, PT, PT, R17, R15, R11, P1, P4 ;  /* 0x0000000f11297210 */ /* 0x000fe20000fe840b */
[----:B------:R-:W-:Y:S08]  /*1770*/  @!P0 BRA `(.L_x_17) ;  /* 0x0000000000708947 */ /* 0x000ff00003800000 */
[----:B------:R-:W0:Y:S01]  /*1780*/  LDC R20, c[0x0][0x390] ;  /* 0x0000e400ff147b82 */ /* 0x000e220000000800 */
[----:B------:R-:W-:Y:S01]  /*1790*/  VIADD R21, R4, 0xfffff200 ;  /* 0xfffff20004157836 */ /* 0x000fe20000000000 */
[----:B------:R-:W-:-:S06]  /*17a0*/  UMOV UR4, 0xe00 ;  /* 0x00000e0000047882 */ /* 0x000fcc0000000000 */
[----:B------:R-:W1:Y:S02]  /*17b0*/  LDC.64 R2, c[0x0][0x380] ;  /* 0x0000e000ff027b82 */ /* 0x000e640000000a00 */
.L_x_19:
[----:B------:R-:W-:-:S04]  /*17c0*/  VIADD R7, R39, UR4 ;  /* 0x0000000427077c36 */ /* 0x000fc80008000000 */
[----:B-1----:R-:W-:-:S05]  /*17d0*/  IMAD.WIDE.U32 R6, R7, 0x8, R2 ;  /* 0x0000000807067825 */ /* 0x002fca00078e0002 */
[----:B------:R-:W2:Y:S04]  /*17e0*/  LDG.E.64.CONSTANT R4, desc[UR6][R6.64] ;  /* 0x0000000606047981 */ /* 0x000ea8000c1e9b00 */
[----:B------:R-:W2:Y:S04]  /*17f0*/  LDG.E.64.CONSTANT R8, desc[UR6][R6.64+0x1000] ;  /* 0x0010000606087981 */ /* 0x000ea8000c1e9b00 */
[----:B------:R-:W3:Y:S04]  /*1800*/  LDG.E.64.CONSTANT R10, desc[UR6][R6.64+0x2000] ;  /* 0x00200006060a7981 */ /* 0x000ee8000c1e9b00 */
[----:B------:R-:W3:Y:S04]  /*1810*/  LDG.E.64.CONSTANT R12, desc[UR6][R6.64+0x3000] ;  /* 0x00300006060c7981 */ /* 0x000ee8000c1e9b00 */
[----:B------:R-:W4:Y:S04]  /*1820*/  LDG.E.64.CONSTANT R14, desc[UR6][R6.64+0x4000] ;  /* 0x00400006060e7981 */ /* 0x000f28000c1e9b00 */
[----:B------:R-:W4:Y:S04]  /*1830*/  LDG.E.64.CONSTANT R16, desc[UR6][R6.64+0x5000] ;  /* 0x0050000606107981 */ /* 0x000f28000c1e9b00 */
[----:B------:R-:W5:Y:S01]  /*1840*/  LDG.E.64.CONSTANT R18, desc[UR6][R6.64+0x6000] ;  /* 0x0060000606127981 */ /* 0x000f62000c1e9b00 */
[----:B--2---:R-:W-:Y:S01]  /*1850*/  IADD3 R43, P0, P1, R8, R4, R43 ;  /* 0x00000004082b7210 */ /* 0x004fe2000791e02b */
[----:B0-----:R-:W-:-:S03]  /*1860*/  IMAD.MOV.U32 R4, RZ, RZ, R20 ;  /* 0x000000ffff047224 */ /* 0x001fc600078e0014 */
[----:B------:R-:W-:Y:S01]  /*1870*/  IADD3.X R5, PT, PT, R9, R5, R41, P0, P1 ;  /* 0x0000000509057210 */ /* 0x000fe200007e2429 */
[----:B------:R-:W-:Y:S01]  /*1880*/  VIADD R0, R4, -UR4 ;  /* 0x8000000404007c36 */ /* 0x000fe20008000000 */
[----:B---3--:R-:W-:-:S04]  /*1890*/  IADD3 R43, P2, P3, R12, R10, R43 ;  /* 0x0000000a0c2b7210 */ /* 0x008fc80007b5e02b */
[----:B------:R-:W-:Y:S02]  /*18a0*/  ISETP.GE.AND P0, PT, R0, 0xe00, PT ;  /* 0x00000e000000780c */ /* 0x000fe40003f06270 */
[----:B------:R-:W-:Y:S02]  /*18b0*/  IADD3.X R11, PT, PT, R13, R11, R5, P2, P3 ;  /* 0x0000000b0d0b7210 */ /* 0x000fe400017e6405 */
[----:B----4-:R-:W-:-:S04]  /*18c0*/  IADD3 R43, P1, P4, R16, R14, R43 ;  /* 0x0000000e102b7210 */ /* 0x010fc80007c3e02b */
[----:B-----5:R-:W-:Y:S02]  /*18d0*/  IADD3 R43, P2, PT, R18, R43, RZ ;  /* 0x0000002b122b7210 */ /* 0x020fe40007f5e0ff */
[----:B------:R-:W-:-:S05]  /*18e0*/  IADD3.X R15, PT, PT, R17, R15, R11, P1, P4 ;  /* 0x0000000f110f7210 */ /* 0x000fca0000fe840b */
[----:B------:R-:W-:Y:S01]  /*18f0*/  IMAD.X R41, R19, 0x1, R15, P2 ;  /* 0x0000000113297824 */ /* 0x000fe200010e060f */
[----:B------:R-:W-:Y:S06]  /*1900*/  @!P0 BRA `(.L_x_18) ;  /* 0x0000000800248947 */ /* 0x000fec0003800000 */
[----:B------:R-:W-:-:S06]  /*1910*/  UIADD3 UR4, UPT, UPT, UR4, 0xe00, URZ ;  /* 0x00000e0004047890 */ /* 0x000fcc000fffe0ff */
[----:B------:R-:W-:-:S13]  /*1920*/  ISETP.LT.AND P0, PT, R21, UR4, PT ;  /* 0x0000000415007c0c */ /* 0x000fda000bf01270 */
[----:B------:R-:W-:Y:S05]  /*1930*/  @!P0 BRA `(.L_x_19) ;  /* 0xfffffffc00a08947 */ /* 0x000fea000383ffff */
.L_x_17:
[----:B------:R-:W-:-:S13]  /*1940*/  ISETP.LE.AND P0, PT, R4, UR4, PT ;  /* 0x0000000404007c0c */ /* 0x000fda000bf03270 */
[----:B------:R-:W-:Y:S05]  /*1950*/  @P0 BRA `(.L_x_18) ;  /* 0x0000000800100947 */ /* 0x000fea0003800000 */
[----:B------:R-:W-:Y:S01]  /*1960*/  VIADD R0, R4, -UR4 ;  /* 0x8000000404007c36 */ /* 0x000fe20008000000 */
[----:B------:R-:W-:Y:S04]  /*1970*/  BSSY.RECONVERGENT B1, `(.L_x_18) ;  /* 0x0000082000017945 */ /* 0x000fe80003800200 */
[----:B------:R-:W-:-:S13]  /*1980*/  ISETP.GE.AND P0, PT, R39, R0, PT ;  /* 0x000000002700720c */ /* 0x000fda0003f06270 */
[----:B------:R-:W-:Y:S05]  /*1990*/  @P0 BRA `(.L_x_20) ;  /* 0x0000000400fc0947 */ /* 0x000fea0003800000 */
[----:B------:R-:W-:Y:S01]  /*19a0*/  LOP3.LUT R5, RZ, R39, RZ, 0x33, !PT ;  /* 0x00000027ff057212 */ /* 0x000fe200078e33ff */
[----:B------:R-:W-:Y:S01]  /*19b0*/  BSSY.RECONVERGENT B2, `(.L_x_21) ;  /* 0x0000015000027945 */ /* 0x000fe20003800200 */
[----:B------:R-:W-:Y:S02]  /*19c0*/  IMAD.MOV.U32 R45, RZ, RZ, R39 ;  /* 0x000000ffff2d7224 */ /* 0x000fe400078e0027 */
[----:B------:R-:W-:-:S04]  /*19d0*/  IADD3 R4, PT, PT, R4, -UR4, R5 ;  /* 0x8000000404047c10 */ /* 0x000fc8000fffe005 */
[C---:B------:R-:W-:Y:S02]  /*19e0*/  LOP3.LUT R5, R4.reuse, 0x600, RZ, 0xc0, !PT ;  /* 0x0000060004057812 */ /* 0x040fe400078ec0ff */
[----:B------:R-:W-:Y:S02]  /*19f0*/  ISETP.GE.U32.AND P1, PT, R4, 0x600, PT ;  /* 0x000006000400780c */ /* 0x000fe40003f26070 */
[----:B------:R-:W-:-:S13]  /*1a00*/  ISETP.NE.AND P0, PT, R5, 0x600, PT ;  /* 0x000006000500780c */ /* 0x000fda0003f05270 */
[----:B------:R-:W-:Y:S05]  /*1a10*/  @!P0 BRA `(.L_x_22) ;  /* 0x0000000000388947 */ /* 0x000fea0003800000 */
[----:B------:R-:W-:Y:S01]  /*1a20*/  LEA.HI R4, R4, 0x1, RZ, 0x17 ;  /* 0x0000000104047811 */ /* 0x000fe200078fb8ff */
[----:B------:R-:W-:Y:S02]  /*1a30*/  VIADD R7, R39, UR4 ;  /* 0x0000000427077c36 */ /* 0x000fe40008000000 */
[----:B------:R-:W-:Y:S01]  /*1a40*/  IMAD.MOV.U32 R45, RZ, RZ, R39 ;  /* 0x000000ffff2d7224 */ /* 0x000fe200078e0027 */
[----:B------:R-:W-:-:S05]  /*1a50*/  LOP3.LUT R4, R4, 0x3, RZ, 0xc0, !PT ;  /* 0x0000000304047812 */ /* 0x000fca00078ec0ff */
[----:B------:R-:W-:-:S07]  /*1a60*/  IMAD.MOV R6, RZ, RZ, -R4 ;  /* 0x000000ffff067224 */ /* 0x000fce00078e0a04 */
.L_x_23:
[----:B------:R-:W-:-:S06]  /*1a70*/  IMAD.WIDE.U32 R4, R7, 0x8, R2 ;  /* 0x0000000807047825 */ /* 0x000fcc00078e0002 */
[----:B------:R-:W2:Y:S01]  /*1a80*/  LDG.E.64.CONSTANT R4, desc[UR6][R4.64] ;  /* 0x0000000604047981 */ /* 0x000ea2000c1e9b00 */
[----:B------:R-:W-:Y:S02]  /*1a90*/  VIADD R6, R6, 0x1 ;  /* 0x0000000106067836 */ /* 0x000fe40000000000 */
[----:B------:R-:W-:Y:S02]  /*1aa0*/  VIADD R45, R45, 0x200 ;  /* 0x000002002d2d7836 */ /* 0x000fe40000000000 */
[----:B------:R-:W-:Y:S01]  /*1ab0*/  VIADD R7, R7, 0x200 ;  /* 0x0000020007077836 */ /* 0x000fe20000000000 */
[----:B------:R-:W-:Y:S02]  /*1ac0*/  ISETP.NE.AND P0, PT, R6, RZ, PT ;  /* 0x000000ff0600720c */ /* 0x000fe40003f05270 */
[----:B--2---:R-:W-:-:S05]  /*1ad0*/  IADD3 R43, P2, PT, R4, R43, RZ ;  /* 0x0000002b042b7210 */ /* 0x004fca0007f5e0ff */
[----:B------:R-:W-:-:S06]  /*1ae0*/  IMAD.X R41, R5, 0x1, R41, P2 ;  /* 0x0000000105297824 */ /* 0x000fcc00010e0629 */
[----:B------:R-:W-:Y:S05]  /*1af0*/  @P0 BRA `(.L_x_23) ;  /* 0xfffffffc00dc0947 */ /* 0x000fea000383ffff */
.L_x_22:
[----:B------:R-:W-:Y:S05]  /*1b00*/  BSYNC.RECONVERGENT B2 ;  /* 0x0000000000027941 */ /* 0x000fea0003800200 */
.L_x_21:
[----:B------:R-:W-:Y:S05]  /*1b10*/  @!P1 BRA `(.L_x_20) ;  /* 0x00000004009c9947 */ /* 0x000fea0003800000 */
[----:B------:R-:W0:Y:S01]  /*1b20*/  LDCU.64 UR8, c[0x0][0x380] ;  /* 0x00007000ff0877ac */ /* 0x000e220008000a00 */
[----:B------:R-:W-:Y:S01]  /*1b30*/  IMAD.IADD R7, R0, 0x1, -R45 ;  /* 0x0000000100077824 */ /* 0x000fe200078e0a2d */
[C---:B------:R-:W-:Y:S01]  /*1b40*/  IADD3 R4, P0, PT, R45.reuse, UR4, RZ ;  /* 0x000000042d047c10 */ /* 0x040fe2000ff1e0ff */
[----:B------:R-:W-:Y:S01]  /*1b50*/  BSSY.RECONVERGENT B2, `(.L_x_24) ;  /* 0x0000039000027945 */ /* 0x000fe20003800200 */
[----:B------:R-:W-:Y:S02]  /*1b60*/  VIADD R38, R45, UR4 ;  /* 0x000000042d267c36 */ /* 0x000fe40008000000 */
[----:B------:R-:W-:Y:S01]  /*1b70*/  ISETP.GT.AND P1, PT, R7, 0x1800, PT ;  /* 0x000018000700780c */ /* 0x000fe20003f24270 */
[----:B------:R-:W-:Y:S01]  /*1b80*/  IMAD.X R5, RZ, RZ, RZ, P0 ;  /* 0x000000ffff057224 */ /* 0x000fe200000e06ff */
[----:B0-----:R-:W-:-:S04]  /*1b90*/  LEA R6, P0, R4, UR8, 0x3 ;  /* 0x0000000804067c11 */ /* 0x001fc8000f8018ff */
[----:B------:R-:W-:Y:S02]  /*1ba0*/  LEA.HI.X R4, R4, UR9, R5, 0x3, P0 ;  /* 0x0000000904047c11 */ /* 0x000fe400080f1c05 */
[----:B------:R-:W-:-:S05]  /*1bb0*/  IADD3 R6, P0, PT, R6, 0x2000, RZ ;  /* 0x0000200006067810 */ /* 0x000fca0007f1e0ff */
[----:B------:R-:W-:Y:S01]  /*1bc0*/  IMAD.X R7, RZ, RZ, R4, P0 ;  /* 0x000000ffff077224 */ /* 0x000fe200000e0604 */
[----:B------:R-:W-:Y:S01]  /*1bd0*/  PLOP3.LUT P0, PT, PT, PT, PT, 0x80, 0x8 ;  /* 0x000000000008781c */ /* 0x000fe20003f0f070 */
[----:B------:R-:W-:-:S12]  /*1be0*/  @!P1 BRA `(.L_x_25) ;  /* 0x0000000000bc9947 */ /* 0x000fd80003800000 */
[----:B------:R-:W-:Y:S01]  /*1bf0*/  PLOP3.LUT P0, PT, PT, PT, PT, 0x8, 0x80 ;  /* 0x000000000080781c */ /* 0x000fe20003f0e170 */
[----:B------:R-:W-:-:S12]  /*1c00*/  VIADD R40, R0, 0xffffe800 ;  /* 0xffffe80000287836 */ /* 0x000fd80000000000 */
.L_x_26:
[C-C-:B------:R-:W-:Y:S01]  /*1c10*/  IMAD.WIDE.U32 R8, R38.reuse, 0x8, R2.reuse ;  /* 0x0000000826087825 */ /* 0x140fe200078e0002 */
[----:B------:R-:W2:Y:S03]  /*1c20*/  LDG.E.64.CONSTANT R4, desc[UR6][R6.64+-0x1000] ;  /* 0xfff0000606047981 */ /* 0x000ea6000c1e9b00 */
[----:B------:R-:W-:Y:S01]  /*1c30*/  VIADD R25, R38, 0x800 ;  /* 0x0000080026197836 */ /* 0x000fe20000000000 */
[----:B------:R-:W3:Y:S04]  /*1c40*/  LDG.E.64.CONSTANT R10, desc[UR6][R6.64] ;  /* 0x00000006060a7981 */ /* 0x000ee8000c1e9b00 */
[----:B------:R-:W2:Y:S01]  /*1c50*/  LDG.E.64.CONSTANT R8, desc[UR6][R8.64] ;  /* 0x0000000608087981 */ /* 0x000ea2000c1e9b00 */
[----:B------:R-:W-:-:S03]  /*1c60*/  IMAD.WIDE.U32 R24, R25, 0x8, R2 ;  /* 0x0000000819187825 */ /* 0x000fc600078e0002 */
[----:B------:R-:W3:Y:S01]  /*1c70*/  LDG.E.64.CONSTANT R26, desc[UR6][R6.64+0x1000] ;  /* 0x00100006061a7981 */ /* 0x000ee2000c1e9b00 */
[----:B------:R-:W-:-:S03]  /*1c80*/  VIADD R17, R38, 0x1000 ;  /* 0x0000100026117836 */ /* 0x000fc60000000000 */
[----:B------:R-:W4:Y:S01]  /*1c90*/  LDG.E.64.CONSTANT R22, desc[UR6][R6.64+0x3000] ;  /* 0x0030000606167981 */ /* 0x000f22000c1e9b00 */
[----:B------:R-:W-:-:S03]  /*1ca0*/  IMAD.WIDE.U32 R16, R17, 0x8, R2 ;  /* 0x0000000811107825 */ /* 0x000fc600078e0002 */
[----:B------:R-:W4:Y:S04]  /*1cb0*/  LDG.E.64.CONSTANT R24, desc[UR6][R24.64] ;  /* 0x0000000618187981 */ /* 0x000f28000c1e9b00 */
[----:B------:R-:W5:Y:S04]  /*1cc0*/  LDG.E.64.CONSTANT R20, desc[UR6][R6.64+0x4000] ;  /* 0x0040000606147981 */ /* 0x000f68000c1e9b00 */
[----:B------:R-:W5:Y:S04]  /*1cd0*/  LDG.E.64.CONSTANT R18, desc[UR6][R6.64+0x5000] ;  /* 0x0050000606127981 */ /* 0x000f68000c1e9b00 */
[----:B------:R-:W5:Y:S04]  /*1ce0*/  LDG.E.64.CONSTANT R14, desc[UR6][R6.64+0x7000] ;  /* 0x00700006060e7981 */ /* 0x000f68000c1e9b00 */
[----:B------:R-:W5:Y:S01]  /*1cf0*/  LDG.E.64.CONSTANT R16, desc[UR6][R16.64] ;  /* 0x0000000610107981 */ /* 0x000f62000c1e9b00 */
[----:B------:R-:W-:-:S03]  /*1d00*/  VIADD R33, R38, 0x1800 ;  /* 0x0000180026217836 */ /* 0x000fc60000000000 */
[----:B------:R-:W5:Y:S04]  /*1d10*/  LDG.E.64.CONSTANT R12, desc[UR6][R6.64+0x8000] ;  /* 0x00800006060c7981 */ /* 0x000f68000c1e9b00 */
[----:B------:R-:W5:Y:S01]  /*1d20*/  LDG.E.64.CONSTANT R28, desc[UR6][R6.64+0x9000] ;  /* 0x00900006061c7981 */ /* 0x000f62000c1e9b00 */
[----:B------:R-:W-:-:S03]  /*1d30*/  IMAD.WIDE.U32 R32, R33, 0x8, R2 ;  /* 0x0000000821207825 */ /* 0x000fc600078e0002 */
[----:B------:R-:W5:Y:S04]  /*1d40*/  LDG.E.64.CONSTANT R30, desc[UR6][R6.64+0xb000] ;  /* 0x00b00006061e7981 */ /* 0x000f68000c1e9b00 */
[----:B------:R-:W5:Y:S04]  /*1d50*/  LDG.E.64.CONSTANT R32, desc[UR6][R32.64] ;  /* 0x0000000620207981 */ /* 0x000f68000c1e9b00 */
[----:B------:R-:W5:Y:S04]  /*1d60*/  LDG.E.64.CONSTANT R34, desc[UR6][R6.64+0xc000] ;  /* 0x00c0000606227981 */ /* 0x000f68000c1e9b00 */
[----:B------:R0:W5:Y:S01]  /*1d70*/  LDG.E.64.CONSTANT R36, desc[UR6][R6.64+0xd000] ;  /* 0x00d0000606247981 */ /* 0x000162000c1e9b00 */
[----:B------:R-:W-:-:S02]  /*1d80*/  VIADD R45, R45, 0x2000 ;  /* 0x000020002d2d7836 */ /* 0x000fc40000000000 */
[----:B------:R-:W-:Y:S01]  /*1d90*/  VIADD R38, R38, 0x2000 ;  /* 0x0000200026267836 */ /* 0x000fe20000000000 */
[----:B0-----:R-:W-:-:S05]  /*1da0*/  IADD3 R6, P6, PT, R6, 0x10000, RZ ;  /* 0x0001000006067810 */ /* 0x001fca0007fde0ff */
[----:B------:R-:W-:Y:S01]  /*1db0*/  IMAD.X R7, RZ, RZ, R7, P6 ;  /* 0x000000ffff077224 */ /* 0x000fe200030e0607 */
[----:B--2---:R-:W-:-:S04]  /*1dc0*/  IADD3 R43, P1, P2, R4, R8, R43 ;  /* 0x00000008042b7210 */ /* 0x004fc80007a3e02b */
[----:B---3--:R-:W-:Y:S02]  /*1dd0*/  IADD3 R43, P3, P4, R26, R10, R43 ;  /* 0x0000000a1a2b7210 */ /* 0x008fe40007c7e02b */
[----:B------:R-:W-:-:S04]  /*1de0*/  IADD3.X R5, PT, PT, R5, R9, R41, P1, P2 ;  /* 0x0000000905057210 */ /* 0x000fc80000fe4429 */
[----:B------:R-:W-:Y:S02]  /*1df0*/  IADD3.X R11, PT, PT, R27, R11, R5, P3, P4 ;  /* 0x0000000b1b0b7210 */ /* 0x000fe40001fe8405 */
[----:B----4-:R-:W-:-:S04]  /*1e00*/  IADD3 R43, P1, P2, R22, R24, R43 ;  /* 0x00000018162b7210 */ /* 0x010fc80007a3e02b */
[----:B------:R-:W-:Y:S02]  /*1e10*/  IADD3.X R23, PT, PT, R23, R25, R11, P1, P2 ;  /* 0x0000001917177210 */ /* 0x000fe40000fe440b */
[----:B-----5:R-:W-:-:S04]  /*1e20*/  IADD3 R43, P3, P4, R18, R20, R43 ;  /* 0x00000014122b7210 */ /* 0x020fc80007c7e02b */
[----:B------:R-:W-:Y:S02]  /*1e30*/  IADD3.X R19, PT, PT, R19, R21, R23, P3, P4 ;  /* 0x0000001513137210 */ /* 0x000fe40001fe8417 */
[----:B------:R-:W-:-:S04]  /*1e40*/  IADD3 R43, P1, P2, R14, R16, R43 ;  /* 0x000000100e2b7210 */ /* 0x000fc80007a3e02b */
[----:B------:R-:W-:Y:S02]  /*1e50*/  IADD3.X R15, PT, PT, R15, R17, R19, P1, P2 ;  /* 0x000000110f0f7210 */ /* 0x000fe40000fe4413 */
[----:B------:R-:W-:-:S04]  /*1e60*/  IADD3 R43, P3, P4, R28, R12, R43 ;  /* 0x0000000c1c2b7210 */ /* 0x000fc80007c7e02b */
[----:B------:R-:W-:Y:S02]  /*1e70*/  IADD3.X R13, PT, PT, R29, R13, R15, P3, P4 ;  /* 0x0000000d1d0d7210 */ /* 0x000fe40001fe840f */
[----:B------:R-:W-:Y:S02]  /*1e80*/  ISETP.GE.AND P3, PT, R45, R40, PT ;  /* 0x000000282d00720c */ /* 0x000fe40003f66270 */
[----:B------:R-:W-:-:S04]  /*1e90*/  IADD3 R43, P2, P1, R30, R32, R43 ;  /* 0x000000201e2b7210 */ /* 0x000fc8000795e02b */
[----:B------:R-:W-:Y:S02]  /*1ea0*/  IADD3.X R31, PT, PT, R31, R33, R13, P2, P1 ;  /* 0x000000211f1f7210 */ /* 0x000fe400017e240d */
[----:B------:R-:W-:-:S04]  /*1eb0*/  IADD3 R43, P4, P5, R36, R34, R43 ;  /* 0x00000022242b7210 */ /* 0x000fc80007d9e02b */
[----:B------:R-:W-:Y:S01]  /*1ec0*/  IADD3.X R41, PT, PT, R37, R35, R31, P4, P5 ;  /* 0x0000002325297210 */ /* 0x000fe200027ea41f */
[----:B------:R-:W-:Y:S08]  /*1ed0*/  @!P3 BRA `(.L_x_26) ;  /* 0xfffffffc004cb947 */ /* 0x000ff0000383ffff */
.L_x_25:
[----:B------:R-:W-:Y:S05]  /*1ee0*/  BSYNC.RECONVERGENT B2 ;  /* 0x0000000000027941 */ /* 0x000fea0003800200 */
.L_x_24:
[----:B------:R-:W-:Y:S01]  /*1ef0*/  IMAD.IADD R4, R0, 0x1, -R45 ;  /* 0x0000000100047824 */ /* 0x000fe200078e0a2d */
[----:B------:R-:W-:Y:S04]  /*1f00*/  BSSY.RECONVERGENT B2, `(.L_x_27) ;  /* 0x000001d000027945 */ /* 0x000fe80003800200 */
[----:B------:R-:W-:-:S13]  /*1f10*/  ISETP.GT.AND P1, PT, R4, 0x800, PT ;  /* 0x000008000400780c */ /* 0x000fda0003f24270 */
[----:B------:R-:W-:Y:S05]  /*1f20*/  @!P1 BRA `(.L_x_28) ;  /* 0x0000000000689947 */ /* 0x000fea0003800000 */
[C-C-:B------:R-:W-:Y:S01]  /*1f30*/  IMAD.WIDE.U32 R10, R38.reuse, 0x8, R2.reuse ;  /* 0x00000008260a7825 */ /* 0x140fe200078e0002 */
[----:B------:R-:W2:Y:S03]  /*1f40*/  LDG.E.64.CONSTANT R12, desc[UR6][R6.64+-0x1000] ;  /* 0xfff00006060c7981 */ /* 0x000ea6000c1e9b00 */
[----:B------:R-:W-:Y:S01]  /*1f50*/  VIADD R19, R38, 0x800 ;  /* 0x0000080026137836 */ /* 0x000fe20000000000 */
[----:B------:R-:W3:Y:S04]  /*1f60*/  LDG.E.64.CONSTANT R14, desc[UR6][R6.64] ;  /* 0x00000006060e7981 */ /* 0x000ee8000c1e9b00 */
[----:B------:R-:W2:Y:S01]  /*1f70*/  LDG.E.64.CONSTANT R10, desc[UR6][R10.64] ;  /* 0x000000060a0a7981 */ /* 0x000ea2000c1e9b00 */
[----:B------:R-:W-:-:S03]  /*1f80*/  IMAD.WIDE.U32 R18, R19, 0x8, R2 ;  /* 0x0000000813127825 */ /* 0x000fc600078e0002 */
[----:B------:R-:W3:Y:S04]  /*1f90*/  LDG.E.64.CONSTANT R16, desc[UR6][R6.64+0x1000] ;  /* 0x0010000606107981 */ /* 0x000ee8000c1e9b00 */
[----:B------:R-:W4:Y:S04]  /*1fa0*/  LDG.E.64.CONSTANT R20, desc[UR6][R6.64+0x3000] ;  /* 0x0030000606147981 */ /* 0x000f28000c1e9b00 */
[----:B------:R-:W4:Y:S04]  /*1fb0*/  LDG.E.64.CONSTANT R18, desc[UR6][R18.64] ;  /* 0x0000000612127981 */ /* 0x000f28000c1e9b00 */
[----:B------:R-:W5:Y:S04]  /*1fc0*/  LDG.E.64.CONSTANT R4, desc[UR6][R6.64+0x4000] ;  /* 0x0040000606047981 */ /* 0x000f68000c1e9b00 */
[----:B------:R-:W5:Y:S01]  /*1fd0*/  LDG.E.64.CONSTANT R8, desc[UR6][R6.64+0x5000] ;  /* 0x0050000606087981 */ /* 0x000f62000c1e9b00 */
[----:B------:R-:W-:-:S02]  /*1fe0*/  VIADD R45, R45, 0x1000 ;  /* 0x000010002d2d7836 */ /* 0x000fc40000000000 */
[----:B------:R-:W-:Y:S01]  /*1ff0*/  VIADD R38, R38, 0x1000 ;  /* 0x0000100026267836 */ /* 0x000fe20000000000 */
[----:B--2---:R-:W-:-:S04]  /*2000*/  IADD3 R43, P0, P1, R12, R10, R43 ;  /* 0x0000000a0c2b7210 */ /* 0x004fc8000791e02b */
[----:B------:R-:W-:Y:S02]  /*2010*/  IADD3.X R13, PT, PT, R13, R11, R41, P0, P1 ;  /* 0x0000000b0d0d7210 */ /* 0x000fe400007e2429 */
[----:B---3--:R-:W-:Y:S02]  /*2020*/  IADD3 R43, P0, P1, R16, R14, R43 ;  /* 0x0000000e102b7210 */ /* 0x008fe4000791e02b */
[----:B------:R-:W-:Y:S02]  /*2030*/  IADD3 R10, P3, PT, R6, 0x8000, RZ ;  /* 0x00008000060a7810 */ /* 0x000fe40007f7e0ff */
[----:B------:R-:W-:Y:S02]  /*2040*/  IADD3.X R15, PT, PT, R17, R15, R13, P0, P1 ;  /* 0x0000000f110f7210 */ /* 0x000fe400007e240d */
[----:B----4-:R-:W-:Y:S01]  /*2050*/  IADD3 R43, P0, P1, R20, R18, R43 ;  /* 0x00000012142b7210 */ /* 0x010fe2000791e02b */
[----:B------:R-:W-:-:S03]  /*2060*/  IMAD.X R11, RZ, RZ, R7, P3 ;  /* 0x000000ffff0b7224 */ /* 0x000fc600018e0607 */
[----:B------:R-:W-:Y:S02]  /*2070*/  IADD3.X R21, PT, PT, R21, R19, R15, P0, P1 ;  /* 0x0000001315157210 */ /* 0x000fe400007e240f */
[----:B-----5:R-:W-:Y:S01]  /*2080*/  IADD3 R43, P1, P2, R8, R4, R43 ;  /* 0x00000004082b7210 */ /* 0x020fe20007a3e02b */
[----:B------:R-:W-:Y:S01]  /*2090*/  IMAD.MOV.U32 R6, RZ, RZ, R10 ;  /* 0x000000ffff067224 */ /* 0x000fe200078e000a */
[----:B------:R-:W-:Y:S01]  /*20a0*/  PLOP3.LUT P0, PT, PT, PT, PT, 0x8, 0x80 ;  /* 0x000000000080781c */ /* 0x000fe20003f0e170 */
[----:B------:R-:W-:Y:S01]  /*20b0*/  IMAD.MOV.U32 R7, RZ, RZ, R11 ;  /* 0x000000ffff077224 */ /* 0x000fe200078e000b */
[----:B------:R-:W-:-:S11]  /*20c0*/  IADD3.X R41, PT, PT, R9, R5, R21, P1, P2 ;  /* 0x0000000509297210 */ /* 0x000fd60000fe4415 */
.L_x_28:
[----:B------:R-:W-:Y:S05]  /*20d0*/  BSYNC.RECONVERGENT B2 ;  /* 0x0000000000027941 */ /* 0x000fea0003800200 */
.L_x_27:
[----:B------:R-:W-:-:S13]  /*20e0*/  ISETP.LT.OR P0, PT, R45, R0, P0 ;  /* 0x000000002d00720c */ /* 0x000fda0000701670 */
[----:B------:R-:W-:Y:S05]  /*20f0*/  @!P0 BRA `(.L_x_20) ;  /* 0x0000000000248947 */ /* 0x000fea0003800000 */
[----:B------:R-:W-:Y:S01]  /*2100*/  IMAD.WIDE.U32 R2, R38, 0x8, R2 ;  /* 0x0000000826027825 */ /* 0x000fe200078e0002 */
[----:B------:R-:W2:Y:S04]  /*2110*/  LDG.E.64.CONSTANT R4, desc[UR6][R6.64+-0x1000] ;  /* 0xfff0000606047981 */ /* 0x000ea8000c1e9b00 */
[----:B------:R-:W3:Y:S04]  /*2120*/  LDG.E.64.CONSTANT R8, desc[UR6][R6.64] ;  /* 0x0000000606087981 */ /* 0x000ee8000c1e9b00 */
[----:B------:R-:W2:Y:S04]  /*2130*/  LDG.E.64.CONSTANT R2, desc[UR6][R2.64] ;  /* 0x0000000602027981 */ /* 0x000ea8000c1e9b00 */
[----:B------:R-:W3:Y:S01]  /*2140*/  LDG.E.64.CONSTANT R10, desc[UR6][R6.64+0x1000] ;  /* 0x00100006060a7981 */ /* 0x000ee2000c1e9b00 */
[----:B--2---:R-:W-:-:S04]  /*2150*/  IADD3 R43, P0, P1, R4, R2, R43 ;  /* 0x00000002042b7210 */ /* 0x004fc8000791e02b */
[----:B---3--:R-:W-:Y:S02]  /*2160*/  IADD3 R43, P2, P3, R10, R8, R43 ;  /* 0x000000080a2b7210 */ /* 0x008fe40007b5e02b */
[----:B------:R-:W-:-:S04]  /*2170*/  IADD3.X R41, PT, PT, R5, R3, R41, P0, P1 ;  /* 0x0000000305297210 */ /* 0x000fc800007e2429 */
[----:B------:R-:W-:-:S07]  /*2180*/  IADD3.X R41, PT, PT, R11, R9, R41, P2, P3 ;  /* 0x000000090b297210 */ /* 0x000fce00017e6429 */
.L_x_20:
[----:B------:R-:W-:Y:S05]  /*2190*/  BSYNC.RECONVERGENT B1 ;  /* 0x0000000000017941 */ /* 0x000fea0003800200 */
.L_x_18:
[----:B------:R-:W0:Y:S01]  /*21a0*/  S2R R6, SR_LANEID ;  /* 0x0000000000067919 */ /* 0x000e220000000000 */
[----:B------:R-:W1:Y:S04]  /*21b0*/  SHFL.DOWN PT, R0, R43, 0x1, 0x1f ;  /* 0x08201f002b007f89 */ /* 0x000e6800000e0000 */
[----:B------:R-:W2:Y:S01]  /*21c0*/  SHFL.DOWN PT, R2, R41, 0x1, 0x1f ;  /* 0x08201f0029027f89 */ /* 0x000ea200000e0000 */
[C---:B0-----:R-:W-:Y:S02]  /*21d0*/  ISETP.GT.AND P0, PT, R6.reuse, 0x1e, PT ;  /* 0x0000001e0600780c */ /* 0x041fe40003f04270 */
[----:B------:R-:W-:Y:S02]  /*21e0*/  ISETP.GT.AND P1, PT, R6, 0x1d, PT ;  /* 0x0000001d0600780c */ /* 0x000fe40003f24270 */
[----:B-1----:R-:W-:-:S02]  /*21f0*/  SEL R0, R0, RZ, !P0 ;  /* 0x000000ff00007207 */ /* 0x002fc40004000000 */
[----:B--2---:R-:W-:Y:S02]  /*2200*/  SEL R2, R2, RZ, !P0 ;  /* 0x000000ff02027207 */ /* 0x004fe40004000000 */
[----:B------:R-:W-:Y:S02]  /*2210*/  IADD3 R7, P0, PT, R43, R0, RZ ;  /* 0x000000002b077210 */ /* 0x000fe40007f1e0ff */
[----:B------:R-:W-:-:S03]  /*2220*/  ISETP.NE.AND P2, PT, R6, RZ, PT ;  /* 0x000000ff0600720c */ /* 0x000fc60003f45270 */
[----:B------:R-:W-:Y:S01]  /*2230*/  IMAD.X R9, R41, 0x1, R2, P0 ;  /* 0x0000000129097824 */ /* 0x000fe200000e0602 */
[----:B------:R-:W0:Y:S04]  /*2240*/  SHFL.DOWN PT, R0, R7, 0x2, 0x1f ;  /* 0x08401f0007007f89 */ /* 0x000e2800000e0000 */
[----:B------:R-:W1:Y:S05]  /*2250*/  SHFL.DOWN PT, R2, R9, 0x2, 0x1f ;  /* 0x08401f0009027f89 */ /* 0x000e6a00000e0000 */
[----:B------:R-:W2:Y:S01]  /*2260*/  @!P2 S2R R11, SR_CgaCtaId ;  /* 0x00000000000ba919 */ /* 0x000ea20000008800 */
        /* <DEDUP_REMOVED lines=12> */
[----:B------:R-:W-:-:S05]  /*2330*/  IMAD.X R9, R2, 0x1, R5, P0 ;  /* 0x0000000102097824 */ /* 0x000fca00000e0605 */
[----:B------:R-:W1:Y:S01]  /*2340*/  SHFL.DOWN PT, R2, R9, 0x8, 0x1f ;  /* 0x09001f0009027f89 */ /* 0x000e6200000e0000 */
[----:B0-----:R-:W-:-:S04]  /*2350*/  SEL R0, R0, RZ, !P1 ;  /* 0x000000ff00007207 */ /* 0x001fc80004800000 */
[----:B------:R-:W-:Y:S02]  /*2360*/  IADD3 R5, P0, PT, R0, R7, RZ ;  /* 0x0000000700057210 */ /* 0x000fe40007f1e0ff */
[----:B-1----:R-:W-:-:S03]  /*2370*/  SEL R2, R2, RZ, !P1 ;  /* 0x000000ff02027207 */ /* 0x002fc60004800000 */
[----:B------:R-:W0:Y:S01]  /*2380*/  SHFL.DOWN PT, R0, R5, 0x10, 0x1f ;  /* 0x0a001f0005007f89 */ /* 0x000e2200000e0000 */
[----:B------:R-:W-:Y:S02]  /*2390*/  ISETP.GT.AND P1, PT, R6, 0xf, PT ;  /* 0x0000000f0600780c */ /* 0x000fe40003f24270 */
[----:B------:R-:W-:Y:S01]  /*23a0*/  @!P2 SHF.R.U32.HI R6, RZ, 0x2, R39 ;  /* 0x00000002ff06a819 */ /* 0x000fe20000011627 */
[----:B------:R-:W-:Y:S01]  /*23b0*/  IMAD.X R4, R2, 0x1, R9, P0 ;  /* 0x0000000102047824 */ /* 0x000fe200000e0609 */
[----:B------:R-:W-:Y:S02]  /*23c0*/  @!P2 MOV R2, 0x400 ;  /* 0x000004000002a802 */ /* 0x000fe40000000f00 */
[----:B------:R-:W-:Y:S02]  /*23d0*/  @!P2 LOP3.LUT R6, R6, 0xf8, RZ, 0xc0, !PT ;  /* 0x000000f80606a812 */ /* 0x000fe400078ec0ff */
[----:B------:R-:W1:Y:S01]  /*23e0*/  SHFL.DOWN PT, R3, R4, 0x10, 0x1f ;  /* 0x0a001f0004037f89 */ /* 0x000e6200000e0000 */
[----:B--2---:R-:W-:-:S05]  /*23f0*/  @!P2 LEA R11, R11, R2, 0x18 ;  /* 0x000000020b0ba211 */ /* 0x004fca00078ec0ff */
[----:B------:R-:W-:Y:S01]  /*2400*/  @!P2 IMAD.IADD R11, R6, 0x1, R11 ;  /* 0x00000001060ba824 */ /* 0x000fe200078e020b */
[----:B0-----:R-:W-:-:S04]  /*2410*/  SEL R0, R0, RZ, !P1 ;  /* 0x000000ff00007207 */ /* 0x001fc80004800000 */
[----:B------:R-:W-:Y:S02]  /*2420*/  IADD3 R2, P0, PT, R0, R5, RZ ;  /* 0x0000000500027210 */ /* 0x000fe40007f1e0ff */
[----:B-1----:R-:W-:-:S05]  /*2430*/  SEL R3, R3, RZ, !P1 ;  /* 0x000000ff03037207 */ /* 0x002fca0004800000 */
[----:B------:R-:W-:Y:S01]  /*2440*/  IMAD.X R3, R3, 0x1, R4, P0 ;  /* 0x0000000103037824 */ /* 0x000fe200000e0604 */
[----:B------:R-:W-:-:S04]  /*2450*/  ISETP.NE.AND P0, PT, R39, RZ, PT ;  /* 0x000000ff2700720c */ /* 0x000fc80003f05270 */
[----:B------:R0:W-:Y:S01]  /*2460*/  @!P2 STS.64 [R11+0x10], R2 ;  /* 0x000010020b00a388 */ /* 0x0001e20000000a00 */
[----:B------:R-:W-:Y:S08]  /*2470*/  BAR.SYNC.DEFER_BLOCKING 0x0 ;  /* 0x0000000000007b1d */ /* 0x000ff00000010000 */
[----:B------:R-:W-:Y:S05]  /*2480*/  @P0 BRA `(.L_x_16) ;  /* 0x00000000006c0947 */ /* 0x000fea0003800000 */
[----:B------:R-:W1:Y:S01]  /*2490*/  S2UR UR5, SR_CgaCtaId ;  /* 0x00000000000579c3 */ /* 0x000e620000008800 */
[----:B------:R-:W-:Y:S02]  /*24a0*/  UMOV UR4, 0x400 ;  /* 0x0000040000047882 */ /* 0x000fe40000000000 */
[----:B-1----:R-:W-:-:S09]  /*24b0*/  ULEA UR4, UR5, UR4, 0x18 ;  /* 0x0000000405047291 */ /* 0x002fd2000f8ec0ff */
[----:B------:R-:W-:Y:S04]  /*24c0*/  LDS.64 R32, [UR4+0x18] ;  /* 0x00001804ff207984 */ /* 0x000fe80008000a00 */
[----:B------:R-:W1:Y:S04]  /*24d0*/  LDS.128 R28, [UR4+0x20] ;  /* 0x00002004ff1c7984 */ /* 0x000e680008000c00 */
[----:B------:R-:W2:Y:S04]  /*24e0*/  LDS.128 R24, [UR4+0x30] ;  /* 0x00003004ff187984 */ /* 0x000ea80008000c00 */
[----:B------:R-:W3:Y:S04]  /*24f0*/  LDS.128 R20, [UR4+0x40] ;  /* 0x00004004ff147984 */ /* 0x000ee80008000c00 */
[----:B------:R-:W4:Y:S04]  /*2500*/  LDS.128 R16, [UR4+0x50] ;  /* 0x00005004ff107984 */ /* 0x000f280008000c00 */
[----:B------:R-:W5:Y:S04]  /*2510*/  LDS.128 R12, [UR4+0x60] ;  /* 0x00006004ff0c7984 */ /* 0x000f680008000c00 */
[----:B0-----:R-:W0:Y:S04]  /*2520*/  LDS.128 R8, [UR4+0x70] ;  /* 0x00007004ff087984 */ /* 0x001e280008000c00 */
[----:B------:R-:W0:Y:S01]  /*2530*/  LDS.128 R4, [UR4+0x80] ;  /* 0x00008004ff047984 */ /* 0x000e220008000c00 */
[----:B-1----:R-:W-:-:S04]  /*2540*/  IADD3 R35, P1, P2, R28, R32, R2 ;  /* 0x000000201c237210 */ /* 0x002fc80007a3e002 */
[----:B--2---:R-:W-:Y:S02]  /*2550*/  IADD3 R35, P3, P4, R24, R35, R30 ;  /* 0x0000002318237210 */ /* 0x004fe40007c7e01e */
[----:B------:R-:W-:Y:S02]  /*2560*/  IADD3.X R29, PT, PT, R29, R33, R3, P1, P2 ;  /* 0x000000211d1d7210 */ /* 0x000fe40000fe4403 */
[----:B---3--:R-:W-:Y:S02]  /*2570*/  IADD3 R3, P1, P2, R20, R35, R26 ;  /* 0x0000002314037210 */ /* 0x008fe40007a3e01a */
[----:B------:R-:W-:Y:S02]  /*2580*/  IADD3.X R25, PT, PT, R25, R29, R31, P3, P4 ;  /* 0x0000001d19197210 */ /* 0x000fe40001fe841f */
[----:B----4-:R-:W-:Y:S02]  /*2590*/  IADD3 R3, P3, P4, R16, R3, R22 ;  /* 0x0000000310037210 */ /* 0x010fe40007c7e016 */
[----:B------:R-:W-:-:S02]  /*25a0*/  IADD3.X R21, PT, PT, R21, R25, R27, P1, P2 ;  /* 0x0000001915157210 */ /* 0x000fc40000fe441b */
[----:B-----5:R-:W-:Y:S02]  /*25b0*/  IADD3 R3, P1, P2, R12, R3, R18 ;  /* 0x000000030c037210 */ /* 0x020fe40007a3e012 */
[----:B------:R-:W-:Y:S02]  /*25c0*/  IADD3.X R17, PT, PT, R17, R21, R23, P3, P4 ;  /* 0x0000001511117210 */ /* 0x000fe40001fe8417 */
[----:B0-----:R-:W-:Y:S02]  /*25d0*/  IADD3 R3, P3, P4, R8, R3, R14 ;  /* 0x0000000308037210 */ /* 0x001fe40007c7e00e */
[----:B------:R-:W-:Y:S02]  /*25e0*/  IADD3.X R13, PT, PT, R13, R17, R19, P1, P2 ;  /* 0x000000110d0d7210 */ /* 0x000fe40000fe4413 */
[----:B------:R-:W-:Y:S02]  /*25f0*/  IADD3 R3, P1, P2, R4, R3, R10 ;  /* 0x0000000304037210 */ /* 0x000fe40007a3e00a */
[----:B------:R-:W-:-:S02]  /*2600*/  IADD3.X R9, PT, PT, R9, R13, R15, P3, P4 ;  /* 0x0000000d09097210 */ /* 0x000fc40001fe840f */
[----:B------:R-:W-:Y:S02]  /*2610*/  IADD3 R2, P3, PT, R3, R6, RZ ;  /* 0x0000000603027210 */ /* 0x000fe40007f7e0ff */
[----:B------:R-:W-:-:S05]  /*2620*/  IADD3.X R3, PT, PT, R5, R9, R11, P1, P2 ;  /* 0x0000000905037210 */ /* 0x000fca0000fe440b */
[----:B------:R-:W-:-:S07]  /*2630*/  IMAD.X R3, R3, 0x1, R7, P3 ;  /* 0x0000000103037824 */ /* 0x000fce00018e0607 */
.L_x_16:
[----:B------:R-:W-:Y:S05]  /*2640*/  BSYNC.RECONVERGENT B0 ;  /* 0x0000000000007941 */ /* 0x000fea0003800200 */
.L_x_1:
[----:B------:R-:W-:Y:S05]  /*2650*/  @P0 EXIT ;  /* 0x000000000000094d */ /* 0x000fea0003800000 */
[----:B------:R-:W0:Y:S01]  /*2660*/  LDCU.64 UR4, c[0x0][0x398] ;  /* 0x00007300ff0477ac */ /* 0x000e220008000a00 */
[----:B------:R-:W3:Y:S01]  /*2670*/  LDC.64 R4, c[0x0][0x388] ;  /* 0x0000e200ff047b82 */ /* 0x000ee20000000a00 */
[----:B012---:R-:W-:-:S04]  /*2680*/  IADD3 R2, P0, PT, R2, UR4, RZ ;  /* 0x0000000402027c10 */ /* 0x007fc8000ff1e0ff */
[----:B------:R-:W-:-:S05]  /*2690*/  IADD3.X R3, PT, PT, R3, UR5, RZ, P0, !PT ;  /* 0x0000000503037c10 */ /* 0x000fca00087fe4ff */
[----:B---3--:R-:W-:Y:S01]  /*26a0*/  STG.E.64 desc[UR6][R4.64], R2 ;  /* 0x0000000204007986 */ /* 0x008fe2000c101b06 */
[----:B------:R-:W-:Y:S05]  /*26b0*/  EXIT ;  /* 0x000000000000794d */ /* 0x000fea0003800000 */
.L_x_29:
[----:B------:R-:W-:-:S00]  /*26c0*/  BRA `(.L_x_29) ;  /* 0xfffffffc00fc7947 */ /* 0x000fc0000383ffff */
[----:B------:R-:W-:-:S00]  /*26d0*/  NOP ;  /* 0x0000000000007918 */ /* 0x000fc00000000000 */
        /* <DEDUP_REMOVED lines=10> */
.L_x_285:


//--------------------- .text._ZN3cub18CUB_300001_SM_10006detail6reduce18DeviceReduceKernelINS2_10policy_hubIlyN4cuda3std3__44plusIlEEE10Policy1000EPlyS9_lNS7_10__identityEEEvT0_PT3_T1_NS0_13GridEvenShareISH_EET2_T4_ --------------------------
	.section	.text._ZN3cub18CUB_300001_SM_10006detail6reduce18DeviceReduceKernelINS2_10policy_hubIlyN4cuda3std3__44plusIlEEE10Policy1000EPlyS9_lNS7_10__identityEEEvT0_PT3_T1_NS0_13GridEvenShareISH_EET2_T4_,"ax",@progbits
	.align	128
        .global         _ZN3cub18CUB_300001_SM_10006detail6reduce18DeviceReduceKernelINS2_10policy_hubIlyN4cuda3std3__44plusIlEEE10Policy1000EPlyS9_lNS7_10__identityEEEvT0_PT3_T1_NS0_13GridEvenShareISH_EET2_T4_
        .type           _ZN3cub18CUB_300001_SM_10006detail6reduce18DeviceReduceKernelINS2_10policy_hubIlyN4cuda3std3__44plusIlEEE10Policy1000EPlyS9_lNS7_10__identityEEEvT0_PT3_T1_NS0_13GridEvenShareISH_EET2_T4_,@function
        .size           _ZN3cub18CUB_300001_SM_10006detail6reduce18DeviceReduceKernelINS2_10policy_hubIlyN4cuda3std3__44plusIlEEE10Policy1000EPlyS9_lNS7_10__identityEEEvT0_PT3_T1_NS0_13GridEvenShareISH_EET2_T4_,(.L_x_286 - _ZN3cub18CUB_300001_SM_10006detail6reduce18DeviceReduceKernelINS2_10policy_hubIlyN4cuda3std3__44plusIlEEE10Policy1000EPlyS9_lNS7_10__identityEEEvT0_PT3_T1_NS0_13GridEvenShareISH_EET2_T4_)
        .other          _ZN3cub18CUB_300001_SM_10006detail6reduce18DeviceReduceKernelINS2_10policy_hubIlyN4cuda3std3__44plusIlEEE10Policy1000EPlyS9_lNS7_10__identityEEEvT0_PT3_T1_NS0_13GridEvenShareISH_EET2_T4_,@"STO_CUDA_ENTRY STV_DEFAULT"
_ZN3cub18CUB_300001_SM_10006detail6reduce18DeviceReduceKernelINS2_10policy_hubIlyN4cuda3std3__44plusIlEEE10Policy1000EPlyS9_lNS7_10__identityEEEvT0_PT3_T1_NS0_13GridEvenShareISH_EET2_T4_:
.text._ZN3cub18CUB_300001_SM_10006detail6reduce18DeviceReduceKernelINS2_10policy_hubIlyN4cuda3std3__44plusIlEEE10Policy1000EPlyS9_lNS7_10__identityEEEvT0_PT3_T1_NS0_13GridEvenShareISH_EET2_T4_:
[----:B------:R-:W-:Y:S08]  /*0000*/  LDC R1, c[0x0][0x37c] ;  /* 0x0000df00ff017b82 */ /* 0x000ff00000000800 */
[----:B------:R-:W0:Y:S01]  /*0010*/  S2UR UR16, SR_CTAID.X ;  /* 0x00000000001079c3 */ /* 0x000e220000002500 */
[----:B------:R-:W1:Y:S01]  /*0020*/  LDCU.64 UR8, c[0x0][0x3b8] ;  /* 0x00007700ff0877ac */ /* 0x000e620008000a00 */
[----:B------:R-:W-:Y:S01]  /*0030*/  BSSY.RECONVERGENT B0, `(.L_x_30) ;  /* 0x0000287000007945 */ /* 0x000fe20003800200 */
[----:B------:R-:W2:Y:S01]  /*0040*/  LDCU UR5, c[0x0][0x3c0] ;  /* 0x00007800ff0577ac */ /* 0x000ea20008000800 */
[----:B------:R-:W3:Y:S01]  /*0050*/  LDCU.64 UR14, c[0x0][0x358] ;  /* 0x00006b00ff0e77ac */ /* 0x000ee20008000a00 */
[----:B-1----:R-:W-:-:S02]  /*0060*/  IMAD.U32 R14, RZ, RZ, UR8 ;  /* 0x00000008ff0e7e24 */ /* 0x002fc4000f8e00ff */
[----:B------:R-:W-:Y:S01]  /*0070*/  IMAD.U32 R3, RZ, RZ, UR9 ;  /* 0x00000009ff037e24 */ /* 0x000fe2000f8e00ff */
[----:B--2---:R-:W-:Y:S02]  /*0080*/  UIMAD UR5, UR5, 0xe00, URZ ;  /* 0x00000e00050578a4 */ /* 0x004fe4000f8e02ff */
[----:B0-----:R-:W-:Y:S02]  /*0090*/  UIMAD UR6, UR16, 0xe00, URZ ;  /* 0x00000e00100678a4 */ /* 0x001fe4000f8e02ff */
[----:B------:R-:W-:-:S04]  /*00a0*/  USHF.R.S32.HI UR4, URZ, 0x1f, UR5 ;  /* 0x0000001fff047899 */ /* 0x000fc80008011405 */
[----:B------:R-:W-:-:S04]  /*00b0*/  IADD3 R0, P1, PT, R14, -UR6, RZ ;  /* 0x800000060e007c10 */ /* 0x000fc8000ff3e0ff */
[----:B------:R-:W-:Y:S02]  /*00c0*/  ISETP.GT.U32.AND P0, PT, R0, 0xdff, PT ;  /* 0x00000dff0000780c */ /* 0x000fe40003f04070 */
[----:B------:R-:W-:-:S04]  /*00d0*/  IADD3.X R22, PT, PT, R3, -0x1, RZ, P1, !PT ;  /* 0xffffffff03167810 */ /* 0x000fc80000ffe4ff */
[----:B------:R-:W-:-:S13]  /*00e0*/  ISETP.GT.U32.AND.EX P0, PT, R22, RZ, PT, P0 ;  /* 0x000000ff1600720c */ /* 0x000fda0003f04100 */
[----:B---3--:R-:W-:Y:S05]  /*00f0*/  @P0 BRA `(.L_x_31) ;  /* 0x0000001400680947 */ /* 0x008fea0003800000 */
[----:B------:R-:W0:Y:S01]  /*0100*/  S2R R17, SR_TID.X ;  /* 0x0000000000117919 */ /* 0x000e220000002100 */
[----:B------:R-:W-:Y:S01]  /*0110*/  VIADD R2, R14, -UR6 ;  /* 0x800000060e027c36 */ /* 0x000fe20008000000 */
[----:B------:R-:W-:Y:S01]  /*0120*/  BSSY.RECONVERGENT B1, `(.L_x_32) ;  /* 0x000000a000017945 */ /* 0x000fe20003800200 */
[----:B------:R-:W-:-:S03]  /*0130*/  CS2R R26, SRZ ;  /* 0x00000000001a7805 */ /* 0x000fc6000001ff00 */
[----:B0-----:R-:W-:Y:S01]  /*0140*/  ISETP.GE.AND P0, PT, R17, R2, PT ;  /* 0x000000021100720c */ /* 0x001fe20003f06270 */
[----:B------:R-:W-:-:S12]  /*0150*/  IMAD.MOV.U32 R3, RZ, RZ, R17 ;  /* 0x000000ffff037224 */ /* 0x000fd800078e0011 */
[----:B------:R-:W-:Y:S05]  /*0160*/  @P0 BRA `(.L_x_33) ;  /* 0x0000000000140947 */ /* 0x000fea0003800000 */
[----:B------:R-:W0:Y:S01]  /*0170*/  LDC.64 R26, c[0x0][0x380] ;  /* 0x0000e000ff1a7b82 */ /* 0x000e220000000a00 */
[----:B------:R-:W-:-:S04]  /*0180*/  VIADD R3, R17, UR6 ;  /* 0x0000000611037c36 */ /* 0x000fc80008000000 */
[----:B0-----:R-:W-:-:S06]  /*0190*/  IMAD.WIDE.U32 R26, R3, 0x8, R26 ;  /* 0x00000008031a7825 */ /* 0x001fcc00078e001a */
[----:B------:R-:W5:Y:S01]  /*01a0*/  LDG.E.64.CONSTANT R26, desc[UR14][R26.64] ;  /* 0x0000000e1a1a7981 */ /* 0x000f62000c1e9b00 */
[----:B------:R-:W-:-:S07]  /*01b0*/  VIADD R3, R17, 0x200 ;  /* 0x0000020011037836 */ /* 0x000fce0000000000 */
.L_x_33:
[----:B------:R-:W-:Y:S05]  /*01c0*/  BSYNC.RECONVERGENT B1 ;  /* 0x0000000000017941 */ /* 0x000fea0003800200 */
.L_x_32:
[----:B------:R-:W-:Y:S01]  /*01d0*/  ISETP.GE.AND P0, PT, R3, R2, PT ;  /* 0x000000020300720c */ /* 0x000fe20003f06270 */
[----:B------:R-:W-:-:S12]  /*01e0*/  BSSY.RECONVERGENT B1, `(.L_x_34) ;  /* 0x0000079000017945 */ /* 0x000fd80003800200 */
[----:B------:R-:W-:Y:S05]  /*01f0*/  @P0 BRA `(.L_x_35) ;  /* 0x0000000400dc0947 */ /* 0x000fea0003800000 */
[----:B------:R-:W-:Y:S01]  /*0200*/  LOP3.LUT R5, RZ, R3, RZ, 0x33, !PT ;  /* 0x00000003ff057212 */ /* 0x000fe200078e33ff */
[----:B------:R-:W-:Y:S03]  /*0210*/  BSSY.RECONVERGENT B2, `(.L_x_36) ;  /* 0x000001a000027945 */ /* 0x000fe60003800200 */
[----:B------:R-:W-:-:S04]  /*0220*/  IADD3 R0, PT, PT, R14, -UR6, R5 ;  /* 0x800000060e007c10 */ /* 0x000fc8000fffe005 */
[C---:B------:R-:W-:Y:S02]  /*0230*/  LOP3.LUT R4, R0.reuse, 0x600, RZ, 0xc0, !PT ;  /* 0x0000060000047812 */ /* 0x040fe400078ec0ff */
[----:B------:R-:W-:Y:S02]  /*0240*/  ISETP.GE.U32.AND P1, PT, R0, 0x600, PT ;  /* 0x000006000000780c */ /* 0x000fe40003f26070 */
[----:B------:R-:W-:-:S13]  /*0250*/  ISETP.NE.AND P0, PT, R4, 0x600, PT ;  /* 0x000006000400780c */ /* 0x000fda0003f05270 */
[----:B------:R-:W-:Y:S05]  /*0260*/  @!P0 BRA `(.L_x_37) ;  /* 0x0000000000508947 */ /* 0x000fea0003800000 */
[----:B------:R-:W0:Y:S01]  /*0270*/  LDCU.64 UR4, c[0x0][0x380] ;  /* 0x00007000ff0477ac */ /* 0x000e220008000a00 */
[----:B------:R-:W-:Y:S01]  /*0280*/  IMAD.WIDE.U32 R4, R3, 0x8, RZ ;  /* 0x0000000803047825 */ /* 0x000fe200078e00ff */
[----:B------:R-:W-:-:S03]  /*0290*/  LEA.HI R0, R0, 0x1, RZ, 0x17 ;  /* 0x0000000100007811 */ /* 0x000fc600078fb8ff */
[----:B------:R-:W-:Y:S01]  /*02a0*/  IMAD.U32 R7, RZ, RZ, UR16 ;  /* 0x00000010ff077e24 */ /* 0x000fe2000f8e00ff */
[----:B------:R-:W-:-:S03]  /*02b0*/  LOP3.LUT R0, R0, 0x3, RZ, 0xc0, !PT ;  /* 0x0000000300007812 */ /* 0x000fc600078ec0ff */
[----:B------:R-:W-:-:S04]  /*02c0*/  IMAD.WIDE.U32 R4, R7, 0x7000, R4 ;  /* 0x0000700007047825 */ /* 0x000fc800078e0004 */
[----:B------:R-:W-:Y:S01]  /*02d0*/  IMAD.MOV R0, RZ, RZ, -R0 ;  /* 0x000000ffff007224 */ /* 0x000fe200078e0a00 */
[----:B0-----:R-:W-:-:S04]  /*02e0*/  IADD3 R6, P0, PT, R4, UR4, RZ ;  /* 0x0000000404067c10 */ /* 0x001fc8000ff1e0ff */
[----:B------:R-:W-:-:S09]  /*02f0*/  IADD3.X R7, PT, PT, R5, UR5, RZ, P0, !PT ;  /* 0x0000000505077c10 */ /* 0x000fd200087fe4ff */
.L_x_38:
        /* <DEDUP_REMOVED lines=11> */
.L_x_37:
[----:B------:R-:W-:Y:S05]  /*03b0*/  BSYNC.RECONVERGENT B2 ;  /* 0x0000000000027941 */ /* 0x000fea0003800200 */
.L_x_36:
[----:B------:R-:W-:Y:S05]  /*03c0*/  @!P1 BRA `(.L_x_35) ;  /* 0x0000000400689947 */ /* 0x000fea0003800000 */
[----:B------:R-:W0:Y:S01]  /*03d0*/  LDC.64 R4, c[0x0][0x380] ;  /* 0x0000e000ff047b82 */ /* 0x000e220000000a00 */
[----:B------:R-:W-:Y:S01]  /*03e0*/  IMAD.IADD R0, R2, 0x1, -R3 ;  /* 0x0000000102007824 */ /* 0x000fe200078e0a03 */
[----:B------:R-:W-:Y:S01]  /*03f0*/  BSSY.RECONVERGENT B2, `(.L_x_39) ;  /* 0x0000032000027945 */ /* 0x000fe20003800200 */
[----:B------:R-:W-:Y:S01]  /*0400*/  IMAD.U32 R7, RZ, RZ, UR16 ;  /* 0x00000010ff077e24 */ /* 0x000fe2000f8e00ff */
[----:B------:R-:W-:Y:S02]  /*0410*/  PLOP3.LUT P0, PT, PT, PT, PT, 0x80, 0x8 ;  /* 0x000000000008781c */ /* 0x000fe40003f0f070 */
[----:B------:R-:W-:Y:S01]  /*0420*/  ISETP.GT.AND P1, PT, R0, 0x1800, PT ;  /* 0x000018000000780c */ /* 0x000fe20003f24270 */
[----:B0-----:R-:W-:-:S12]  /*0430*/  IMAD.WIDE.U32 R4, R7, 0x7000, R4 ;  /* 0x0000700007047825 */ /* 0x001fd800078e0004 */
[----:B------:R-:W-:Y:S05]  /*0440*/  @!P1 BRA `(.L_x_40) ;  /* 0x0000000000b09947 */ /* 0x000fea0003800000 */
[----:B------:R-:W-:Y:S01]  /*0450*/  PLOP3.LUT P0, PT, PT, PT, PT, 0x8, 0x80 ;  /* 0x000000000080781c */ /* 0x000fe20003f0e170 */
[----:B------:R-:W-:-:S12]  /*0460*/  VIADD R0, R2, 0xffffe800 ;  /* 0xffffe80002007836 */ /* 0x000fd80000000000 */
.L_x_41:
[----:B------:R-:W-:-:S04]  /*0470*/  IMAD.WIDE R24, R3, 0x8, R4 ;  /* 0x0000000803187825 */ /* 0x000fc800078e0204 */
[----:B------:R-:W-:Y:S01]  /*0480*/  VIADD R21, R3, 0x800 ;  /* 0x0000080003157836 */ /* 0x000fe20000000000 */
[----:B------:R-:W2:Y:S04]  /*0490*/  LDG.E.64.CONSTANT R10, desc[UR14][R24.64] ;  /* 0x0000000e180a7981 */ /* 0x000ea8000c1e9b00 */
[----:B------:R-:W2:Y:S01]  /*04a0*/  LDG.E.64.CONSTANT R12, desc[UR14][R24.64+0x1000] ;  /* 0x0010000e180c7981 */ /* 0x000ea2000c1e9b00 */
[----:B------:R-:W-:-:S03]  /*04b0*/  IMAD.WIDE R20, R21, 0x8, R4 ;  /* 0x0000000815147825 */ /* 0x000fc600078e0204 */
[----:B------:R-:W3:Y:S04]  /*04c0*/  LDG.E.64.CONSTANT R14, desc[UR14][R24.64+0x2000] ;  /* 0x0020000e180e7981 */ /* 0x000ee8000c1e9b00 */
[----:B------:R-:W3:Y:S04]  /*04d0*/  LDG.E.64.CONSTANT R22, desc[UR14][R24.64+0x3000] ;  /* 0x0030000e18167981 */ /* 0x000ee8000c1e9b00 */
[----:B------:R-:W4:Y:S04]  /*04e0*/  LDG.E.64.CONSTANT R6, desc[UR14][R20.64] ;  /* 0x0000000e14067981 */ /* 0x000f28000c1e9b00 */
[----:B------:R-:W4:Y:S04]  /*04f0*/  LDG.E.64.CONSTANT R8, desc[UR14][R20.64+0x1000] ;  /* 0x0010000e14087981 */ /* 0x000f28000c1e9b00 */
[----:B------:R-:W4:Y:S04]  /*0500*/  LDG.E.64.CONSTANT R18, desc[UR14][R20.64+0x2000] ;  /* 0x0020000e14127981 */ /* 0x000f28000c1e9b00 */
[----:B------:R-:W4:Y:S01]  /*0510*/  LDG.E.64.CONSTANT R20, desc[UR14][R20.64+0x3000] ;  /* 0x0030000e14147981 */ /* 0x000f22000c1e9b00 */
[----:B------:R-:W-:-:S04]  /*0520*/  VIADD R29, R3, 0x1000 ;  /* 0x00001000031d7836 */ /* 0x000fc80000000000 */
[----:B------:R-:W-:Y:S01]  /*0530*/  IMAD.WIDE R28, R29, 0x8, R4 ;  /* 0x000000081d1c7825 */ /* 0x000fe200078e0204 */
[----:B--2--5:R-:W-:-:S04]  /*0540*/  IADD3 R26, P1, P2, R12, R10, R26 ;  /* 0x0000000a0c1a7210 */ /* 0x024fc80007a3e01a */
[----:B------:R-:W-:Y:S02]  /*0550*/  IADD3.X R13, PT, PT, R13, R11, R27, P1, P2 ;  /* 0x0000000b0d0d7210 */ /* 0x000fe40000fe441b */
[----:B---3--:R-:W-:-:S04]  /*0560*/  IADD3 R11, P1, P2, R22, R14, R26 ;  /* 0x0000000e160b7210 */ /* 0x008fc80007a3e01a */
[----:B------:R-:W-:Y:S02]  /*0570*/  IADD3.X R23, PT, PT, R23, R15, R13, P1, P2 ;  /* 0x0000000f17177210 */ /* 0x000fe40000fe440d */
[----:B------:R-:W2:Y:S01]  /*0580*/  LDG.E.64.CONSTANT R12, desc[UR14][R28.64+0x2000] ;  /* 0x0020000e1c0c7981 */ /* 0x000ea2000c1e9b00 */
[----:B----4-:R-:W-:Y:S01]  /*0590*/  IADD3 R25, P1, P2, R8, R6, R11 ;  /* 0x0000000608197210 */ /* 0x010fe20007a3e00b */
[----:B------:R-:W-:Y:S02]  /*05a0*/  VIADD R11, R3, 0x1800 ;  /* 0x00001800030b7836 */ /* 0x000fe40000000000 */
[----:B------:R-:W2:Y:S01]  /*05b0*/  LDG.E.64.CONSTANT R14, desc[UR14][R28.64+0x3000] ;  /* 0x0030000e1c0e7981 */ /* 0x000ea2000c1e9b00 */
[----:B------:R-:W-:-:S03]  /*05c0*/  IADD3.X R23, PT, PT, R9, R7, R23, P1, P2 ;  /* 0x0000000709177210 */ /* 0x000fc60000fe4417 */
[----:B------:R-:W3:Y:S04]  /*05d0*/  LDG.E.64.CONSTANT R6, desc[UR14][R28.64] ;  /* 0x0000000e1c067981 */ /* 0x000ee8000c1e9b00 */
[----:B------:R-:W3:Y:S01]  /*05e0*/  LDG.E.64.CONSTANT R8, desc[UR14][R28.64+0x1000] ;  /* 0x0010000e1c087981 */ /* 0x000ee2000c1e9b00 */
[----:B------:R-:W-:Y:S01]  /*05f0*/  IMAD.WIDE R10, R11, 0x8, R4 ;  /* 0x000000080b0a7825 */ /* 0x000fe200078e0204 */
[----:B------:R-:W-:-:S04]  /*0600*/  IADD3 R25, P1, P2, R20, R18, R25 ;  /* 0x0000001214197210 */ /* 0x000fc80007a3e019 */
[----:B------:R-:W4:Y:S01]  /*0610*/  LDG.E.64.CONSTANT R26, desc[UR14][R10.64+0x3000] ;  /* 0x0030000e0a1a7981 */ /* 0x000f22000c1e9b00 */
[----:B------:R-:W-:-:S03]  /*0620*/  IADD3.X R16, PT, PT, R21, R19, R23, P1, P2 ;  /* 0x0000001315107210 */ /* 0x000fc60000fe4417 */
[----:B------:R-:W4:Y:S04]  /*0630*/  LDG.E.64.CONSTANT R22, desc[UR14][R10.64] ;  /* 0x0000000e0a167981 */ /* 0x000f28000c1e9b00 */
[----:B------:R-:W4:Y:S04]  /*0640*/  LDG.E.64.CONSTANT R20, desc[UR14][R10.64+0x1000] ;  /* 0x0010000e0a147981 */ /* 0x000f28000c1e9b00 */
[----:B------:R-:W4:Y:S01]  /*0650*/  LDG.E.64.CONSTANT R18, desc[UR14][R10.64+0x2000] ;  /* 0x0020000e0a127981 */ /* 0x000f22000c1e9b00 */
[----:B------:R-:W-:Y:S01]  /*0660*/  VIADD R3, R3, 0x2000 ;  /* 0x0000200003037836 */ /* 0x000fe20000000000 */
[----:B---3--:R-:W-:-:S04]  /*0670*/  IADD3 R25, P1, P2, R8, R6, R25 ;  /* 0x0000000608197210 */ /* 0x008fc80007a3e019 */
[----:B--2---:R-:W-:Y:S02]  /*0680*/  IADD3 R25, P3, P4, R14, R12, R25 ;  /* 0x0000000c0e197210 */ /* 0x004fe40007c7e019 */
[----:B------:R-:W-:-:S04]  /*0690*/  IADD3.X R9, PT, PT, R9, R7, R16, P1, P2 ;  /* 0x0000000709097210 */ /* 0x000fc80000fe4410 */
[----:B------:R-:W-:Y:S02]  /*06a0*/  IADD3.X R13, PT, PT, R15, R13, R9, P3, P4 ;  /* 0x0000000d0f0d7210 */ /* 0x000fe40001fe8409 */
[----:B------:R-:W-:Y:S02]  /*06b0*/  ISETP.GE.AND P3, PT, R3, R0, PT ;  /* 0x000000000300720c */ /* 0x000fe40003f66270 */
[----:B----4-:R-:W-:-:S04]  /*06c0*/  IADD3 R7, P2, P1, R20, R22, R25 ;  /* 0x0000001614077210 */ /* 0x010fc8000795e019 */
[----:B------:R-:W-:Y:S02]  /*06d0*/  IADD3 R26, P4, P5, R26, R18, R7 ;  /* 0x000000121a1a7210 */ /* 0x000fe40007d9e007 */
[----:B------:R-:W-:-:S04]  /*06e0*/  IADD3.X R21, PT, PT, R21, R23, R13, P2, P1 ;  /* 0x0000001715157210 */ /* 0x000fc800017e240d */
[----:B------:R-:W-:Y:S01]  /*06f0*/  IADD3.X R27, PT, PT, R27, R19, R21, P4, P5 ;  /* 0x000000131b1b7210 */ /* 0x000fe200027ea415 */
[----:B------:R-:W-:Y:S06]  /*0700*/  @!P3 BRA `(.L_x_41) ;  /* 0xfffffffc0058b947 */ /* 0x000fec000383ffff */
.L_x_40:
[----:B------:R-:W-:Y:S05]  /*0710*/  BSYNC.RECONVERGENT B2 ;  /* 0x0000000000027941 */ /* 0x000fea0003800200 */
.L_x_39:
[----:B------:R-:W-:Y:S01]  /*0720*/  IMAD.IADD R0, R2, 0x1, -R3 ;  /* 0x0000000102007824 */ /* 0x000fe200078e0a03 */
[----:B------:R-:W-:Y:S04]  /*0730*/  BSSY.RECONVERGENT B2, `(.L_x_42) ;  /* 0x0000018000027945 */ /* 0x000fe80003800200 */
[----:B------:R-:W-:-:S13]  /*0740*/  ISETP.GT.AND P1, PT, R0, 0x800, PT ;  /* 0x000008000000780c */ /* 0x000fda0003f24270 */
[----:B------:R-:W-:Y:S05]  /*0750*/  @!P1 BRA `(.L_x_43) ;  /* 0x0000000000549947 */ /* 0x000fea0003800000 */
        /* <DEDUP_REMOVED lines=18> */
[----:B------:R-:W-:Y:S02]  /*0880*/  IADD3.X R15, PT, PT, R15, R19, R11, P1, P4 ;  /* 0x000000130f0f7210 */ /* 0x000fe40000fe840b */
[----:B------:R-:W-:-:S04]  /*0890*/  IADD3 R26, P2, P3, R22, R12, R7 ;  /* 0x0000000c161a7210 */ /* 0x000fc80007b5e007 */
[----:B------:R-:W-:-:S09]  /*08a0*/  IADD3.X R27, PT, PT, R23, R13, R15, P2, P3 ;  /* 0x0000000d171b7210 */ /* 0x000fd200017e640f */
.L_x_43:
[----:B------:R-:W-:Y:S05]  /*08b0*/  BSYNC.RECONVERGENT B2 ;  /* 0x0000000000027941 */ /* 0x000fea0003800200 */
.L_x_42:
[----:B------:R-:W-:-:S13]  /*08c0*/  ISETP.LT.OR P0, PT, R3, R2, P0 ;  /* 0x000000020300720c */ /* 0x000fda0000701670 */
[----:B------:R-:W-:Y:S05]  /*08d0*/  @!P0 BRA `(.L_x_35) ;  /* 0x0000000000248947 */ /* 0x000fea0003800000 */
[----:B------:R-:W-:-:S05]  /*08e0*/  IMAD.WIDE R4, R3, 0x8, R4 ;  /* 0x0000000803047825 */ /* 0x000fca00078e0204 */
        /* <DEDUP_REMOVED lines=8> */
.L_x_35:
[----:B------:R-:W-:Y:S05]  /*0970*/  BSYNC.RECONVERGENT B1 ;  /* 0x0000000000017941 */ /* 0x000fea0003800200 */
.L_x_34:
        /* <DEDUP_REMOVED lines=31> */
[----:B------:R-:W-:Y:S02]  /*0b70*/  @!P1 SHF.R.U32.HI R3, RZ, 0x2, R17 ;  /* 0x00000002ff039819 */ /* 0x000fe40000011611 */
[----:B-1----:R-:W-:Y:S01]  /*0b80*/  SEL R2, R2, RZ, !P0 ;  /* 0x000000ff02027207 */ /* 0x002fe20004000000 */
[----:B------:R-:W0:Y:S01]  /*0b90*/  SHFL.DOWN PT, R0, R7, 0x10, 0x1f ;  /* 0x0a001f0007007f89 */ /* 0x000e2200000e0000 */
[----:B------:R-:W-:Y:S02]  /*0ba0*/  ISETP.GT.AND P0, PT, R4, 0xf, PT ;  /* 0x0000000f0400780c */ /* 0x000fe40003f04270 */
[----:B------:R-:W-:Y:S01]  /*0bb0*/  @!P1 MOV R4, 0x400 ;  /* 0x0000040000049802 */ /* 0x000fe20000000f00 */
[----:B------:R-:W-:-:S05]  /*0bc0*/  IMAD.X R9, R2, 0x1, R11, P2 ;  /* 0x0000000102097824 */ /* 0x000fca00010e060b */
[----:B------:R-:W1:Y:S01]  /*0bd0*/  SHFL.DOWN PT, R2, R9, 0x10, 0x1f ;  /* 0x0a001f0009027f89 */ /* 0x000e6200000e0000 */
[----:B--2---:R-:W-:Y:S02]  /*0be0*/  @!P1 LEA R5, R5, R4, 0x18 ;  /* 0x0000000405059211 */ /* 0x004fe400078ec0ff */
[----:B0-----:R-:W-:-:S04]  /*0bf0*/  SEL R0, R0, RZ, !P0 ;  /* 0x000000ff00007207 */ /* 0x001fc80004000000 */
[----:B------:R-:W-:Y:S02]  /*0c00*/  IADD3 R0, P2, PT, R0, R7, RZ ;  /* 0x0000000700007210 */ /* 0x000fe40007f5e0ff */
[----:B-1----:R-:W-:Y:S02]  /*0c10*/  SEL R4, R2, RZ, !P0 ;  /* 0x000000ff02047207 */ /* 0x002fe40004000000 */
[----:B------:R-:W-:Y:S02]  /*0c20*/  @!P1 LOP3.LUT R2, R3, 0xf8, RZ, 0xc0, !PT ;  /* 0x000000f803029812 */ /* 0x000fe400078ec0ff */
[----:B------:R-:W-:Y:S01]  /*0c30*/  ISETP.NE.AND P0, PT, R17, RZ, PT ;  /* 0x000000ff1100720c */ /* 0x000fe20003f05270 */
[----:B------:R-:W-:Y:S02]  /*0c40*/  IMAD.X R3, R4, 0x1, R9, P2 ;  /* 0x0000000104037824 */ /* 0x000fe400010e0609 */
[----:B------:R-:W-:Y:S02]  /*0c50*/  @!P1 IMAD.IADD R5, R2, 0x1, R5 ;  /* 0x0000000102059824 */ /* 0x000fe400078e0205 */
[----:B------:R-:W-:-:S05]  /*0c60*/  @!P1 IMAD.MOV.U32 R2, RZ, RZ, R0 ;  /* 0x000000ffff029224 */ /* 0x000fca00078e0000 */
        /* <DEDUP_REMOVED lines=8> */
[----:B--2---:R-:W1:Y:S04]  /*0cf0*/  LDS.128 R4, [UR4+0x30] ;  /* 0x00003004ff047984 */ /* 0x004e680008000c00 */
[----:B------:R-:W2:Y:S04]  /*0d00*/  LDS.128 R20, [UR4+0x40] ;  /* 0x00004004ff147984 */ /* 0x000ea80008000c00 */
[----:B------:R-:W3:Y:S04]  /*0d10*/  LDS.128 R16, [UR4+0x50] ;  /* 0x00005004ff107984 */ /* 0x000ee80008000c00 */
[----:B------:R-:W4:Y:S01]  /*0d20*/  LDS.128 R12, [UR4+0x60] ;  /* 0x00006004ff0c7984 */ /* 0x000f220008000c00 */
[----:B0-----:R-:W-:-:S04]  /*0d30*/  IADD3 R11, P1, P2, R24, R8, R0 ;  /* 0x00000008180b7210 */ /* 0x001fc80007a3e000 */
[----:B------:R-:W-:Y:S02]  /*0d40*/  IADD3.X R25, PT, PT, R25, R9, R3, P1, P2 ;  /* 0x0000000919197210 */ /* 0x000fe40000fe4403 */
[----:B-1----:R-:W-:Y:S02]  /*0d50*/  IADD3 R3, P1, P2, R4, R11, R26 ;  /* 0x0000000b04037210 */ /* 0x002fe40007a3e01a */
[----:B------:R-:W0:Y:S02]  /*0d60*/  LDS.128 R8, [UR4+0x70] ;  /* 0x00007004ff087984 */ /* 0x000e240008000c00 */
[----:B------:R-:W-:Y:S02]  /*0d70*/  IADD3.X R5, PT, PT, R5, R25, R27, P1, P2 ;  /* 0x0000001905057210 */ /* 0x000fe40000fe441b */
[----:B------:R-:W1:Y:S01]  /*0d80*/  LDS.128 R24, [UR4+0x80] ;  /* 0x00008004ff187984 */ /* 0x000e620008000c00 */
[----:B--2---:R-:W-:-:S04]  /*0d90*/  IADD3 R3, P1, P2, R20, R3, R6 ;  /* 0x0000000314037210 */ /* 0x004fc80007a3e006 */
[----:B---3--:R-:W-:Y:S02]  /*0da0*/  IADD3 R3, P3, P4, R16, R3, R22 ;  /* 0x0000000310037210 */ /* 0x008fe40007c7e016 */
[----:B------:R-:W-:Y:S02]  /*0db0*/  IADD3.X R7, PT, PT, R21, R5, R7, P1, P2 ;  /* 0x0000000515077210 */ /* 0x000fe40000fe4407 */
[----:B----4-:R-:W-:Y:S02]  /*0dc0*/  IADD3 R3, P1, P2, R12, R3, R18 ;  /* 0x000000030c037210 */ /* 0x010fe40007a3e012 */
[----:B------:R-:W-:-:S04]  /*0dd0*/  IADD3.X R17, PT, PT, R17, R7, R23, P3, P4 ;  /* 0x0000000711117210 */ /* 0x000fc80001fe8417 */
[----:B------:R-:W-:Y:S02]  /*0de0*/  IADD3.X R13, PT, PT, R13, R17, R19, P1, P2 ;  /* 0x000000110d0d7210 */ /* 0x000fe40000fe4413 */
[----:B0-----:R-:W-:-:S04]  /*0df0*/  IADD3 R3, P3, P4, R8, R3, R14 ;  /* 0x0000000308037210 */ /* 0x001fc80007c7e00e */
[----:B-1----:R-:W-:Y:S02]  /*0e00*/  IADD3 R3, P1, P2, R24, R3, R10 ;  /* 0x0000000318037210 */ /* 0x002fe40007a3e00a */
[----:B------:R-:W-:Y:S02]  /*0e10*/  IADD3.X R9, PT, PT, R9, R13, R15, P3, P4 ;  /* 0x0000000d09097210 */ /* 0x000fe40001fe840f */
[----:B------:R-:W-:Y:S02]  /*0e20*/  IADD3 R0, P3, PT, R3, R26, RZ ;  /* 0x0000001a03007210 */ /* 0x000fe40007f7e0ff */
[----:B------:R-:W-:-:S05]  /*0e30*/  IADD3.X R3, PT, PT, R25, R9, R11, P1, P2 ;  /* 0x0000000919037210 */ /* 0x000fca0000fe440b */
[----:B------:R-:W-:Y:S01]  /*0e40*/  IMAD.X R3, R3, 0x1, R27, P3 ;  /* 0x0000000103037824 */ /* 0x000fe200018e061b */
[----:B------:R-:W-:Y:S06]  /*0e50*/  BRA `(.L_x_45) ;  /* 0x0000001800907947 */ /* 0x000fec0003800000 */
.L_x_44:
[----:B------:R-:W-:-:S04]  /*0e60*/  LOP3.LUT R0, R17, 0x3e0, RZ, 0xc0, !PT ;  /* 0x000003e011007812 */ /* 0x000fc800078ec0ff */
[----:B------:R-:W-:Y:S01]  /*0e70*/  LOP3.LUT R5, RZ, R0, RZ, 0x33, !PT ;  /* 0x00000000ff057212 */ /* 0x000fe200078e33ff */
[----:B------:R-:W-:Y:S02]  /*0e80*/  VIADD R3, R0, 0x20 ;  /* 0x0000002000037836 */ /* 0x000fe40000000000 */
[----:B------:R-:W0:Y:S02]  /*0e90*/  S2R R0, SR_LANEID ;  /* 0x0000000000007919 */ /* 0x000e240000000000 */
        /* <DEDUP_REMOVED lines=13> */
[----:B------:R-:W-:Y:S01]  /*0f70*/  ISETP.GT.AND P0, PT, R6, R5, PT ;  /* 0x000000050600720c */ /* 0x000fe20003f04270 */
[----:B------:R-:W-:Y:S02]  /*0f80*/  VIADD R6, R0, 0x4 ;  /* 0x0000000400067836 */ /* 0x000fe40000000000 */
[----:B------:R-:W1:Y:S01]  /*0f90*/  SHFL.DOWN PT, R4, R9, 0x2, R5 ;  /* 0x0840000009047989 */ /* 0x000e6200000e0005 */
[----:B------:R-:W2:Y:S01]  /*0fa0*/  @!P2 S2R R11, SR_CgaCtaId ;  /* 0x00000000000ba919 */ /* 0x000ea20000008800 */
[----:B0-----:R-:W-:-:S04]  /*0fb0*/  SEL R3, R3, RZ, !P0 ;  /* 0x000000ff03037207 */ /* 0x001fc80004000000 */
[----:B------:R-:W-:Y:S02]  /*0fc0*/  IADD3 R10, P1, PT, R3, R8, RZ ;  /* 0x00000008030a7210 */ /* 0x000fe40007f3e0ff */
[----:B-1----:R-:W-:Y:S02]  /*0fd0*/  SEL R4, R4, RZ, !P0 ;  /* 0x000000ff04047207 */ /* 0x002fe40004000000 */
[----:B------:R-:W-:Y:S01]  /*0fe0*/  ISETP.GT.AND P0, PT, R6, R5, PT ;  /* 0x000000050600720c */ /* 0x000fe20003f04270 */
[----:B------:R-:W0:Y:S01]  /*0ff0*/  SHFL.DOWN PT, R3, R10, 0x4, R5 ;  /* 0x088000000a037989 */ /* 0x000e2200000e0005 */
[----:B------:R-:W-:Y:S02]  /*1000*/  VIADD R6, R0, 0x8 ;  /* 0x0000000800067836 */ /* 0x000fe40000000000 */
[----:B------:R-:W-:Y:S02]  /*1010*/  IMAD.X R7, R4, 0x1, R9, P1 ;  /* 0x0000000104077824 */ /* 0x000fe400008e0609 */
[----:B------:R-:W-:-:S03]  /*1020*/  VIADD R0, R0, 0x10 ;  /* 0x0000001000007836 */ /* 0x000fc60000000000 */
[----:B------:R-:W1:Y:S01]  /*1030*/  SHFL.DOWN PT, R4, R7, 0x4, R5 ;  /* 0x0880000007047989 */ /* 0x000e6200000e0005 */
[----:B0-----:R-:W-:-:S04]  /*1040*/  SEL R3, R3, RZ, !P0 ;  /* 0x000000ff03037207 */ /* 0x001fc80004000000 */
[----:B------:R-:W-:Y:S02]  /*1050*/  IADD3 R8, P1, PT, R3, R10, RZ ;  /* 0x0000000a03087210 */ /* 0x000fe40007f3e0ff */
[----:B-1----:R-:W-:-:S03]  /*1060*/  SEL R4, R4, RZ, !P0 ;  /* 0x000000ff04047207 */ /* 0x002fc60004000000 */
[----:B------:R-:W0:Y:S01]  /*1070*/  SHFL.DOWN PT, R3, R8, 0x8, R5 ;  /* 0x0900000008037989 */ /* 0x000e2200000e0005 */
[----:B------:R-:W-:Y:S01]  /*1080*/  ISETP.GT.AND P0, PT, R6, R5, PT ;  /* 0x000000050600720c */ /* 0x000fe20003f04270 */
[----:B------:R-:W-:-:S05]  /*1090*/  IMAD.X R9, R4, 0x1, R7, P1 ;  /* 0x0000000104097824 */ /* 0x000fca00008e0607 */
[----:B------:R-:W1:Y:S01]  /*10a0*/  SHFL.DOWN PT, R4, R9, 0x8, R5 ;  /* 0x0900000009047989 */ /* 0x000e6200000e0005 */
[----:B0-----:R-:W-:-:S04]  /*10b0*/  SEL R3, R3, RZ, !P0 ;  /* 0x000000ff03037207 */ /* 0x001fc80004000000 */
[----:B------:R-:W-:Y:S02]  /*10c0*/  IADD3 R6, P1, PT, R3, R8, RZ ;  /* 0x0000000803067210 */ /* 0x000fe40007f3e0ff */
[----:B------:R-:W-:Y:S02]  /*10d0*/  @!P2 SHF.R.U32.HI R8, RZ, 0x2, R17 ;  /* 0x00000002ff08a819 */ /* 0x000fe40000011611 */
[----:B-1----:R-:W-:Y:S01]  /*10e0*/  SEL R4, R4, RZ, !P0 ;  /* 0x000000ff04047207 */ /* 0x002fe20004000000 */
[----:B------:R-:W0:Y:S01]  /*10f0*/  SHFL.DOWN PT, R3, R6, 0x10, R5 ;  /* 0x0a00000006037989 */ /* 0x000e2200000e0005 */
[----:B------:R-:W-:Y:S02]  /*1100*/  ISETP.GT.AND P0, PT, R0, R5, PT ;  /* 0x000000050000720c */ /* 0x000fe40003f04270 */
[----:B------:R-:W-:Y:S01]  /*1110*/  @!P2 MOV R0, 0x400 ;  /* 0x000004000000a802 */ /* 0x000fe20000000f00 */
[----:B------:R-:W-:Y:S01]  /*1120*/  IMAD.X R7, R4, 0x1, R9, P1 ;  /* 0x0000000104077824 */ /* 0x000fe200008e0609 */
[----:B------:R-:W-:-:S02]  /*1130*/  @!P2 LOP3.LUT R8, R8, 0xf8, RZ, 0xc0, !PT ;  /* 0x000000f80808a812 */ /* 0x000fc400078ec0ff */
[----:B--2---:R-:W-:Y:S02]  /*1140*/  @!P2 LEA R11, R11, R0, 0x18 ;  /* 0x000000000b0ba211 */ /* 0x004fe400078ec0ff */
[----:B------:R-:W1:Y:S03]  /*1150*/  SHFL.DOWN PT, R4, R7, 0x10, R5 ;  /* 0x0a00000007047989 */ /* 0x000e6600000e0005 */
[----:B------:R-:W-:Y:S01]  /*1160*/  @!P2 IMAD.IADD R11, R8, 0x1, R11 ;  /* 0x00000001080ba824 */ /* 0x000fe200078e020b */
[----:B0-----:R-:W-:-:S04]  /*1170*/  SEL R3, R3, RZ, !P0 ;  /* 0x000000ff03037207 */ /* 0x001fc80004000000 */
[----:B------:R-:W-:Y:S02]  /*1180*/  IADD3 R0, P1, PT, R3, R6, RZ ;  /* 0x0000000603007210 */ /* 0x000fe40007f3e0ff */
[----:B-1----:R-:W-:Y:S02]  /*1190*/  SEL R4, R4, RZ, !P0 ;  /* 0x000000ff04047207 */ /* 0x002fe40004000000 */
[----:B------:R-:W-:-:S03]  /*11a0*/  ISETP.NE.AND P0, PT, R17, RZ, PT ;  /* 0x000000ff1100720c */ /* 0x000fc60003f05270 */
[----:B------:R-:W-:Y:S02]  /*11b0*/  IMAD.X R3, R4, 0x1, R7, P1 ;  /* 0x0000000104037824 */ /* 0x000fe400008e0607 */
[----:B------:R-:W-:Y:S02]  /*11c0*/  @!P2 IMAD.MOV.U32 R4, RZ, RZ, R0 ;  /* 0x000000ffff04a224 */ /* 0x000fe400078e0000 */
[----:B------:R-:W-:-:S05]  /*11d0*/  @!P2 IMAD.MOV.U32 R5, RZ, RZ, R3 ;  /* 0x000000ffff05a224 */ /* 0x000fca00078e0003 */
[----:B------:R1:W-:Y:S01]  /*11e0*/  @!P2 STS.64 [R11+0x10], R4 ;  /* 0x000010040b00a388 */ /* 0x0003e20000000a00 */
[----:B------:R-:W-:Y:S06]  /*11f0*/  BAR.SYNC.DEFER_BLOCKING 0x0 ;  /* 0x0000000000007b1d */ /* 0x000fec0000010000 */
[----:B------:R-:W-:Y:S05]  /*1200*/  @P0 BRA `(.L_x_45) ;  /* 0x0000001400a40947 */ /* 0x000fea0003800000 */
[----:B------:R-:W0:Y:S01]  /*1210*/  S2UR UR5, SR_CgaCtaId ;  /* 0x00000000000579c3 */ /* 0x000e220000008800 */
[----:B------:R-:W-:Y:S01]  /*1220*/  UMOV UR4, 0x400 ;  /* 0x0000040000047882 */ /* 0x000fe20000000000 */
[C---:B------:R-:W-:Y:S02]  /*1230*/  ISETP.GT.AND P1, PT, R2.reuse, 0x20, PT ;  /* 0x000000200200780c */ /* 0x040fe40003f24270 */
[C---:B------:R-:W-:Y:S02]  /*1240*/  ISETP.GT.AND P2, PT, R2.reuse, 0x40, PT ;  /* 0x000000400200780c */ /* 0x040fe40003f44270 */
[----:B------:R-:W-:Y:S01]  /*1250*/  ISETP.GT.AND P6, PT, R2, 0x1a0, PT ;  /* 0x000001a00200780c */ /* 0x000fe20003fc4270 */
[----:B0-----:R-:W-:-:S09]  /*1260*/  ULEA UR4, UR5, UR4, 0x18 ;  /* 0x0000000405047291 */ /* 0x001fd2000f8ec0ff */
[----:B------:R-:W0:Y:S04]  /*1270*/  LDS.64 R20, [UR4+0x18] ;  /* 0x00001804ff147984 */ /* 0x000e280008000a00 */
[----:B-1----:R-:W1:Y:S04]  /*1280*/  LDS.128 R4, [UR4+0x20] ;  /* 0x00002004ff047984 */ /* 0x002e680008000c00 */
[----:B------:R-:W2:Y:S04]  /*1290*/  LDS.128 R16, [UR4+0x30] ;  /* 0x00003004ff107984 */ /* 0x000ea80008000c00 */
[----:B------:R-:W3:Y:S04]  /*12a0*/  LDS.128 R8, [UR4+0x40] ;  /* 0x00004004ff087984 */ /* 0x000ee80008000c00 */
[----:B------:R-:W4:Y:S04]  /*12b0*/  LDS.128 R12, [UR4+0x50] ;  /* 0x00005004ff0c7984 */ /* 0x000f280008000c00 */
[----:B------:R-:W-:Y:S01]  /*12c0*/  LDS.128 R24, [UR4+0x70] ;  /* 0x00007004ff187984 */ /* 0x000fe20008000c00 */
[----:B0-----:R-:W-:-:S02]  /*12d0*/  SEL R22, R20, RZ, P1 ;  /* 0x000000ff14167207 */ /* 0x001fc40000800000 */
[----:B------:R-:W-:Y:S02]  /*12e0*/  SEL R20, R21, RZ, P1 ;  /* 0x000000ff15147207 */ /* 0x000fe40000800000 */
[----:B-1----:R-:W-:Y:S02]  /*12f0*/  SEL R23, R4, RZ, P2 ;  /* 0x000000ff04177207 */ /* 0x002fe40001000000 */
[----:B------:R-:W-:Y:S02]  /*1300*/  SEL R4, R5, RZ, P2 ;  /* 0x000000ff05047207 */ /* 0x000fe40001000000 */
[C---:B------:R-:W-:Y:S02]  /*1310*/  ISETP.GT.AND P1, PT, R2.reuse, 0x60, PT ;  /* 0x000000600200780c */ /* 0x040fe40003f24270 */
[----:B------:R-:W-:Y:S02]  /*1320*/  IADD3 R22, P3, P4, R23, R22, R0 ;  /* 0x0000001617167210 */ /* 0x000fe40007c7e000 */
[----:B------:R-:W-:-:S02]  /*1330*/  ISETP.GT.AND P2, PT, R2, 0x80, PT ;  /* 0x000000800200780c */ /* 0x000fc40003f44270 */
[----:B------:R-:W-:Y:S02]  /*1340*/  SEL R21, R6, RZ, P1 ;  /* 0x000000ff06157207 */ /* 0x000fe40000800000 */
[----:B------:R-:W-:Y:S02]  /*1350*/  SEL R0, R7, RZ, P1 ;  /* 0x000000ff07007207 */ /* 0x000fe40000800000 */
[----:B------:R-:W-:Y:S02]  /*1360*/  IADD3.X R3, PT, PT, R4, R20, R3, P3, P4 ;  /* 0x0000001404037210 */ /* 0x000fe40001fe8403 */
[----:B------:R-:W0:Y:S01]  /*1370*/  LDS.128 R4, [UR4+0x60] ;  /* 0x00006004ff047984 */ /* 0x000e220008000c00 */
[----:B--2---:R-:W-:Y:S02]  /*1380*/  SEL R16, R16, RZ, P2 ;  /* 0x000000ff10107207 */ /* 0x004fe40001000000 */
[----:B------:R-:W-:Y:S02]  /*1390*/  SEL R20, R17, RZ, P2 ;  /* 0x000000ff11147207 */ /* 0x000fe40001000000 */
[----:B------:R-:W-:-:S02]  /*13a0*/  IADD3 R16, P3, P4, R16, R22, R21 ;  /* 0x0000001610107210 */ /* 0x000fc40007c7e015 */
[----:B------:R-:W-:Y:S02]  /*13b0*/  ISETP.GT.AND P2, PT, R2, 0xa0, PT ;  /* 0x000000a00200780c */ /* 0x000fe40003f44270 */
[----:B------:R-:W-:Y:S02]  /*13c0*/  IADD3.X R3, PT, PT, R20, R3, R0, P3, P4 ;  /* 0x0000000314037210 */ /* 0x000fe40001fe8400 */
[----:B------:R-:W1:Y:S01]  /*13d0*/  LDS.128 R20, [UR4+0x80] ;  /* 0x00008004ff147984 */ /* 0x000e620008000c00 */
[----:B------:R-:W-:Y:S02]  /*13e0*/  ISETP.GT.AND P1, PT, R2, 0xc0, PT ;  /* 0x000000c00200780c */ /* 0x000fe40003f24270 */
[----:B------:R-:W-:Y:S02]  /*13f0*/  SEL R17, R18, RZ, P2 ;  /* 0x000000ff12117207 */ /* 0x000fe40001000000 */
[----:B---3--:R-:W-:Y:S02]  /*1400*/  SEL R8, R8, RZ, P1 ;  /* 0x000000ff08087207 */ /* 0x008fe40000800000 */
[----:B------:R-:W-:-:S02]  /*1410*/  SEL R18, R19, RZ, P2 ;  /* 0x000000ff13127207 */ /* 0x000fc40001000000 */
[C---:B------:R-:W-:Y:S02]  /*1420*/  ISETP.GT.AND P2, PT, R2.reuse, 0xe0, PT ;  /* 0x000000e00200780c */ /* 0x040fe40003f44270 */
[----:B------:R-:W-:Y:S02]  /*1430*/  ISETP.GT.AND P3, PT, R2, 0x100, PT ;  /* 0x000001000200780c */ /* 0x000fe40003f64270 */
[----:B------:R-:W-:Y:S02]  /*1440*/  IADD3 R0, P4, P5, R8, R16, R17 ;  /* 0x0000001008007210 */ /* 0x000fe40007d9e011 */
[----:B------:R-:W-:Y:S02]  /*1450*/  SEL R16, R9, RZ, P1 ;  /* 0x000000ff09107207 */ /* 0x000fe40000800000 */
[----:B------:R-:W-:Y:S02]  /*1460*/  SEL R8, R10, RZ, P2 ;  /* 0x000000ff0a087207 */ /* 0x000fe40001000000 */
[----:B----4-:R-:W-:-:S02]  /*1470*/  SEL R9, R12, RZ, P3 ;  /* 0x000000ff0c097207 */ /* 0x010fc40001800000 */
[----:B------:R-:W-:Y:S02]  /*1480*/  ISETP.GT.AND P1, PT, R2, 0x120, PT ;  /* 0x000001200200780c */ /* 0x000fe40003f24270 */
[----:B------:R-:W-:Y:S02]  /*1490*/  SEL R11, R11, RZ, P2 ;  /* 0x000000ff0b0b7207 */ /* 0x000fe40001000000 */
[----:B------:R-:W-:Y:S02]  /*14a0*/  IADD3.X R3, PT, PT, R16, R3, R18, P4, P5 ;  /* 0x0000000310037210 */ /* 0x000fe400027ea412 */
[----:B------:R-:W-:Y:S02]  /*14b0*/  SEL R10, R13, RZ, P3 ;  /* 0x000000ff0d0a7207 */ /* 0x000fe40001800000 */
[----:B------:R-:W-:Y:S02]  /*14c0*/  IADD3 R8, P3, P4, R9, R0, R8 ;  /* 0x0000000009087210 */ /* 0x000fe40007c7e008 */
[----:B------:R-:W-:-:S02]  /*14d0*/  ISETP.GT.AND P2, PT, R2, 0x140, PT ;  /* 0x000001400200780c */ /* 0x000fc40003f44270 */
[----:B------:R-:W-:Y:S02]  /*14e0*/  SEL R9, R14, RZ, P1 ;  /* 0x000000ff0e097207 */ /* 0x000fe40000800000 */
[----:B------:R-:W-:Y:S02]  /*14f0*/  SEL R14, R15, RZ, P1 ;  /* 0x000000ff0f0e7207 */ /* 0x000fe40000800000 */
[----:B------:R-:W-:Y:S02]  /*1500*/  ISETP.GT.AND P1, PT, R2, 0x160, PT ;  /* 0x000001600200780c */ /* 0x000fe40003f24270 */
[----:B0-----:R-:W-:Y:S02]  /*1510*/  SEL R0, R4, RZ, P2 ;  /* 0x000000ff04007207 */ /* 0x001fe40001000000 */
[----:B------:R-:W-:Y:S02]  /*1520*/  ISETP.GT.AND P5, PT, R2, 0x180, PT ;  /* 0x000001800200780c */ /* 0x000fe40003fa4270 */
[----:B------:R-:W-:-:S02]  /*1530*/  IADD3.X R10, PT, PT, R10, R3, R11, P3, P4 ;  /* 0x000000030a0a7210 */ /* 0x000fc40001fe840b */
[----:B------:R-:W-:Y:S02]  /*1540*/  SEL R3, R6, RZ, P1 ;  /* 0x000000ff06037207 */ /* 0x000fe40000800000 */
[----:B------:R-:W-:Y:S02]  /*1550*/  SEL R7, R7, RZ, P1 ;  /* 0x000000ff07077207 */ /* 0x000fe40000800000 */
[----:B------:R-:W-:Y:S02]  /*1560*/  SEL R5, R5, RZ, P2 ;  /* 0x000000ff05057207 */ /* 0x000fe40001000000 */
[----:B------:R-:W-:Y:S02]  /*1570*/  IADD3 R0, P1, P3, R0, R8, R9 ;  /* 0x0000000800007210 */ /* 0x000fe40007b3e009 */
[----:B------:R-:W-:Y:S02]  /*1580*/  SEL R4, R24, RZ, P5 ;  /* 0x000000ff18047207 */ /* 0x000fe40002800000 */
[----:B------:R-:W-:-:S02]  /*1590*/  ISETP.GT.AND P2, PT, R2, 0x1c0, PT ;  /* 0x000001c00200780c */ /* 0x000fc40003f44270 */
[----:B------:R-:W-:Y:S02]  /*15a0*/  IADD3.X R5, PT, PT, R5, R10, R14, P1, P3 ;  /* 0x0000000a05057210 */ /* 0x000fe40000fe640e */
[----:B------:R-:W-:Y:S02]  /*15b0*/  IADD3 R4, P3, P4, R4, R0, R3 ;  /* 0x0000000004047210 */ /* 0x000fe40007c7e003 */
[----:B------:R-:W-:Y:S02]  /*15c0*/  SEL R0, R26, RZ, P6 ;  /* 0x000000ff1a007207 */ /* 0x000fe40003000000 */
[----:B-1----:R-:W-:Y:S02]  /*15d0*/  SEL R3, R20, RZ, P2 ;  /* 0x000000ff14037207 */ /* 0x002fe40001000000 */
[----:B------:R-:W-:Y:S02]  /*15e0*/  ISETP.GT.AND P1, PT, R2, 0x1e0, PT ;  /* 0x000001e00200780c */ /* 0x000fe40003f24270 */
[----:B------:R-:W-:-:S02]  /*15f0*/  SEL R24, R25, RZ, P5 ;  /* 0x000000ff19187207 */ /* 0x000fc40002800000 */
[----:B------:R-:W-:Y:S02]  /*1600*/  SEL R27, R27, RZ, P6 ;  /* 0x000000ff1b1b7207 */ /* 0x000fe40003000000 */
[----:B------:R-:W-:Y:S02]  /*1610*/  IADD3 R3, P5, P6, R3, R4, R0 ;  /* 0x0000000403037210 */ /* 0x000fe40007ebe000 */
[----:B------:R-:W-:Y:S02]  /*1620*/  SEL R0, R22, RZ, P1 ;  /* 0x000000ff16007207 */ /* 0x000fe40000800000 */
[----:B------:R-:W-:Y:S02]  /*1630*/  IADD3.X R4, PT, PT, R24, R5, R7, P3, P4 ;  /* 0x0000000518047210 */ /* 0x000fe40001fe8407 */
[----:B------:R-:W-:Y:S02]  /*1640*/  SEL R2, R21, RZ, P2 ;  /* 0x000000ff15027207 */ /* 0x000fe40001000000 */
[----:B------:R-:W-:-:S02]  /*1650*/  IADD3 R0, P2, PT, R0, R3, RZ ;  /* 0x0000000300007210 */ /* 0x000fc40007f5e0ff */
[----:B------:R-:W-:Y:S02]  /*1660*/  SEL R3, R23, RZ, P1 ;  /* 0x000000ff17037207 */ /* 0x000fe40000800000 */
[----:B------:R-:W-:-:S05]  /*1670*/  IADD3.X R2, PT, PT, R2, R4, R27, P5, P6 ;  /* 0x0000000402027210 */ /* 0x000fca0002fec41b */
[----:B------:R-:W-:Y:S01]  /*1680*/  IMAD.X R3, R3, 0x1, R2, P2 ;  /* 0x0000000103037824 */ /* 0x000fe200010e0602 */
[----:B------:R-:W-:Y:S06]  /*1690*/  BRA `(.L_x_45) ;  /* 0x0000001000807947 */ /* 0x000fec0003800000 */
.L_x_31:
[----:B------:R-:W0:Y:S01]  /*16a0*/  S2R R2, SR_TID.X ;  /* 0x0000000000027919 */ /* 0x000e220000002100 */
[----:B------:R-:W1:Y:S01]  /*16b0*/  LDC.64 R4, c[0x0][0x380] ;  /* 0x0000e000ff047b82 */ /* 0x000e620000000a00 */
[----:B0-----:R-:W-:-:S04]  /*16c0*/  VIADD R21, R2, UR6 ;  /* 0x0000000602157c36 */ /* 0x001fc80008000000 */
[----:B-1----:R-:W-:-:S05]  /*16d0*/  IMAD.WIDE.U32 R20, R21, 0x8, R4 ;  /* 0x0000000815147825 */ /* 0x002fca00078e0004 */
[----:B------:R-:W2:Y:S04]  /*16e0*/  LDG.E.64.CONSTANT R12, desc[UR14][R20.64] ;  /* 0x0000000e140c7981 */ /* 0x000ea8000c1e9b00 */
[----:B------:R-:W2:Y:S04]  /*16f0*/  LDG.E.64.CONSTANT R16, desc[UR14][R20.64+0x1000] ;  /* 0x0010000e14107981 */ /* 0x000ea8000c1e9b00 */
[----:B------:R-:W2:Y:S04]  /*1700*/  LDG.E.64.CONSTANT R18, desc[UR14][R20.64+0x2000] ;  /* 0x0020000e14127981 */ /* 0x000ea8000c1e9b00 */
[----:B------:R-:W3:Y:S04]  /*1710*/  LDG.E.64.CONSTANT R10, desc[UR14][R20.64+0x3000] ;  /* 0x0030000e140a7981 */ /* 0x000ee8000c1e9b00 */
[----:B------:R-:W3:Y:S04]  /*1720*/  LDG.E.64.CONSTANT R6, desc[UR14][R20.64+0x4000] ;  /* 0x0040000e14067981 */ /* 0x000ee8000c1e9b00 */
[----:B------:R-:W4:Y:S04]  /*1730*/  LDG.E.64.CONSTANT R8, desc[UR14][R20.64+0x5000] ;  /* 0x0050000e14087981 */ /* 0x000f28000c1e9b00 */
[----:B------:R-:W4:Y:S01]  /*1740*/  LDG.E.64.CONSTANT R4, desc[UR14][R20.64+0x6000] ;  /* 0x0060000e14047981 */ /* 0x000f22000c1e9b00 */
[----:B------:R-:W-:-:S04]  /*1750*/  ISETP.GE.U32.AND P0, PT, R0, UR5, PT ;  /* 0x0000000500007c0c */ /* 0x000fc8000bf06070 */
[----:B------:R-:W-:Y:S02]  /*1760*/  ISETP.GE.U32.AND.EX P0, PT, R22, UR4, PT, P0 ;  /* 0x0000000416007c0c */ /* 0x000fe4000bf06100 */
[----:B--2---:R-:W-:-:S04]  /*1770*/  IADD3 R15, P3, P4, R18, R16, R12 ;  /* 0x00000010120f7210 */ /* 0x004fc80007c7e00c */
[----:B------:R-:W-:Y:S02]  /*1780*/  IADD3.X R13, PT, PT, R19, R17, R13, P3, P4 ;  /* 0x00000011130d7210 */ /* 0x000fe40001fe840d */
[----:B---3--:R-:W-:-:S04]  /*1790*/  IADD3 R15, P2, P1, R6, R10, R15 ;  /* 0x0000000a060f7210 */ /* 0x008fc8000795e00f */
[----:B------:R-:W-:Y:S02]  /*17a0*/  IADD3.X R7, PT, PT, R7, R11, R13, P2, P1 ;  /* 0x0000000b07077210 */ /* 0x000fe400017e240d */
[----:B----4-:R-:W-:-:S04]  /*17b0*/  IADD3 R0, P3, P4, R4, R8, R15 ;  /* 0x0000000804007210 */ /* 0x010fc80007c7e00f */
[----:B------:R-:W-:Y:S01]  /*17c0*/  IADD3.X R8, PT, PT, R5, R9, R7, P3, P4 ;  /* 0x0000000905087210 */ /* 0x000fe20001fe8407 */
[----:B------:R-:W-:Y:S08]  /*17d0*/  @!P0 BRA `(.L_x_46) ;  /* 0x0000000c00008947 */ /* 0x000ff00003800000 */
[----:B------:R-:W-:Y:S01]  /*17e0*/  UIADD3 UR8, UP0, UPT, UR5, UR6, URZ ;  /* 0x0000000605087290 */ /* 0x000fe2000ff1e0ff */
[----:B------:R-:W-:Y:S01]  /*17f0*/  IADD3 R24, P1, PT, R14, -0xe00, RZ ;  /* 0xfffff2000e187810 */ /* 0x000fe20007f3e0ff */
[----:B------:R-:W0:Y:S01]  /*1800*/  LDCU.64 UR12, c[0x0][0x380] ;  /* 0x00007000ff0c77ac */ /* 0x000e220008000a00 */
[----:B------:R-:W-:Y:S02]  /*1810*/  LOP3.LUT R5, RZ, R2, RZ, 0x33, !PT ;  /* 0x00000002ff057212 */ /* 0x000fe400078e33ff */
[----:B------:R-:W-:Y:S01]  /*1820*/  IADD3.X R9, PT, PT, R3, -0x1, RZ, P1, !PT ;  /* 0xffffffff03097810 */ /* 0x000fe20000ffe4ff */
[----:B------:R-:W-:Y:S01]  /*1830*/  UIADD3.X UR9, UPT, UPT, URZ, UR4, URZ, UP0, !UPT ;  /* 0x00000004ff097290 */ /* 0x000fe200087fe4ff */
[----:B------:R-:W-:Y:S01]  /*1840*/  ISETP.LT.U32.AND P0, PT, R24, UR8, PT ;  /* 0x0000000818007c0c */ /* 0x000fe2000bf01070 */
[----:B------:R-:W-:Y:S01]  /*1850*/  UMOV UR10, UR8 ;  /* 0x00000008000a7c82 */ /* 0x000fe20008000000 */
[----:B------:R-:W-:Y:S01]  /*1860*/  IADD3 R25, P1, PT, R2, UR8, RZ ;  /* 0x0000000802197c10 */ /* 0x000fe2000ff3e0ff */
[----:B------:R-:W-:Y:S01]  /*1870*/  UMOV UR4, URZ ;  /* 0x000000ff00047c82 */ /* 0x000fe20008000000 */
[----:B------:R-:W-:Y:S01]  /*1880*/  IADD3 R5, PT, PT, R14, -UR5, R5 ;  /* 0x800000050e057c10 */ /* 0x000fe2000fffe005 */
[----:B------:R-:W-:Y:S01]  /*1890*/  IMAD.U32 R4, RZ, RZ, UR9 ;  /* 0x00000009ff047e24 */ /* 0x000fe2000f8e00ff */
[----:B------:R-:W-:Y:S01]  /*18a0*/  UMOV UR7, UR9 ;  /* 0x0000000900077c82 */ /* 0x000fe20008000000 */
[----:B------:R-:W-:-:S02]  /*18b0*/  IMAD.X R2, RZ, RZ, UR9, P1 ;  /* 0x00000009ff027e24 */ /* 0x000fc400088e06ff */
[----:B------:R-:W-:Y:S01]  /*18c0*/  VIADD R23, R5, -UR6 ;  /* 0x8000000605177c36 */ /* 0x000fe20008000000 */
[----:B------:R-:W-:Y:S02]  /*18d0*/  ISETP.GT.U32.AND.EX P0, PT, R4, R9, PT, P0 ;  /* 0x000000090400720c */ /* 0x000fe40003f04100 */
[----:B0-----:R-:W-:-:S04]  /*18e0*/  LEA R22, P1, R25, UR12, 0x3 ;  /* 0x0000000c19167c11 */ /* 0x001fc8000f8218ff */
[----:B------:R-:W-:-:S07]  /*18f0*/  LEA.HI.X R25, R25, UR13, R2, 0x3, P1 ;  /* 0x0000000d19197c11 */ /* 0x000fce00088f1c02 */
[----:B------:R-:W-:Y:S05]  /*1900*/  @P0 BRA `(.L_x_47) ;  /* 0x0000000000bc0947 */ /* 0x000fea0003800000 */
[----:B------:R-:W0:Y:S01]  /*1910*/  LDC.64 R2, c[0x0][0x3b8] ;  /* 0x0000ee00ff027b82 */ /* 0x000e220000000a00 */
[----:B------:R-:W1:Y:S01]  /*1920*/  LDCU.64 UR12, c[0x0][0x380] ;  /* 0x00007000ff0c77ac */ /* 0x000e620008000a00 */
[----:B------:R-:W-:Y:S01]  /*1930*/  NOP ;  /* 0x0000000000007918 */ /* 0x000fe20000000000 */
.L_x_48:
[----:B------:R-:W2:Y:S02]  /*1940*/  S2R R4, SR_TID.X ;  /* 0x0000000000047919 */ /* 0x000ea40000002100 */
[----:B--2---:R-:W-:-:S05]  /*1950*/  IADD3 R4, P0, PT, R4, UR8, RZ ;  /* 0x0000000804047c10 */ /* 0x004fca000ff1e0ff */
[----:B------:R-:W-:Y:S01]  /*1960*/  IMAD.X R5, RZ, RZ, UR9, P0 ;  /* 0x00000009ff057e24 */ /* 0x000fe200080e06ff */
[----:B-1----:R-:W-:-:S04]  /*1970*/  LEA R20, P0, R4, UR12, 0x3 ;  /* 0x0000000c04147c11 */ /* 0x002fc8000f8018ff */
[----:B------:R-:W-:-:S05]  /*1980*/  LEA.HI.X R21, R4, UR13, R5, 0x3, P0 ;  /* 0x0000000d04157c11 */ /* 0x000fca00080f1c05 */
[----:B------:R-:W2:Y:S04]  /*1990*/  LDG.E.64.CONSTANT R14, desc[UR14][R20.64] ;  /* 0x0000000e140e7981 */ /* 0x000ea8000c1e9b00 */
[----:B------:R-:W2:Y:S04]  /*19a0*/  LDG.E.64.CONSTANT R16, desc[UR14][R20.64+0x1000] ;  /* 0x0010000e14107981 */ /* 0x000ea8000c1e9b00 */
[----:B------:R-:W3:Y:S04]  /*19b0*/  LDG.E.64.CONSTANT R4, desc[UR14][R20.64+0x2000] ;  /* 0x0020000e14047981 */ /* 0x000ee8000c1e9b00 */
[----:B------:R-:W3:Y:S04]  /*19c0*/  LDG.E.64.CONSTANT R6, desc[UR14][R20.64+0x3000] ;  /* 0x0030000e14067981 */ /* 0x000ee8000c1e9b00 */
[----:B------:R-:W4:Y:S04]  /*19d0*/  LDG.E.64.CONSTANT R10, desc[UR14][R20.64+0x4000] ;  /* 0x0040000e140a7981 */ /* 0x000f28000c1e9b00 */
[----:B------:R-:W4:Y:S04]  /*19e0*/  LDG.E.64.CONSTANT R12, desc[UR14][R20.64+0x5000] ;  /* 0x0050000e140c7981 */ /* 0x000f28000c1e9b00 */
[----:B------:R-:W5:Y:S01]  /*19f0*/  LDG.E.64.CONSTANT R18, desc[UR14][R20.64+0x6000] ;  /* 0x0060000e14127981 */ /* 0x000f62000c1e9b00 */
[----:B------:R-:W-:-:S02]  /*1a00*/  USHF.R.S32.HI UR11, URZ, 0x1f, UR5 ;  /* 0x0000001fff0b7899 */ /* 0x000fc40008011405 */
[----:B------:R-:W-:-:S04]  /*1a10*/  UIADD3 UR6, UP0, UPT, UR5, UR10, URZ ;  /* 0x0000000a05067290 */ /* 0x000fc8000ff1e0ff */
[----:B------:R-:W-:Y:S01]  /*1a20*/  UIADD3.X UR7, UPT, UPT, UR11, UR7, URZ, UP0, !UPT ;  /* 0x000000070b077290 */ /* 0x000fe200087fe4ff */
[----:B--2---:R-:W-:Y:S01]  /*1a30*/  IADD3 R27, P0, P1, R16, R14, R0 ;  /* 0x0000000e101b7210 */ /* 0x004fe2000791e000 */
[----:B0-----:R-:W-:-:S03]  /*1a40*/  IMAD.MOV.U32 R14, RZ, RZ, R2 ;  /* 0x000000ffff0e7224 */ /* 0x001fc600078e0002 */
[----:B------:R-:W-:Y:S02]  /*1a50*/  IADD3.X R17, PT, PT, R17, R15, R8, P0, P1 ;  /* 0x0000000f11117210 */ /* 0x000fe400007e2408 */
[----:B------:R-:W-:Y:S02]  /*1a60*/  IADD3 R0, P3, PT, R14, -UR8, RZ ;  /* 0x800000080e007c10 */ /* 0x000fe4000ff7e0ff */
[----:B---3--:R-:W-:Y:S02]  /*1a70*/  IADD3 R15, P1, P2, R6, R4, R27 ;  /* 0x00000004060f7210 */ /* 0x008fe40007a3e01b */
[----:B------:R-:W-:Y:S02]  /*1a80*/  ISETP.GE.U32.AND P0, PT, R0, UR5, PT ;  /* 0x0000000500007c0c */ /* 0x000fe4000bf06070 */
[----:B------:R-:W-:Y:S02]  /*1a90*/  IADD3.X R0, PT, PT, R3, ~UR9, RZ, P3, !PT ;  /* 0x8000000903007c10 */ /* 0x000fe40009ffe4ff */
[----:B------:R-:W-:-:S02]  /*1aa0*/  IADD3.X R5, PT, PT, R7, R5, R17, P1, P2 ;  /* 0x0000000507057210 */ /* 0x000fc40000fe4411 */
[----:B------:R-:W-:Y:S02]  /*1ab0*/  ISETP.GE.U32.AND.EX P0, PT, R0, UR11, PT, P0 ;  /* 0x0000000b00007c0c */ /* 0x000fe4000bf06100 */
[----:B----4-:R-:W-:-:S04]  /*1ac0*/  IADD3 R15, P3, P4, R12, R10, R15 ;  /* 0x0000000a0c0f7210 */ /* 0x010fc80007c7e00f */
[----:B-----5:R-:W-:Y:S02]  /*1ad0*/  IADD3 R0, P1, PT, R18, R15, RZ ;  /* 0x0000000f12007210 */ /* 0x020fe40007f3e0ff */
[----:B------:R-:W-:-:S05]  /*1ae0*/  IADD3.X R11, PT, PT, R13, R11, R5, P3, P4 ;  /* 0x0000000b0d0b7210 */ /* 0x000fca0001fe8405 */
[----:B------:R-:W-:Y:S01]  /*1af0*/  IMAD.X R8, R19, 0x1, R11, P1 ;  /* 0x0000000113087824 */ /* 0x000fe200008e060b */
[----:B------:R-:W-:Y:S06]  /*1b00*/  @!P0 BRA `(.L_x_46) ;  /* 0x0000000800348947 */ /* 0x000fec0003800000 */
[----:B------:R-:W-:Y:S02]  /*1b10*/  UIADD3 UR8, UP0, UPT, UR5, UR8, URZ ;  /* 0x0000000805087290 */ /* 0x000fe4000ff1e0ff */
[----:B------:R-:W-:Y:S01]  /*1b20*/  IMAD.U32 R7, RZ, RZ, UR5 ;  /* 0x00000005ff077e24 */ /* 0x000fe2000f8e00ff */
[----:B------:R-:W-:Y:S01]  /*1b30*/  UIADD3 UR4, UPT, UPT, UR4, 0x1, URZ ;  /* 0x0000000104047890 */ /* 0x000fe2000fffe0ff */
[----:B------:R-:W-:Y:S01]  /*1b40*/  IMAD.MOV.U32 R4, RZ, RZ, R22 ;  /* 0x000000ffff047224 */ /* 0x000fe200078e0016 */
[----:B------:R-:W-:Y:S01]  /*1b50*/  UIADD3.X UR9, UPT, UPT, UR11, UR9, URZ, UP0, !UPT ;  /* 0x000000090b097290 */ /* 0x000fe200087fe4ff */
[----:B------:R-:W-:Y:S01]  /*1b60*/  IMAD.MOV.U32 R5, RZ, RZ, R25 ;  /* 0x000000ffff057224 */ /* 0x000fe200078e0019 */
[----:B------:R-:W-:Y:S01]  /*1b70*/  ISETP.LT.U32.AND P0, PT, R24, UR8, PT ;  /* 0x0000000818007c0c */ /* 0x000fe2000bf01070 */
[----:B------:R-:W-:Y:S01]  /*1b80*/  UMOV UR10, UR6 ;  /* 0x00000006000a7c82 */ /* 0x000fe20008000000 */
[----:B------:R-:W-:Y:S02]  /*1b90*/  VIADD R23, R23, -UR5 ;  /* 0x8000000517177c36 */ /* 0x000fe40008000000 */
[----:B------:R-:W-:-:S02]  /*1ba0*/  IMAD.U32 R6, RZ, RZ, UR9 ;  /* 0x00000009ff067e24 */ /* 0x000fc4000f8e00ff */
[----:B------:R-:W-:-:S03]  /*1bb0*/  IMAD.WIDE R4, R7, 0x8, R4 ;  /* 0x0000000807047825 */ /* 0x000fc600078e0204 */
[----:B------:R-:W-:Y:S01]  /*1bc0*/  ISETP.GT.U32.AND.EX P0, PT, R6, R9, PT, P0 ;  /* 0x000000090600720c */ /* 0x000fe20003f04100 */
[----:B------:R-:W-:Y:S02]  /*1bd0*/  IMAD.MOV.U32 R22, RZ, RZ, R4 ;  /* 0x000000ffff167224 */ /* 0x000fe400078e0004 */
[----:B------:R-:W-:-:S10]  /*1be0*/  IMAD.MOV.U32 R25, RZ, RZ, R5 ;  /* 0x000000ffff197224 */ /* 0x000fd400078e0005 */
[----:B------:R-:W-:Y:S05]  /*1bf0*/  @!P0 BRA `(.L_x_48) ;  /* 0xfffffffc00508947 */ /* 0x000fea000383ffff */
.L_x_47:
[----:B------:R-:W-:Y:S01]  /*1c00*/  IMAD.U32 R2, RZ, RZ, UR9 ;  /* 0x00000009ff027e24 */ /* 0x000fe2000f8e00ff */
[----:B------:R-:W-:-:S04]  /*1c10*/  ISETP.LE.U32.AND P0, PT, R14, UR8, PT ;  /* 0x000000080e007c0c */ /* 0x000fc8000bf03070 */
[----:B------:R-:W-:-:S13]  /*1c20*/  ISETP.GE.U32.AND.EX P0, PT, R2, R3, PT, P0 ;  /* 0x000000030200720c */ /* 0x000fda0003f06100 */
[----:B------:R-:W-:Y:S05]  /*1c30*/  @P0 BRA `(.L_x_46) ;  /* 0x0000000400e80947 */ /* 0x000fea0003800000 */
[----:B------:R-:W0:Y:S01]  /*1c40*/  S2R R10, SR_TID.X ;  /* 0x00000000000a7919 */ /* 0x000e220000002100 */
[----:B------:R-:W-:Y:S01]  /*1c50*/  VIADD R9, R14, -UR8 ;  /* 0x800000080e097c36 */ /* 0x000fe20008000000 */
[----:B------:R-:W-:Y:S04]  /*1c60*/  BSSY.RECONVERGENT B1, `(.L_x_46) ;  /* 0x0000077000017945 */ /* 0x000fe80003800200 */
[----:B0-----:R-:W-:-:S13]  /*1c70*/  ISETP.GE.AND P0, PT, R10, R9, PT ;  /* 0x000000090a00720c */ /* 0x001fda0003f06270 */
[----:B------:R-:W-:Y:S05]  /*1c80*/  @P0 BRA `(.L_x_49) ;  /* 0x0000000400d00947 */ /* 0x000fea0003800000 */
[----:B------:R-:W0:Y:S01]  /*1c90*/  LDC R2, c[0x0][0x3c0] ;  /* 0x0000f000ff027b82 */ /* 0x000e220000000800 */
[----:B------:R-:W-:Y:S01]  /*1ca0*/  UIMAD UR6, UR16, 0xe00, URZ ;  /* 0x00000e00100678a4 */ /* 0x000fe2000f8e02ff */
[----:B------:R-:W-:Y:S01]  /*1cb0*/  LOP3.LUT R3, RZ, R10, RZ, 0x33, !PT ;  /* 0x0000000aff037212 */ /* 0x000fe200078e33ff */
[----:B------:R-:W-:Y:S02]  /*1cc0*/  BSSY.RECONVERGENT B2, `(.L_x_50) ;  /* 0x0000018000027945 */ /* 0x000fe40003800200 */
[----:B------:R-:W-:-:S06]  /*1cd0*/  UIADD3 UR6, UPT, UPT, UR5, UR6, URZ ;  /* 0x0000000605067290 */ /* 0x000fcc000fffe0ff */
[----:B------:R-:W-:Y:S01]  /*1ce0*/  IADD3 R14, PT, PT, R14, -UR6, R3 ;  /* 0x800000060e0e7c10 */ /* 0x000fe2000fffe003 */
[----:B0-----:R-:W-:-:S04]  /*1cf0*/  IMAD R3, R2, UR4, RZ ;  /* 0x0000000402037c24 */ /* 0x001fc8000f8e02ff */
[----:B------:R-:W-:-:S05]  /*1d00*/  IMAD R3, R3, -0xe00, R14 ;  /* 0xfffff20003037824 */ /* 0x000fca00078e020e */
[C---:B------:R-:W-:Y:S02]  /*1d10*/  LOP3.LUT R2, R3.reuse, 0x600, RZ, 0xc0, !PT ;  /* 0x0000060003027812 */ /* 0x040fe400078ec0ff */
[----:B------:R-:W-:Y:S02]  /*1d20*/  ISETP.GE.U32.AND P1, PT, R3, 0x600, PT ;  /* 0x000006000300780c */ /* 0x000fe40003f26070 */
[----:B------:R-:W-:-:S13]  /*1d30*/  ISETP.NE.AND P0, PT, R2, 0x600, PT ;  /* 0x000006000200780c */ /* 0x000fda0003f05270 */
[----:B------:R-:W-:Y:S05]  /*1d40*/  @!P0 BRA `(.L_x_51) ;  /* 0x00000000003c8947 */ /* 0x000fea0003800000 */
[----:B------:R-:W-:-:S04]  /*1d50*/  LOP3.LUT R2, R23, 0xffff, RZ, 0xc0, !PT ;  /* 0x0000ffff17027812 */ /* 0x000fc800078ec0ff */
[----:B------:R-:W-:-:S04]  /*1d60*/  LEA.HI R2, R2, 0x1, RZ, 0x17 ;  /* 0x0000000102027811 */ /* 0x000fc800078fb8ff */
[----:B------:R-:W-:-:S05]  /*1d70*/  LOP3.LUT R2, R2, 0x3, RZ, 0xc0, !PT ;  /* 0x0000000302027812 */ /* 0x000fca00078ec0ff */
[----:B------:R-:W-:-:S07]  /*1d80*/  IMAD.MOV R4, RZ, RZ, -R2 ;  /* 0x000000ffff047224 */ /* 0x000fce00078e0a02 */
.L_x_52:
        /* <DEDUP_REMOVED lines=8> */
[----:B--2---:R-:W-:-:S05]  /*1e10*/  IADD3 R0, P2, PT, R2, R0, RZ ;  /* 0x0000000002007210 */ /* 0x004fca0007f5e0ff */
[----:B------:R-:W-:-:S06]  /*1e20*/  IMAD.X R8, R3, 0x1, R8, P2 ;  /* 0x0000000103087824 */ /* 0x000fcc00010e0608 */
[----:B------:R-:W-:Y:S05]  /*1e30*/  @P0 BRA `(.L_x_52) ;  /* 0xfffffffc00d40947 */ /* 0x000fea000383ffff */
.L_x_51:
[----:B------:R-:W-:Y:S05]  /*1e40*/  BSYNC.RECONVERGENT B2 ;  /* 0x0000000000027941 */ /* 0x000fea0003800200 */
.L_x_50:
[----:B------:R-:W-:Y:S05]  /*1e50*/  @!P1 BRA `(.L_x_49) ;  /* 0x00000004005c9947 */ /* 0x000fea0003800000 */
[----:B------:R-:W-:Y:S01]  /*1e60*/  IMAD.IADD R5, R9, 0x1, -R10 ;  /* 0x0000000109057824 */ /* 0x000fe200078e0a0a */
[----:B------:R-:W-:Y:S01]  /*1e70*/  IADD3 R3, P0, PT, R10, UR10, RZ ;  /* 0x0000000a0a037c10 */ /* 0x000fe2000ff1e0ff */
[----:B------:R-:W-:Y:S03]  /*1e80*/  BSSY.RECONVERGENT B2, `(.L_x_53) ;  /* 0x000002f000027945 */ /* 0x000fe60003800200 */
[----:B------:R-:W-:Y:S01]  /*1e90*/  ISETP.GT.AND P1, PT, R5, 0x1800, PT ;  /* 0x000018000500780c */ /* 0x000fe20003f24270 */
[----:B------:R-:W-:Y:S01]  /*1ea0*/  IMAD.X R4, RZ, RZ, UR7, P0 ;  /* 0x00000007ff047e24 */ /* 0x000fe200080e06ff */
[----:B------:R-:W-:-:S04]  /*1eb0*/  LEA R2, P0, R3, UR12, 0x3 ;  /* 0x0000000c03027c11 */ /* 0x000fc8000f8018ff */
[----:B------:R-:W-:Y:S02]  /*1ec0*/  LEA.HI.X R3, R3, UR13, R4, 0x3, P0 ;  /* 0x0000000d03037c11 */ /* 0x000fe400080f1c04 */
[----:B------:R-:W-:-:S05]  /*1ed0*/  PLOP3.LUT P0, PT, PT, PT, PT, 0x80, 0x8 ;  /* 0x000000000008781c */ /* 0x000fca0003f0f070 */
[----:B------:R-:W-:Y:S08]  /*1ee0*/  @!P1 BRA `(.L_x_54) ;  /* 0x0000000000a09947 */ /* 0x000ff00003800000 */
[----:B------:R-:W-:Y:S01]  /*1ef0*/  PLOP3.LUT P0, PT, PT, PT, PT, 0x8, 0x80 ;  /* 0x000000000080781c */ /* 0x000fe20003f0e170 */
[----:B------:R-:W-:-:S12]  /*1f00*/  VIADD R11, R9, 0xffffe800 ;  /* 0xffffe800090b7836 */ /* 0x000fd80000000000 */
.L_x_55:
[----:B------:R-:W2:Y:S04]  /*1f10*/  LDG.E.64.CONSTANT R18, desc[UR14][R2.64] ;  /* 0x0000000e02127981 */ /* 0x000ea8000c1e9b00 */
[----:B------:R-:W2:Y:S04]  /*1f20*/  LDG.E.64.CONSTANT R16, desc[UR14][R2.64+0x1000] ;  /* 0x0010000e02107981 */ /* 0x000ea8000c1e9b00 */
[----:B------:R-:W3:Y:S04]  /*1f30*/  LDG.E.64.CONSTANT R14, desc[UR14][R2.64+0x2000] ;  /* 0x0020000e020e7981 */ /* 0x000ee8000c1e9b00 */
[----:B------:R-:W3:Y:S04]  /*1f40*/  LDG.E.64.CONSTANT R12, desc[UR14][R2.64+0x3000] ;  /* 0x0030000e020c7981 */ /* 0x000ee8000c1e9b00 */
[----:B------:R-:W4:Y:S04]  /*1f50*/  LDG.E.64.CONSTANT R20, desc[UR14][R2.64+0x4000] ;  /* 0x0040000e02147981 */ /* 0x000f28000c1e9b00 */
[----:B------:R-:W4:Y:S04]  /*1f60*/  LDG.E.64.CONSTANT R22, desc[UR14][R2.64+0x5000] ;  /* 0x0050000e02167981 */ /* 0x000f28000c1e9b00 */
[----:B------:R-:W5:Y:S04]  /*1f70*/  LDG.E.64.CONSTANT R4, desc[UR14][R2.64+0x6000] ;  /* 0x0060000e02047981 */ /* 0x000f68000c1e9b00 */
[----:B------:R-:W5:Y:S01]  /*1f80*/  LDG.E.64.CONSTANT R6, desc[UR14][R2.64+0x7000] ;  /* 0x0070000e02067981 */ /* 0x000f62000c1e9b00 */
[----:B--2---:R-:W-:-:S04]  /*1f90*/  IADD3 R25, P1, P2, R16, R18, R0 ;  /* 0x0000001210197210 */ /* 0x004fc80007a3e000 */
[----:B------:R-:W-:Y:S02]  /*1fa0*/  IADD3.X R27, PT, PT, R17, R19, R8, P1, P2 ;  /* 0x00000013111b7210 */ /* 0x000fe40000fe4408 */
[----:B------:R-:W2:Y:S01]  /*1fb0*/  LDG.E.64.CONSTANT R18, desc[UR14][R2.64+0x8000] ;  /* 0x0080000e02127981 */ /* 0x000ea2000c1e9b00 */
[----:B---3--:R-:W-:-:S03]  /*1fc0*/  IADD3 R25, P1, P2, R12, R14, R25 ;  /* 0x0000000e0c197210 */ /* 0x008fc60007a3e019 */
[----:B------:R-:W2:Y:S01]  /*1fd0*/  LDG.E.64.CONSTANT R16, desc[UR14][R2.64+0x9000] ;  /* 0x0090000e02107981 */ /* 0x000ea2000c1e9b00 */
[----:B------:R-:W-:-:S03]  /*1fe0*/  IADD3.X R27, PT, PT, R13, R15, R27, P1, P2 ;  /* 0x0000000f0d1b7210 */ /* 0x000fc60000fe441b */
[----:B------:R-:W3:Y:S04]  /*1ff0*/  LDG.E.64.CONSTANT R14, desc[UR14][R2.64+0xa000] ;  /* 0x00a0000e020e7981 */ /* 0x000ee8000c1e9b00 */
[----:B------:R-:W3:Y:S01]  /*2000*/  LDG.E.64.CONSTANT R12, desc[UR14][R2.64+0xb000] ;  /* 0x00b0000e020c7981 */ /* 0x000ee2000c1e9b00 */
[----:B----4-:R-:W-:-:S04]  /*2010*/  IADD3 R25, P1, P2, R22, R20, R25 ;  /* 0x0000001416197210 */ /* 0x010fc80007a3e019 */
[----:B------:R-:W-:Y:S02]  /*2020*/  IADD3.X R27, PT, PT, R23, R21, R27, P1, P2 ;  /* 0x00000015171b7210 */ /* 0x000fe40000fe441b */
[----:B-----5:R-:W-:Y:S01]  /*2030*/  IADD3 R25, P1, P2, R6, R4, R25 ;  /* 0x0000000406197210 */ /* 0x020fe20007a3e019 */
[----:B------:R-:W4:Y:S04]  /*2040*/  LDG.E.64.CONSTANT R20, desc[UR14][R2.64+0xc000] ;  /* 0x00c0000e02147981 */ /* 0x000f28000c1e9b00 */
[----:B------:R-:W4:Y:S01]  /*2050*/  LDG.E.64.CONSTANT R22, desc[UR14][R2.64+0xd000] ;  /* 0x00d0000e02167981 */ /* 0x000f22000c1e9b00 */
[----:B------:R-:W-:-:S03]  /*2060*/  IADD3.X R27, PT, PT, R7, R5, R27, P1, P2 ;  /* 0x00000005071b7210 */ /* 0x000fc60000fe441b */
[----:B------:R-:W5:Y:S04]  /*2070*/  LDG.E.64.CONSTANT R6, desc[UR14][R2.64+0xe000] ;  /* 0x00e0000e02067981 */ /* 0x000f68000c1e9b00 */
[----:B------:R-:W5:Y:S01]  /*2080*/  LDG.E.64.CONSTANT R4, desc[UR14][R2.64+0xf000] ;  /* 0x00f0000e02047981 */ /* 0x000f62000c1e9b00 */
[----:B------:R-:W-:Y:S01]  /*2090*/  VIADD R10, R10, 0x2000 ;  /* 0x000020000a0a7836 */ /* 0x000fe20000000000 */
[----:B--2---:R-:W-:-:S04]  /*20a0*/  IADD3 R25, P1, P2, R16, R18, R25 ;  /* 0x0000001210197210 */ /* 0x004fc80007a3e019 */
[----:B------:R-:W-:Y:S02]  /*20b0*/  IADD3.X R19, PT, PT, R17, R19, R27, P1, P2 ;  /* 0x0000001311137210 */ /* 0x000fe40000fe441b */
[----:B---3--:R-:W-:-:S04]  /*20c0*/  IADD3 R25, P3, P4, R12, R14, R25 ;  /* 0x0000000e0c197210 */ /* 0x008fc80007c7e019 */
[----:B------:R-:W-:Y:S02]  /*20d0*/  IADD3.X R13, PT, PT, R13, R15, R19, P3, P4 ;  /* 0x0000000f0d0d7210 */ /* 0x000fe40001fe8413 */
[----:B------:R-:W-:Y:S02]  /*20e0*/  ISETP.GE.AND P3, PT, R10, R11, PT ;  /* 0x0000000b0a00720c */ /* 0x000fe40003f66270 */
[----:B------:R-:W-:Y:S02]  /*20f0*/  IADD3 R12, P6, PT, R2, 0x10000, RZ ;  /* 0x00010000020c7810 */ /* 0x000fe40007fde0ff */
[----:B----4-:R-:W-:-:S04]  /*2100*/  IADD3 R17, P2, P1, R22, R20, R25 ;  /* 0x0000001416117210 */ /* 0x010fc8000795e019 */
[----:B------:R-:W-:Y:S02]  /*2110*/  IADD3.X R21, PT, PT, R23, R21, R13, P2, P1 ;  /* 0x0000001517157210 */ /* 0x000fe400017e240d */
[----:B-----5:R-:W-:Y:S01]  /*2120*/  IADD3 R0, P4, P5, R4, R6, R17 ;  /* 0x0000000604007210 */ /* 0x020fe20007d9e011 */
[----:B------:R-:W-:Y:S02]  /*2130*/  IMAD.X R3, RZ, RZ, R3, P6 ;  /* 0x000000ffff037224 */ /* 0x000fe400030e0603 */
[----:B------:R-:W-:Y:S01]  /*2140*/  IMAD.MOV.U32 R2, RZ, RZ, R12 ;  /* 0x000000ffff027224 */ /* 0x000fe200078e000c */
[----:B------:R-:W-:Y:S01]  /*2150*/  IADD3.X R8, PT, PT, R5, R7, R21, P4, P5 ;  /* 0x0000000705087210 */ /* 0x000fe200027ea415 */
[----:B------:R-:W-:Y:S08]  /*2160*/  @!P3 BRA `(.L_x_55) ;  /* 0xfffffffc0068b947 */ /* 0x000ff0000383ffff */
.L_x_54:
[----:B------:R-:W-:Y:S05]  /*2170*/  BSYNC.RECONVERGENT B2 ;  /* 0x0000000000027941 */ /* 0x000fea0003800200 */
.L_x_53:
[----:B------:R-:W-:Y:S01]  /*2180*/  IMAD.IADD R4, R9, 0x1, -R10 ;  /* 0x0000000109047824 */ /* 0x000fe200078e0a0a */
[----:B------:R-:W-:Y:S04]  /*2190*/  BSSY.RECONVERGENT B2, `(.L_x_56) ;  /* 0x0000019000027945 */ /* 0x000fe80003800200 */
[----:B------:R-:W-:-:S13]  /*21a0*/  ISETP.GT.AND P1, PT, R4, 0x800, PT ;  /* 0x000008000400780c */ /* 0x000fda0003f24270 */
[----:B------:R-:W-:Y:S05]  /*21b0*/  @!P1 BRA `(.L_x_57) ;  /* 0x0000000000589947 */ /* 0x000fea0003800000 */
[----:B------:R-:W2:Y:S04]  /*21c0*/  LDG.E.64.CONSTANT R22, desc[UR14][R2.64] ;  /* 0x0000000e02167981 */ /* 0x000ea8000c1e9b00 */
[----:B------:R-:W2:Y:S04]  /*21d0*/  LDG.E.64.CONSTANT R20, desc[UR14][R2.64+0x1000] ;  /* 0x0010000e02147981 */ /* 0x000ea8000c1e9b00 */
[----:B------:R-:W3:Y:S04]  /*21e0*/  LDG.E.64.CONSTANT R18, desc[UR14][R2.64+0x2000] ;  /* 0x0020000e02127981 */ /* 0x000ee8000c1e9b00 */
[----:B------:R-:W3:Y:S04]  /*21f0*/  LDG.E.64.CONSTANT R16, desc[UR14][R2.64+0x3000] ;  /* 0x0030000e02107981 */ /* 0x000ee8000c1e9b00 */
[----:B------:R-:W4:Y:S04]  /*2200*/  LDG.E.64.CONSTANT R12, desc[UR14][R2.64+0x4000] ;  /* 0x0040000e020c7981 */ /* 0x000f28000c1e9b00 */
[----:B------:R-:W4:Y:S04]  /*2210*/  LDG.E.64.CONSTANT R14, desc[UR14][R2.64+0x5000] ;  /* 0x0050000e020e7981 */ /* 0x000f28000c1e9b00 */
[----:B------:R-:W5:Y:S04]  /*2220*/  LDG.E.64.CONSTANT R6, desc[UR14][R2.64+0x6000] ;  /* 0x0060000e02067981 */ /* 0x000f68000c1e9b00 */
[----:B------:R0:W5:Y:S01]  /*2230*/  LDG.E.64.CONSTANT R4, desc[UR14][R2.64+0x7000] ;  /* 0x0070000e02047981 */ /* 0x000162000c1e9b00 */
[----:B------:R-:W-:Y:S01]  /*2240*/  VIADD R10, R10, 0x1000 ;  /* 0x000010000a0a7836 */ /* 0x000fe20000000000 */
[----:B--2---:R-:W-:-:S04]  /*2250*/  IADD3 R11, P0, P1, R20, R22, R0 ;  /* 0x00000016140b7210 */ /* 0x004fc8000791e000 */
[----:B------:R-:W-:Y:S02]  /*2260*/  IADD3.X R23, PT, PT, R21, R23, R8, P0, P1 ;  /* 0x0000001715177210 */ /* 0x000fe400007e2408 */
[----:B------:R-:W-:Y:S02]  /*2270*/  PLOP3.LUT P0, PT, PT, PT, PT, 0x8, 0x80 ;  /* 0x000000000080781c */ /* 0x000fe40003f0e170 */
[----:B---3--:R-:W-:-:S04]  /*2280*/  IADD3 R11, P3, P4, R16, R18, R11 ;  /* 0x00000012100b7210 */ /* 0x008fc80007c7e00b */
[----:B------:R-:W-:Y:S02]  /*2290*/  IADD3.X R17, PT, PT, R17, R19, R23, P3, P4 ;  /* 0x0000001311117210 */ /* 0x000fe40001fe8417 */
[----:B----4-:R-:W-:Y:S02]  /*22a0*/  IADD3 R21, P2, P1, R14, R12, R11 ;  /* 0x0000000c0e157210 */ /* 0x010fe4000795e00b */
[----:B------:R-:W-:Y:S02]  /*22b0*/  IADD3 R11, P5, PT, R2, 0x8000, RZ ;  /* 0x00008000020b7810 */ /* 0x000fe40007fbe0ff */
[----:B------:R-:W-:-:S03]  /*22c0*/  IADD3.X R13, PT, PT, R15, R13, R17, P2, P1 ;  /* 0x0000000d0f0d7210 */ /* 0x000fc600017e2411 */
[----:B0-----:R-:W-:Y:S01]  /*22d0*/  IMAD.MOV.U32 R2, RZ, RZ, R11 ;  /* 0x000000ffff027224 */ /* 0x001fe200078e000b */
[----:B-----5:R-:W-:Y:S01]  /*22e0*/  IADD3 R0, P3, P4, R4, R6, R21 ;  /* 0x0000000604007210 */ /* 0x020fe20007c7e015 */
[----:B------:R-:W-:-:S03]  /*22f0*/  IMAD.X R4, RZ, RZ, R3, P5 ;  /* 0x000000ffff047224 */ /* 0x000fc600028e0603 */
[----:B------:R-:W-:Y:S01]  /*2300*/  IADD3.X R8, PT, PT, R5, R7, R13, P3, P4 ;  /* 0x0000000705087210 */ /* 0x000fe20001fe840d */
[----:B------:R-:W-:-:S08]  /*2310*/  IMAD.MOV.U32 R3, RZ, RZ, R4 ;  /* 0x000000ffff037224 */ /* 0x000fd000078e0004 */
.L_x_57:
[----:B------:R-:W-:Y:S05]  /*2320*/  BSYNC.RECONVERGENT B2 ;  /* 0x0000000000027941 */ /* 0x000fea0003800200 */
.L_x_56:
[----:B------:R-:W-:-:S13]  /*2330*/  ISETP.LT.OR P0, PT, R10, R9, P0 ;  /* 0x000000090a00720c */ /* 0x000fda0000701670 */
[----:B------:R-:W-:Y:S05]  /*2340*/  @!P0 BRA `(.L_x_49) ;  /* 0x0000000000208947 */ /* 0x000fea0003800000 */
[----:B------:R-:W2:Y:S04]  /*2350*/  LDG.E.64.CONSTANT R4, desc[UR14][R2.64] ;  /* 0x0000000e02047981 */ /* 0x000ea8000c1e9b00 */
[----:B------:R-:W2:Y:S04]  /*2360*/  LDG.E.64.CONSTANT R6, desc[UR14][R2.64+0x1000] ;  /* 0x0010000e02067981 */ /* 0x000ea8000c1e9b00 */
[----:B------:R-:W3:Y:S04]  /*2370*/  LDG.E.64.CONSTANT R10, desc[UR14][R2.64+0x2000] ;  /* 0x0020000e020a7981 */ /* 0x000ee8000c1e9b00 */
[----:B------:R-:W3:Y:S01]  /*2380*/  LDG.E.64.CONSTANT R12, desc[UR14][R2.64+0x3000] ;  /* 0x0030000e020c7981 */ /* 0x000ee2000c1e9b00 */
[----:B--2---:R-:W-:-:S04]  /*2390*/  IADD3 R9, P0, P1, R6, R4, R0 ;  /* 0x0000000406097210 */ /* 0x004fc8000791e000 */
[----:B------:R-:W-:Y:S02]  /*23a0*/  IADD3.X R5, PT, PT, R7, R5, R8, P0, P1 ;  /* 0x0000000507057210 */ /* 0x000fe400007e2408 */
[----:B---3--:R-:W-:-:S04]  /*23b0*/  IADD3 R0, P2, P3, R12, R10, R9 ;  /* 0x0000000a0c007210 */ /* 0x008fc80007b5e009 */
[----:B------:R-:W-:-:S09]  /*23c0*/  IADD3.X R8, PT, PT, R13, R11, R5, P2, P3 ;  /* 0x0000000b0d087210 */ /* 0x000fd200017e6405 */
.L_x_49:
[----:B------:R-:W-:Y:S05]  /*23d0*/  BSYNC.RECONVERGENT B1 ;  /* 0x0000000000017941 */ /* 0x000fea0003800200 */
.L_x_46:
[----:B------:R-:W0:Y:S01]  /*23e0*/  S2R R6, SR_LANEID ;  /* 0x0000000000067919 */ /* 0x000e220000000000 */
[----:B------:R-:W1:Y:S04]  /*23f0*/  SHFL.DOWN PT, R2, R0, 0x1, 0x1f ;  /* 0x08201f0000027f89 */ /* 0x000e6800000e0000 */
[----:B------:R-:W2:Y:S01]  /*2400*/  SHFL.DOWN PT, R3, R8, 0x1, 0x1f ;  /* 0x08201f0008037f89 */ /* 0x000ea200000e0000 */
[C---:B0-----:R-:W-:Y:S02]  /*2410*/  ISETP.GT.AND P1, PT, R6.reuse, 0x1e, PT ;  /* 0x0000001e0600780c */ /* 0x041fe40003f24270 */
[----:B------:R-:W-:Y:S02]  /*2420*/  ISETP.NE.AND P2, PT, R6, RZ, PT ;  /* 0x000000ff0600720c */ /* 0x000fe40003f45270 */
[----:B-1----:R-:W-:-:S02]  /*2430*/  SEL R9, R2, RZ, !P1 ;  /* 0x000000ff02097207 */ /* 0x002fc40004800000 */
[----:B--2---:R-:W-:Y:S02]  /*2440*/  SEL R3, R3, RZ, !P1 ;  /* 0x000000ff03037207 */ /* 0x004fe40004800000 */
[----:B------:R-:W-:Y:S02]  /*2450*/  IADD3 R9, P0, PT, R0, R9, RZ ;  /* 0x0000000900097210 */ /* 0x000fe40007f1e0ff */
[----:B------:R-:W-:-:S03]  /*2460*/  ISETP.GT.AND P1, PT, R6, 0x1d, PT ;  /* 0x0000001d0600780c */ /* 0x000fc60003f24270 */
[----:B------:R-:W-:Y:S01]  /*2470*/  IMAD.X R4, R8, 0x1, R3, P0 ;  /* 0x0000000108047824 */ /* 0x000fe200000e0603 */
[----:B------:R-:W0:Y:S04]  /*2480*/  SHFL.DOWN PT, R2, R9, 0x2, 0x1f ;  /* 0x08401f0009027f89 */ /* 0x000e2800000e0000 */
[----:B------:R-:W1:Y:S01]  /*2490*/  SHFL.DOWN PT, R3, R4, 0x2, 0x1f ;  /* 0x08401f0004037f89 */ /* 0x000e6200000e0000 */
[----:B------:R-:W2:Y:S01]  /*24a0*/  S2R R8, SR_TID.X ;  /* 0x0000000000087919 */ /* 0x000ea20000002100 */
[----:B------:R-:W3:Y:S01]  /*24b0*/  @!P2 S2R R11, SR_CgaCtaId ;  /* 0x00000000000ba919 */ /* 0x000ee20000008800 */
[----:B0-----:R-:W-:-:S04]  /*24c0*/  SEL R2, R2, RZ, !P1 ;  /* 0x000000ff02027207 */ /* 0x001fc80004800000 */
[----:B------:R-:W-:Y:S02]  /*24d0*/  IADD3 R5, P0, PT, R2, R9, RZ ;  /* 0x0000000902057210 */ /* 0x000fe40007f1e0ff */
[----:B-1----:R-:W-:Y:S02]  /*24e0*/  SEL R3, R3, RZ, !P1 ;  /* 0x000000ff03037207 */ /* 0x002fe40004800000 */
[----:B------:R-:W-:Y:S01]  /*24f0*/  ISETP.GT.AND P1, PT, R6, 0x1b, PT ;  /* 0x0000001b0600780c */ /* 0x000fe20003f24270 */
[----:B------:R-:W0:Y:S02]  /*2500*/  SHFL.DOWN PT, R0, R5, 0x4, 0x1f ;  /* 0x08801f0005007f89 */ /* 0x000e2400000e0000 */
[----:B------:R-:W-:Y:S01]  /*2510*/  IMAD.X R7, R3, 0x1, R4, P0 ;  /* 0x0000000103077824 */ /* 0x000fe200000e0604 */
[----:B------:R-:W-:-:S04]  /*2520*/  @!P2 MOV R4, 0x400 ;  /* 0x000004000004a802 */ /* 0x000fc80000000f00 */
[----:B------:R-:W1:Y:S01]  /*2530*/  SHFL.DOWN PT, R2, R7, 0x4, 0x1f ;  /* 0x08801f0007027f89 */ /* 0x000e6200000e0000 */
[----:B---3--:R-:W-:Y:S02]  /*2540*/  @!P2 LEA R11, R11, R4, 0x18 ;  /* 0x000000040b0ba211 */ /* 0x008fe400078ec0ff */
        /* <DEDUP_REMOVED lines=9> */
[----:B--2---:R-:W-:Y:S02]  /*25e0*/  @!P2 SHF.R.U32.HI R3, RZ, 0x2, R8 ;  /* 0x00000002ff03a819 */ /* 0x004fe40000011608 */
[----:B-1----:R-:W-:Y:S01]  /*25f0*/  SEL R2, R2, RZ, !P1 ;  /* 0x000000ff02027207 */ /* 0x002fe20004800000 */
[----:B------:R-:W0:Y:S01]  /*2600*/  SHFL.DOWN PT, R0, R5, 0x10, 0x1f ;  /* 0x0a001f0005007f89 */ /* 0x000e2200000e0000 */
[----:B------:R-:W-:Y:S02]  /*2610*/  ISETP.GT.AND P1, PT, R6, 0xf, PT ;  /* 0x0000000f0600780c */ /* 0x000fe40003f24270 */
[----:B------:R-:W-:Y:S01]  /*2620*/  @!P2 LOP3.LUT R4, R3, 0xf8, RZ, 0xc0, !PT ;  /* 0x000000f80304a812 */ /* 0x000fe200078ec0ff */
[----:B------:R-:W-:-:S04]  /*2630*/  IMAD.X R7, R2, 0x1, R9, P0 ;  /* 0x0000000102077824 */ /* 0x000fc800000e0609 */
[----:B------:R-:W-:Y:S01]  /*2640*/  @!P2 IMAD.IADD R11, R4, 0x1, R11 ;  /* 0x00000001040ba824 */ /* 0x000fe200078e020b */
[----:B------:R-:W1:Y:S01]  /*2650*/  SHFL.DOWN PT, R2, R7, 0x10, 0x1f ;  /* 0x0a001f0007027f89 */ /* 0x000e6200000e0000 */
[----:B0-----:R-:W-:-:S04]  /*2660*/  SEL R0, R0, RZ, !P1 ;  /* 0x000000ff00007207 */ /* 0x001fc80004800000 */
[----:B------:R-:W-:Y:S02]  /*2670*/  IADD3 R0, P0, PT, R0, R5, RZ ;  /* 0x0000000500007210 */ /* 0x000fe40007f1e0ff */
[----:B-1----:R-:W-:-:S05]  /*2680*/  SEL R2, R2, RZ, !P1 ;  /* 0x000000ff02027207 */ /* 0x002fca0004800000 */
[----:B------:R-:W-:Y:S01]  /*2690*/  IMAD.X R3, R2, 0x1, R7, P0 ;  /* 0x0000000102037824 */ /* 0x000fe200000e0607 */
[----:B------:R-:W-:Y:S01]  /*26a0*/  ISETP.NE.AND P0, PT, R8, RZ, PT ;  /* 0x000000ff0800720c */ /* 0x000fe20003f05270 */
[----:B------:R-:W-:-:S05]  /*26b0*/  @!P2 IMAD.MOV.U32 R2, RZ, RZ, R0 ;  /* 0x000000ffff02a224 */ /* 0x000fca00078e0000 */
[----:B------:R0:W-:Y:S01]  /*26c0*/  @!P2 STS.64 [R11+0x10], R2 ;  /* 0x000010020b00a388 */ /* 0x0001e20000000a00 */
[----:B------:R-:W-:Y:S06]  /*26d0*/  BAR.SYNC.DEFER_BLOCKING 0x0 ;  /* 0x0000000000007b1d */ /* 0x000fec0000010000 */
[----:B------:R-:W-:Y:S05]  /*26e0*/  @P0 BRA `(.L_x_45) ;  /* 0x00000000006c0947 */ /* 0x000fea0003800000 */
[----:B------:R-:W1:Y:S01]  /*26f0*/  S2UR UR5, SR_CgaCtaId ;  /* 0x00000000000579c3 */ /* 0x000e620000008800 */
[----:B------:R-:W-:Y:S02]  /*2700*/  UMOV UR4, 0x400 ;  /* 0x0000040000047882 */ /* 0x000fe40000000000 */
[----:B-1----:R-:W-:-:S09]  /*2710*/  ULEA UR4, UR5, UR4, 0x18 ;  /* 0x0000000405047291 */ /* 0x002fd2000f8ec0ff */
[----:B------:R-:W-:Y:S04]  /*2720*/  LDS.64 R8, [UR4+0x18] ;  /* 0x00001804ff087984 */ /* 0x000fe80008000a00 */
[----:B------:R-:W0:Y:S04]  /*2730*/  LDS.128 R24, [UR4+0x20] ;  /* 0x00002004ff187984 */ /* 0x000e280008000c00 */
[----:B------:R-:W1:Y:S04]  /*2740*/  LDS.128 R4, [UR4+0x30] ;  /* 0x00003004ff047984 */ /* 0x000e680008000c00 */
        /* <DEDUP_REMOVED lines=20> */
[----:B------:R-:W-:-:S07]  /*2890*/  IMAD.X R3, R3, 0x1, R27, P3 ;  /* 0x0000000103037824 */ /* 0x000fce00018e061b */
.L_x_45:
[----:B------:R-:W-:Y:S05]  /*28a0*/  BSYNC.RECONVERGENT B0 ;  /* 0x0000000000007941 */ /* 0x000fea0003800200 */
.L_x_30:
[----:B------:R-:W-:Y:S05]  /*28b0*/  @P0 EXIT ;  /* 0x000000000000094d */ /* 0x000fea0003800000 */
[----:B------:R-:W3:Y:S01]  /*28c0*/  LDCU.64 UR4, c[0x0][0x388] ;  /* 0x00007100ff0477ac */ /* 0x000ee20008000a00 */
[----:B0-2---:R-:W-:Y:S01]  /*28d0*/  IMAD.MOV.U32 R2, RZ, RZ, R0 ;  /* 0x000000ffff027224 */ /* 0x005fe200078e0000 */
[----:B---3--:R-:W-:-:S06]  /*28e0*/  UIMAD.WIDE.U32 UR4, UR16, 0x8, UR4 ;  /* 0x00000008100478a5 */ /* 0x008fcc000f8e0004 */
[----:B-1----:R-:W-:Y:S02]  /*28f0*/  IMAD.U32 R4, RZ, RZ, UR4 ;  /* 0x00000004ff047e24 */ /* 0x002fe4000f8e00ff */
[----:B------:R-:W-:-:S05]  /*2900*/  IMAD.U32 R5, RZ, RZ, UR5 ;  /* 0x00000005ff057e24 */ /* 0x000fca000f8e00ff */
[----:B------:R-:W-:Y:S01]  /*2910*/  STG.E.64 desc[UR14][R4.64], R2 ;  /* 0x0000000204007986 */ /* 0x000fe2000c101b0e */
[----:B------:R-:W-:Y:S05]  /*2920*/  EXIT ;  /* 0x000000000000794d */ /* 0x000fea0003800000 */
.L_x_58:
        /* <DEDUP_REMOVED lines=13> */
.L_x_286:


//--------------------- .text._ZN3cub18CUB_300001_SM_10006detail6reduce28DeviceReduceSingleTileKernelINS2_10policy_hubIlyN4cuda3std3__44plusIlEEE10Policy1000EPlSC_yS9_llNS7_10__identityEEEvT0_T1_T2_T3_T4_T6_ --------------------------
	.section	.text._ZN3cub18CUB_300001_SM_10006detail6reduce28DeviceReduceSingleTileKernelINS2_10policy_hubIlyN4cuda3std3__44plusIlEEE10Policy1000EPlSC_yS9_llNS7_10__identityEEEvT0_T1_T2_T3_T4_T6_,"ax",@progbits
	.align	128
        .global         _ZN3cub18CUB_300001_SM_10006detail6reduce28DeviceReduceSingleTileKernelINS2_10policy_hubIlyN4cuda3std3__44plusIlEEE10Policy1000EPlSC_yS9_llNS7_10__identityEEEvT0_T1_T2_T3_T4_T6_
        .type           _ZN3cub18CUB_300001_SM_10006detail6reduce28DeviceReduceSingleTileKernelINS2_10policy_hubIlyN4cuda3std3__44plusIlEEE10Policy1000EPlSC_yS9_llNS7_10__identityEEEvT0_T1_T2_T3_T4_T6_,@function
        .size           _ZN3cub18CUB_300001_SM_10006detail6reduce28DeviceReduceSingleTileKernelINS2_10policy_hubIlyN4cuda3std3__44plusIlEEE10Policy1000EPlSC_yS9_llNS7_10__identityEEEvT0_T1_T2_T3_T4_T6_,(.L_x_287 - _ZN3cub18CUB_300001_SM_10006detail6reduce28DeviceReduceSingleTileKernelINS2_10policy_hubIlyN4cuda3std3__44plusIlEEE10Policy1000EPlSC_yS9_llNS7_10__identityEEEvT0_T1_T2_T3_T4_T6_)
        .other          _ZN3cub18CUB_300001_SM_10006detail6reduce28DeviceReduceSingleTileKernelINS2_10policy_hubIlyN4cuda3std3__44plusIlEEE10Policy1000EPlSC_yS9_llNS7_10__identityEEEvT0_T1_T2_T3_T4_T6_,@"STO_CUDA_ENTRY STV_DEFAULT"
_ZN3cub18CUB_300001_SM_10006detail6reduce28DeviceReduceSingleTileKernelINS2_10policy_hubIlyN4cuda3std3__44plusIlEEE10Policy1000EPlSC_yS9_llNS7_10__identityEEEvT0_T1_T2_T3_T4_T6_:
.text._ZN3cub18CUB_300001_SM_10006detail6reduce28DeviceReduceSingleTileKernelINS2_10policy_hubIlyN4cuda3std3__44plusIlEEE10Policy1000EPlSC_yS9_llNS7_10__identityEEEvT0_T1_T2_T3_T4_T6_:
[----:B------:R-:W-:Y:S01]  /*0000*/  LDC R1, c[0x0][0x37c] ;  /* 0x0000df00ff017b82 */ /* 0x000fe20000000800 */
[----:B------:R-:W0:Y:S01]  /*0010*/  LDCU.64 UR4, c[0x0][0x390] ;  /* 0x00007200ff0477ac */ /* 0x000e220008000a00 */
[----:B------:R-:W1:Y:S01]  /*0020*/  LDCU.64 UR6, c[0x0][0x358] ;  /* 0x00006b00ff0677ac */ /* 0x000e620008000a00 */
[----:B0-----:R-:W-:Y:S02]  /*0030*/  IMAD.U32 R2, RZ, RZ, UR4 ;  /* 0x00000004ff027e24 */ /* 0x001fe4000f8e00ff */
[----:B------:R-:W-:-:S03]  /*0040*/  IMAD.U32 R0, RZ, RZ, UR5 ;  /* 0x00000005ff007e24 */ /* 0x000fc6000f8e00ff */
[----:B------:R-:W-:-:S04]  /*0050*/  ISETP.NE.U32.AND P0, PT, R2, RZ, PT ;  /* 0x000000ff0200720c */ /* 0x000fc80003f05070 */
[----:B------:R-:W-:-:S13]  /*0060*/  ISETP.NE.AND.EX P0, PT, R0, RZ, PT, P0 ;  /* 0x000000ff0000720c */ /* 0x000fda0003f05300 */
        /* <DEDUP_REMOVED lines=8> */
.L_x_59:
[----:B------:R-:W-:Y:S01]  /*00f0*/  ISETP.GT.U32.AND P0, PT, R2, 0xdff, PT ;  /* 0x00000dff0200780c */ /* 0x000fe20003f04070 */
[----:B------:R-:W-:Y:S03]  /*0100*/  BSSY.RECONVERGENT B0, `(.L_x_60) ;  /* 0x0000267000007945 */ /* 0x000fe60003800200 */
[----:B------:R-:W-:-:S13]  /*0110*/  ISETP.GT.U32.AND.EX P0, PT, R0, RZ, PT, P0 ;  /* 0x000000ff0000720c */ /* 0x000fda0003f04100 */
[----:B------:R-:W-:Y:S05]  /*0120*/  @P0 BRA `(.L_x_61) ;  /* 0x0000001400940947 */ /* 0x000fea0003800000 */
[----:B------:R-:W0:Y:S01]  /*0130*/  S2R R37, SR_TID.X ;  /* 0x0000000000257919 */ /* 0x000e220000002100 */
[----:B------:R-:W-:Y:S01]  /*0140*/  BSSY.RECONVERGENT B1, `(.L_x_62) ;  /* 0x0000009000017945 */ /* 0x000fe20003800200 */
[----:B------:R-:W-:Y:S02]  /*0150*/  CS2R R4, SRZ ;  /* 0x0000000000047805 */ /* 0x000fe4000001ff00 */
[----:B0-----:R-:W-:Y:S01]  /*0160*/  ISETP.GE.U32.AND P0, PT, R37, R2, PT ;  /* 0x000000022500720c */ /* 0x001fe20003f06070 */
[----:B------:R-:W-:-:S12]  /*0170*/  IMAD.MOV.U32 R3, RZ, RZ, R37 ;  /* 0x000000ffff037224 */ /* 0x000fd800078e0025 */
[----:B------:R-:W-:Y:S05]  /*0180*/  @P0 BRA `(.L_x_63) ;  /* 0x0000000000100947 */ /* 0x000fea0003800000 */
[----:B------:R-:W0:Y:S02]  /*0190*/  LDC.64 R4, c[0x0][0x380] ;  /* 0x0000e000ff047b82 */ /* 0x000e240000000a00 */
[----:B0-----:R-:W-:-:S06]  /*01a0*/  IMAD.WIDE.U32 R4, R37, 0x8, R4 ;  /* 0x0000000825047825 */ /* 0x001fcc00078e0004 */
[----:B------:R-:W5:Y:S01]  /*01b0*/  LDG.E.64.CONSTANT R4, desc[UR6][R4.64] ;  /* 0x0000000604047981 */ /* 0x000f62000c1e9b00 */
[----:B------:R-:W-:-:S07]  /*01c0*/  VIADD R3, R37, 0x200 ;  /* 0x0000020025037836 */ /* 0x000fce0000000000 */
.L_x_63:
[----:B------:R-:W-:Y:S05]  /*01d0*/  BSYNC.RECONVERGENT B1 ;  /* 0x0000000000017941 */ /* 0x000fea0003800200 */
.L_x_62:
[----:B------:R-:W-:Y:S01]  /*01e0*/  ISETP.GE.U32.AND P0, PT, R3, R2, PT ;  /* 0x000000020300720c */ /* 0x000fe20003f06070 */
        /* <DEDUP_REMOVED lines=16> */
.L_x_68:
        /* <DEDUP_REMOVED lines=11> */
.L_x_67:
[----:B------:R-:W-:Y:S05]  /*03a0*/  BSYNC.RECONVERGENT B2 ;  /* 0x0000000000027941 */ /* 0x000fea0003800200 */
.L_x_66:
        /* <DEDUP_REMOVED lines=8> */
.L_x_71:
        /* <DEDUP_REMOVED lines=43> */
.L_x_70:
[----:B------:R-:W-:Y:S05]  /*06e0*/  BSYNC.RECONVERGENT B2 ;  /* 0x0000000000027941 */ /* 0x000fea0003800200 */
.L_x_69:
        /* <DEDUP_REMOVED lines=26> */
.L_x_73:
[----:B------:R-:W-:Y:S05]  /*0890*/  BSYNC.RECONVERGENT B2 ;  /* 0x0000000000027941 */ /* 0x000fea0003800200 */
.L_x_72:
        /* <DEDUP_REMOVED lines=12> */
.L_x_65:
[----:B------:R-:W-:Y:S05]  /*0960*/  BSYNC.RECONVERGENT B1 ;  /* 0x0000000000017941 */ /* 0x000fea0003800200 */
.L_x_64:
[----:B------:R-:W-:-:S04]  /*0970*/  ISETP.GE.U32.AND P0, PT, R2, 0x200, PT ;  /* 0x000002000200780c */ /* 0x000fc80003f06070 */
[----:B------:R-:W-:-:S13]  /*0980*/  ISETP.GE.U32.AND.EX P0, PT, R0, RZ, PT, P0 ;  /* 0x000000ff0000720c */ /* 0x000fda0003f06100 */
[----:B------:R-:W-:Y:S05]  /*0990*/  @!P0 BRA `(.L_x_74) ;  /* 0x0000000400308947 */ /* 0x000fea0003800000 */
[----:B------:R-:W0:Y:S01]  /*09a0*/  S2R R6, SR_LANEID ;  /* 0x0000000000067919 */ /* 0x000e220000000000 */
[----:B------:R-:W-:Y:S01]  /*09b0*/  ISETP.NE.AND P5, PT, R37, RZ, PT ;  /* 0x000000ff2500720c */ /* 0x000fe20003fa5270 */
        /* <DEDUP_REMOVED lines=28> */
[----:B------:R-:W-:Y:S02]  /*0b80*/  @!P1 MOV R3, 0x400 ;  /* 0x0000040000039802 */ /* 0x000fe40000000f00 */
[----:B-1----:R-:W-:Y:S01]  /*0b90*/  SEL R2, R2, RZ, !P0 ;  /* 0x000000ff02027207 */ /* 0x002fe20004000000 */
[----:B------:R-:W0:Y:S01]  /*0ba0*/  SHFL.DOWN PT, R0, R7, 0x10, 0x1f ;  /* 0x0a001f0007007f89 */ /* 0x000e2200000e0000 */
[----:B------:R-:W-:-:S03]  /*0bb0*/  ISETP.GT.AND P0, PT, R6, 0xf, PT ;  /* 0x0000000f0600780c */ /* 0x000fc60003f04270 */
[----:B------:R-:W-:-:S05]  /*0bc0*/  IMAD.X R9, R2, 0x1, R5, P2 ;  /* 0x0000000102097824 */ /* 0x000fca00010e0605 */
[----:B------:R-:W1:Y:S01]  /*0bd0*/  SHFL.DOWN PT, R2, R9, 0x10, 0x1f ;  /* 0x0a001f0009027f89 */ /* 0x000e6200000e0000 */
[----:B--2---:R-:W-:Y:S02]  /*0be0*/  @!P1 LEA R5, R4, R3, 0x18 ;  /* 0x0000000304059211 */ /* 0x004fe400078ec0ff */
[----:B0-----:R-:W-:Y:S02]  /*0bf0*/  SEL R6, R0, RZ, !P0 ;  /* 0x000000ff00067207 */ /* 0x001fe40004000000 */
[----:B------:R-:W-:Y:S02]  /*0c00*/  @!P1 SHF.R.U32.HI R0, RZ, 0x2, R37 ;  /* 0x00000002ff009819 */ /* 0x000fe40000011625 */
[----:B------:R-:W-:Y:S02]  /*0c10*/  IADD3 R6, P2, PT, R6, R7, RZ ;  /* 0x0000000706067210 */ /* 0x000fe40007f5e0ff */
[----:B------:R-:W-:Y:S02]  /*0c20*/  @!P1 LOP3.LUT R0, R0, 0xf8, RZ, 0xc0, !PT ;  /* 0x000000f800009812 */ /* 0x000fe400078ec0ff */
[----:B-1----:R-:W-:-:S03]  /*0c30*/  SEL R2, R2, RZ, !P0 ;  /* 0x000000ff02027207 */ /* 0x002fc60004000000 */
[----:B------:R-:W-:Y:S02]  /*0c40*/  @!P1 IMAD.IADD R5, R0, 0x1, R5 ;  /* 0x0000000100059824 */ /* 0x000fe400078e0205 */
[----:B------:R-:W-:Y:S02]  /*0c50*/  IMAD.X R3, R2, 0x1, R9, P2 ;  /* 0x0000000102037824 */ /* 0x000fe400010e0609 */
[----:B------:R-:W-:-:S05]  /*0c60*/  @!P1 IMAD.MOV.U32 R2, RZ, RZ, R6 ;  /* 0x000000ffff029224 */ /* 0x000fca00078e0006 */
[----:B------:R2:W-:Y:S01]  /*0c70*/  @!P1 STS.64 [R5+0x10], R2 ;  /* 0x0000100205009388 */ /* 0x0005e20000000a00 */
[----:B------:R-:W-:Y:S06]  /*0c80*/  BAR.SYNC.DEFER_BLOCKING 0x0 ;  /* 0x0000000000007b1d */ /* 0x000fec0000010000 */
[----:B------:R-:W-:Y:S05]  /*0c90*/  @P5 BRA `(.L_x_75) ;  /* 0x0000001800b45947 */ /* 0x000fea0003800000 */
[----:B------:R-:W0:Y:S01]  /*0ca0*/  S2UR UR5, SR_CgaCtaId ;  /* 0x00000000000579c3 */ /* 0x000e220000008800 */
[----:B------:R-:W-:Y:S02]  /*0cb0*/  UMOV UR4, 0x400 ;  /* 0x0000040000047882 */ /* 0x000fe40000000000 */
[----:B0-----:R-:W-:-:S09]  /*0cc0*/  ULEA UR4, UR5, UR4, 0x18 ;  /* 0x0000000405047291 */ /* 0x001fd2000f8ec0ff */
[----:B--2---:R-:W-:Y:S04]  /*0cd0*/  LDS.64 R4, [UR4+0x18] ;  /* 0x00001804ff047984 */ /* 0x004fe80008000a00 */
[----:B------:R-:W0:Y:S04]  /*0ce0*/  LDS.128 R32, [UR4+0x20] ;  /* 0x00002004ff207984 */ /* 0x000e280008000c00 */
[----:B------:R-:W1:Y:S04]  /*0cf0*/  LDS.128 R28, [UR4+0x30] ;  /* 0x00003004ff1c7984 */ /* 0x000e680008000c00 */
[----:B------:R-:W2:Y:S04]  /*0d00*/  LDS.128 R24, [UR4+0x40] ;  /* 0x00004004ff187984 */ /* 0x000ea80008000c00 */
[----:B------:R-:W3:Y:S04]  /*0d10*/  LDS.128 R20, [UR4+0x50] ;  /* 0x00005004ff147984 */ /* 0x000ee80008000c00 */
[----:B------:R-:W4:Y:S04]  /*0d20*/  LDS.128 R16, [UR4+0x60] ;  /* 0x00006004ff107984 */ /* 0x000f280008000c00 */
[----:B------:R-:W5:Y:S04]  /*0d30*/  LDS.128 R12, [UR4+0x70] ;  /* 0x00007004ff0c7984 */ /* 0x000f680008000c00 */
[----:B------:R-:W5:Y:S01]  /*0d40*/  LDS.128 R8, [UR4+0x80] ;  /* 0x00008004ff087984 */ /* 0x000f620008000c00 */
[----:B0-----:R-:W-:-:S04]  /*0d50*/  IADD3 R7, P0, P1, R32, R4, R6 ;  /* 0x0000000420077210 */ /* 0x001fc8000791e006 */
[----:B-1----:R-:W-:Y:S02]  /*0d60*/  IADD3 R7, P2, P3, R28, R7, R34 ;  /* 0x000000071c077210 */ /* 0x002fe40007b5e022 */
[----:B------:R-:W-:Y:S02]  /*0d70*/  IADD3.X R5, PT, PT, R33, R5, R3, P0, P1 ;  /* 0x0000000521057210 */ /* 0x000fe400007e2403 */
[----:B--2---:R-:W-:Y:S02]  /*0d80*/  IADD3 R3, P0, P1, R24, R7, R30 ;  /* 0x0000000718037210 */ /* 0x004fe4000791e01e */
[----:B------:R-:W-:Y:S02]  /*0d90*/  IADD3.X R29, PT, PT, R29, R5, R35, P2, P3 ;  /* 0x000000051d1d7210 */ /* 0x000fe400017e6423 */
[----:B---3--:R-:W-:Y:S02]  /*0da0*/  IADD3 R3, P2, P3, R20, R3, R26 ;  /* 0x0000000314037210 */ /* 0x008fe40007b5e01a */
[----:B------:R-:W-:-:S02]  /*0db0*/  IADD3.X R25, PT, PT, R25, R29, R31, P0, P1 ;  /* 0x0000001d19197210 */ /* 0x000fc400007e241f */
[----:B----4-:R-:W-:Y:S02]  /*0dc0*/  IADD3 R3, P0, P1, R16, R3, R22 ;  /* 0x0000000310037210 */ /* 0x010fe4000791e016 */
[----:B------:R-:W-:Y:S02]  /*0dd0*/  IADD3.X R21, PT, PT, R21, R25, R27, P2, P3 ;  /* 0x0000001915157210 */ /* 0x000fe400017e641b */
[----:B-----5:R-:W-:Y:S02]  /*0de0*/  IADD3 R3, P2, P3, R12, R3, R18 ;  /* 0x000000030c037210 */ /* 0x020fe40007b5e012 */
[----:B------:R-:W-:Y:S02]  /*0df0*/  IADD3.X R17, PT, PT, R17, R21, R23, P0, P1 ;  /* 0x0000001511117210 */ /* 0x000fe400007e2417 */
[----:B------:R-:W-:Y:S02]  /*0e00*/  IADD3 R3, P0, P1, R8, R3, R14 ;  /* 0x0000000308037210 */ /* 0x000fe4000791e00e */
[----:B------:R-:W-:-:S02]  /*0e10*/  IADD3.X R13, PT, PT, R13, R17, R19, P2, P3 ;  /* 0x000000110d0d7210 */ /* 0x000fc400017e6413 */
[----:B------:R-:W-:Y:S02]  /*0e20*/  IADD3 R6, P2, PT, R3, R10, RZ ;  /* 0x0000000a03067210 */ /* 0x000fe40007f5e0ff */
[----:B------:R-:W-:-:S05]  /*0e30*/  IADD3.X R3, PT, PT, R9, R13, R15, P0, P1 ;  /* 0x0000000d09037210 */ /* 0x000fca00007e240f */
[----:B------:R-:W-:Y:S01]  /*0e40*/  IMAD.X R3, R3, 0x1, R11, P2 ;  /* 0x0000000103037824 */ /* 0x000fe200010e060b */
[----:B------:R-:W-:Y:S06]  /*0e50*/  BRA `(.L_x_75) ;  /* 0x0000001800447947 */ /* 0x000fec0003800000 */
.L_x_74:
[C---:B------:R-:W-:Y:S01]  /*0e60*/  LOP3.LUT R3, R37.reuse, 0x3e0, RZ, 0xc0, !PT ;  /* 0x000003e025037812 */ /* 0x040fe200078ec0ff */
[----:B------:R-:W0:Y:S01]  /*0e70*/  S2R R14, SR_LANEID ;  /* 0x00000000000e7919 */ /* 0x000e220000000000 */
[----:B------:R-:W-:-:S03]  /*0e80*/  ISETP.NE.AND P5, PT, R37, RZ, PT ;  /* 0x000000ff2500720c */ /* 0x000fc60003fa5270 */
[----:B------:R-:W-:Y:S01]  /*0e90*/  VIADD R7, R3, 0x20 ;  /* 0x0000002003077836 */ /* 0x000fe20000000000 */
[----:B------:R-:W-:-:S04]  /*0ea0*/  LOP3.LUT R3, RZ, R3, RZ, 0x33, !PT ;  /* 0x00000003ff037212 */ /* 0x000fc800078e33ff */
[----:B------:R-:W-:Y:S01]  /*0eb0*/  ISETP.GT.U32.AND P0, PT, R7, R2, PT ;  /* 0x000000020700720c */ /* 0x000fe20003f04070 */
[----:B------:R-:W-:-:S05]  /*0ec0*/  IMAD.IADD R3, R3, 0x1, R2 ;  /* 0x0000000103037824 */ /* 0x000fca00078e0202 */
[----:B------:R-:W-:-:S05]  /*0ed0*/  SEL R7, R3, 0x1f, P0 ;  /* 0x0000001f03077807 */ /* 0x000fca0000000000 */
[----:B-----5:R-:W1:Y:S04]  /*0ee0*/  SHFL.DOWN PT, R3, R4, 0x1, R7 ;  /* 0x0820000004037989 */ /* 0x020e6800000e0007 */
[----:B------:R-:W2:Y:S01]  /*0ef0*/  SHFL.DOWN PT, R6, R5, 0x1, R7 ;  /* 0x0820000005067989 */ /* 0x000ea200000e0007 */
[C---:B0-----:R-:W-:Y:S01]  /*0f00*/  ISETP.GE.AND P0, PT, R14.reuse, R7, PT ;  /* 0x000000070e00720c */ /* 0x041fe20003f06270 */
[C---:B------:R-:W-:Y:S01]  /*0f10*/  VIADD R8, R14.reuse, 0x2 ;  /* 0x000000020e087836 */ /* 0x040fe20000000000 */
[----:B------:R-:W-:Y:S02]  /*0f20*/  ISETP.NE.AND P2, PT, R14, RZ, PT ;  /* 0x000000ff0e00720c */ /* 0x000fe40003f45270 */
[----:B-1----:R-:W-:-:S11]  /*0f30*/  SEL R3, R3, RZ, !P0 ;  /* 0x000000ff03037207 */ /* 0x002fd60004000000 */
[----:B------:R-:W0:Y:S01]  /*0f40*/  @!P2 S2R R11, SR_CgaCtaId ;  /* 0x00000000000ba919 */ /* 0x000e220000008800 */
[----:B--2---:R-:W-:Y:S02]  /*0f50*/  SEL R6, R6, RZ, !P0 ;  /* 0x000000ff06067207 */ /* 0x004fe40004000000 */
[----:B------:R-:W-:-:S05]  /*0f60*/  IADD3 R10, P0, PT, R4, R3, RZ ;  /* 0x00000003040a7210 */ /* 0x000fca0007f1e0ff */
[----:B------:R-:W-:Y:S01]  /*0f70*/  IMAD.X R12, R5, 0x1, R6, P0 ;  /* 0x00000001050c7824 */ /* 0x000fe200000e0606 */
[----:B------:R-:W1:Y:S01]  /*0f80*/  SHFL.DOWN PT, R3, R10, 0x2, R7 ;  /* 0x084000000a037989 */ /* 0x000e6200000e0007 */
[----:B------:R-:W-:-:S03]  /*0f90*/  ISETP.GT.AND P0, PT, R8, R7, PT ;  /* 0x000000070800720c */ /* 0x000fc60003f04270 */
[----:B------:R-:W2:Y:S01]  /*0fa0*/  SHFL.DOWN PT, R6, R12, 0x2, R7 ;  /* 0x084000000c067989 */ /* 0x000ea200000e0007 */
[----:B-1----:R-:W-:-:S04]  /*0fb0*/  SEL R3, R3, RZ, !P0 ;  /* 0x000000ff03037207 */ /* 0x002fc80004000000 */
[----:B------:R-:W-:Y:S02]  /*0fc0*/  IADD3 R8, P1, PT, R3, R10, RZ ;  /* 0x0000000a03087210 */ /* 0x000fe40007f3e0ff */
[----:B--2---:R-:W-:Y:S01]  /*0fd0*/  SEL R5, R6, RZ, !P0 ;  /* 0x000000ff06057207 */ /* 0x004fe20004000000 */
[----:B------:R-:W-:Y:S02]  /*0fe0*/  VIADD R6, R14, 0x4 ;  /* 0x000000040e067836 */ /* 0x000fe40000000000 */
[----:B------:R-:W1:Y:S02]  /*0ff0*/  SHFL.DOWN PT, R3, R8, 0x4, R7 ;  /* 0x0880000008037989 */ /* 0x000e6400000e0007 */
[----:B------:R-:W-:Y:S01]  /*1000*/  IMAD.X R5, R5, 0x1, R12, P1 ;  /* 0x0000000105057824 */ /* 0x000fe200008e060c */
[----:B------:R-:W-:Y:S01]  /*1010*/  ISETP.GT.AND P0, PT, R6, R7, PT ;  /* 0x000000070600720c */ /* 0x000fe20003f04270 */
[----:B------:R-:W-:-:S03]  /*1020*/  VIADD R6, R14, 0x8 ;  /* 0x000000080e067836 */ /* 0x000fc60000000000 */
[----:B------:R-:W2:Y:S01]  /*1030*/  SHFL.DOWN PT, R4, R5, 0x4, R7 ;  /* 0x0880000005047989 */ /* 0x000ea200000e0007 */
[----:B-1----:R-:W-:-:S04]  /*1040*/  SEL R3, R3, RZ, !P0 ;  /* 0x000000ff03037207 */ /* 0x002fc80004000000 */
[----:B------:R-:W-:Y:S02]  /*1050*/  IADD3 R10, P1, PT, R3, R8, RZ ;  /* 0x00000008030a7210 */ /* 0x000fe40007f3e0ff */
[----:B--2---:R-:W-:-:S03]  /*1060*/  SEL R4, R4, RZ, !P0 ;  /* 0x000000ff04047207 */ /* 0x004fc60004000000 */
[----:B------:R-:W1:Y:S01]  /*1070*/  SHFL.DOWN PT, R3, R10, 0x8, R7 ;  /* 0x090000000a037989 */ /* 0x000e6200000e0007 */
[----:B------:R-:W-:Y:S01]  /*1080*/  ISETP.GT.AND P0, PT, R6, R7, PT ;  /* 0x000000070600720c */ /* 0x000fe20003f04270 */
[----:B------:R-:W-:Y:S02]  /*1090*/  VIADD R6, R14, 0x10 ;  /* 0x000000100e067836 */ /* 0x000fe40000000000 */
[----:B------:R-:W-:-:S05]  /*10a0*/  IMAD.X R9, R4, 0x1, R5, P1 ;  /* 0x0000000104097824 */ /* 0x000fca00008e0605 */
[----:B------:R-:W2:Y:S01]  /*10b0*/  SHFL.DOWN PT, R4, R9, 0x8, R7 ;  /* 0x0900000009047989 */ /* 0x000ea200000e0007 */
[----:B-1----:R-:W-:-:S04]  /*10c0*/  SEL R3, R3, RZ, !P0 ;  /* 0x000000ff03037207 */ /* 0x002fc80004000000 */
[----:B------:R-:W-:Y:S02]  /*10d0*/  IADD3 R8, P1, PT, R3, R10, RZ ;  /* 0x0000000a03087210 */ /* 0x000fe40007f3e0ff */
[----:B--2---:R-:W-:-:S03]  /*10e0*/  SEL R4, R4, RZ, !P0 ;  /* 0x000000ff04047207 */ /* 0x004fc60004000000 */
[----:B------:R-:W1:Y:S01]  /*10f0*/  SHFL.DOWN PT, R3, R8, 0x10, R7 ;  /* 0x0a00000008037989 */ /* 0x000e6200000e0007 */
[----:B------:R-:W-:Y:S02]  /*1100*/  ISETP.GT.AND P0, PT, R6, R7, PT ;  /* 0x000000070600720c */ /* 0x000fe40003f04270 */
[----:B------:R-:W-:Y:S01]  /*1110*/  @!P2 MOV R6, 0x400 ;  /* 0x000004000006a802 */ /* 0x000fe20000000f00 */
[----:B------:R-:W-:Y:S01]  /*1120*/  IMAD.X R5, R4, 0x1, R9, P1 ;  /* 0x0000000104057824 */ /* 0x000fe200008e0609 */
[----:B------:R-:W-:Y:S02]  /*1130*/  @!P2 SHF.R.U32.HI R9, RZ, 0x2, R37 ;  /* 0x00000002ff09a819 */ /* 0x000fe40000011625 */
[----:B0-----:R-:W-:Y:S02]  /*1140*/  @!P2 LEA R10, R11, R6, 0x18 ;  /* 0x000000060b0aa211 */ /* 0x001fe400078ec0ff */
[----:B------:R-:W0:Y:S01]  /*1150*/  SHFL.DOWN PT, R4, R5, 0x10, R7 ;  /* 0x0a00000005047989 */ /* 0x000e2200000e0007 */
[----:B------:R-:W-:-:S05]  /*1160*/  @!P2 LOP3.LUT R9, R9, 0xf8, RZ, 0xc0, !PT ;  /* 0x000000f80909a812 */ /* 0x000fca00078ec0ff */
[----:B------:R-:W-:Y:S01]  /*1170*/  @!P2 IMAD.IADD R9, R9, 0x1, R10 ;  /* 0x000000010909a824 */ /* 0x000fe200078e020a */
[----:B-1----:R-:W-:-:S04]  /*1180*/  SEL R3, R3, RZ, !P0 ;  /* 0x000000ff03037207 */ /* 0x002fc80004000000 */
[----:B------:R-:W-:Y:S02]  /*1190*/  IADD3 R6, P1, PT, R3, R8, RZ ;  /* 0x0000000803067210 */ /* 0x000fe40007f3e0ff */
[----:B0-----:R-:W-:-:S05]  /*11a0*/  SEL R4, R4, RZ, !P0 ;  /* 0x000000ff04047207 */ /* 0x001fca0004000000 */
[----:B------:R-:W-:-:S04]  /*11b0*/  IMAD.X R3, R4, 0x1, R5, P1 ;  /* 0x0000000104037824 */ /* 0x000fc800008e0605 */
[----:B------:R-:W-:-:S05]  /*11c0*/  @!P2 IMAD.MOV.U32 R7, RZ, RZ, R3 ;  /* 0x000000ffff07a224 */ /* 0x000fca00078e0003 */
[----:B------:R1:W-:Y:S01]  /*11d0*/  @!P2 STS.64 [R9+0x10], R6 ;  /* 0x000010060900a388 */ /* 0x0003e20000000a00 */
[----:B------:R-:W-:Y:S06]  /*11e0*/  BAR.SYNC.DEFER_BLOCKING 0x0 ;  /* 0x0000000000007b1d */ /* 0x000fec0000010000 */
[----:B------:R-:W-:Y:S05]  /*11f0*/  @P5 BRA `(.L_x_75) ;  /* 0x00000014005c5947 */ /* 0x000fea0003800000 */
[----:B------:R-:W0:Y:S01]  /*1200*/  S2UR UR5, SR_CgaCtaId ;  /* 0x00000000000579c3 */ /* 0x000e220000008800 */
[----:B------:R-:W-:Y:S01]  /*1210*/  UMOV UR4, 0x400 ;  /* 0x0000040000047882 */ /* 0x000fe20000000000 */
[C---:B------:R-:W-:Y:S02]  /*1220*/  ISETP.GT.U32.AND P0, PT, R2.reuse, 0x20, PT ;  /* 0x000000200200780c */ /* 0x040fe40003f04070 */
[----:B------:R-:W-:Y:S02]  /*1230*/  ISETP.GT.U32.AND P1, PT, R2, 0x40, PT ;  /* 0x000000400200780c */ /* 0x000fe40003f24070 */
[----:B------:R-:W-:Y:S02]  /*1240*/  ISETP.GT.U32.AND.EX P0, PT, R0, RZ, PT, P0 ;  /* 0x000000ff0000720c */ /* 0x000fe40003f04100 */
[----:B------:R-:W-:Y:S02]  /*1250*/  ISETP.GT.U32.AND P2, PT, R2, 0x60, PT ;  /* 0x000000600200780c */ /* 0x000fe40003f44070 */
[----:B------:R-:W-:-:S02]  /*1260*/  ISETP.GT.U32.AND.EX P1, PT, R0, RZ, PT, P1 ;  /* 0x000000ff0000720c */ /* 0x000fc40003f24110 */
[----:B------:R-:W-:-:S04]  /*1270*/  ISETP.GT.U32.AND P6, PT, R2, 0x140, PT ;  /* 0x000001400200780c */ /* 0x000fc80003fc4070 */
[----:B------:R-:W-:Y:S01]  /*1280*/  ISETP.GT.U32.AND.EX P6, PT, R0, RZ, PT, P6 ;  /* 0x000000ff0000720c */ /* 0x000fe20003fc4160 */
[----:B0-----:R-:W-:-:S09]  /*1290*/  ULEA UR4, UR5, UR4, 0x18 ;  /* 0x0000000405047291 */ /* 0x001fd2000f8ec0ff */
[----:B------:R-:W0:Y:S04]  /*12a0*/  LDS.64 R4, [UR4+0x18] ;  /* 0x00001804ff047984 */ /* 0x000e280008000a00 */
[----:B------:R-:W2:Y:S04]  /*12b0*/  LDS.128 R20, [UR4+0x20] ;  /* 0x00002004ff147984 */ /* 0x000ea80008000c00 */
[----:B------:R-:W3:Y:S04]  /*12c0*/  LDS.128 R16, [UR4+0x30] ;  /* 0x00003004ff107984 */ /* 0x000ee80008000c00 */
[----:B-1----:R-:W1:Y:S04]  /*12d0*/  LDS.128 R8, [UR4+0x40] ;  /* 0x00004004ff087984 */ /* 0x002e680008000c00 */
[----:B------:R-:W4:Y:S01]  /*12e0*/  LDS.128 R12, [UR4+0x50] ;  /* 0x00005004ff0c7984 */ /* 0x000f220008000c00 */
[----:B0-----:R-:W-:-:S02]  /*12f0*/  SEL R24, R4, RZ, P0 ;  /* 0x000000ff04187207 */ /* 0x001fc40000000000 */
[----:B------:R-:W-:Y:S02]  /*1300*/  SEL R28, R5, RZ, P0 ;  /* 0x000000ff051c7207 */ /* 0x000fe40000000000 */
[----:B------:R-:W-:Y:S02]  /*1310*/  ISETP.GT.U32.AND.EX P0, PT, R0, RZ, PT, P2 ;  /* 0x000000ff0000720c */ /* 0x000fe40003f04120 */
[----:B--2---:R-:W-:Y:S02]  /*1320*/  SEL R25, R20, RZ, P1 ;  /* 0x000000ff14197207 */ /* 0x004fe40000800000 */
[----:B------:R-:W-:Y:S02]  /*1330*/  SEL R4, R21, RZ, P1 ;  /* 0x000000ff15047207 */ /* 0x000fe40000800000 */
[----:B------:R-:W-:Y:S02]  /*1340*/  ISETP.GT.U32.AND P1, PT, R2, 0x80, PT ;  /* 0x000000800200780c */ /* 0x000fe40003f24070 */
[----:B------:R-:W-:-:S02]  /*1350*/  SEL R5, R22, RZ, P0 ;  /* 0x000000ff16057207 */ /* 0x000fc40000000000 */
[----:B------:R-:W-:Y:S02]  /*1360*/  SEL R7, R23, RZ, P0 ;  /* 0x000000ff17077207 */ /* 0x000fe40000000000 */
[----:B------:R-:W-:Y:S01]  /*1370*/  IADD3 R6, P2, P3, R25, R24, R6 ;  /* 0x0000001819067210 */ /* 0x000fe20007b5e006 */
[----:B------:R-:W-:Y:S01]  /*1380*/  LDS.128 R20, [UR4+0x70] ;  /* 0x00007004ff147984 */ /* 0x000fe20008000c00 */
[----:B------:R-:W-:Y:S02]  /*1390*/  ISETP.GT.U32.AND.EX P0, PT, R0, RZ, PT, P1 ;  /* 0x000000ff0000720c */ /* 0x000fe40003f04110 */
[----:B------:R-:W-:Y:S01]  /*13a0*/  ISETP.GT.U32.AND P1, PT, R2, 0xa0, PT ;  /* 0x000000a00200780c */ /* 0x000fe20003f24070 */
[----:B------:R-:W0:Y:S01]  /*13b0*/  LDS.128 R24, [UR4+0x60] ;  /* 0x00006004ff187984 */ /* 0x000e220008000c00 */
[----:B------:R-:W-:Y:S02]  /*13c0*/  IADD3.X R4, PT, PT, R4, R28, R3, P2, P3 ;  /* 0x0000001c04047210 */ /* 0x000fe400017e6403 */
[----:B---3--:R-:W-:-:S02]  /*13d0*/  SEL R28, R16, RZ, P0 ;  /* 0x000000ff101c7207 */ /* 0x008fc40000000000 */
[----:B------:R-:W-:Y:S02]  /*13e0*/  SEL R16, R17, RZ, P0 ;  /* 0x000000ff11107207 */ /* 0x000fe40000000000 */
[----:B------:R-:W-:Y:S02]  /*13f0*/  ISETP.GT.U32.AND.EX P0, PT, R0, RZ, PT, P1 ;  /* 0x000000ff0000720c */ /* 0x000fe40003f04110 */
[----:B------:R-:W-:Y:S02]  /*1400*/  IADD3 R28, P2, P3, R28, R6, R5 ;  /* 0x000000061c1c7210 */ /* 0x000fe40007b5e005 */
[----:B------:R-:W-:Y:S02]  /*1410*/  SEL R3, R18, RZ, P0 ;  /* 0x000000ff12037207 */ /* 0x000fe40000000000 */
[----:B------:R-:W-:Y:S02]  /*1420*/  SEL R18, R19, RZ, P0 ;  /* 0x000000ff13127207 */ /* 0x000fe40000000000 */
[----:B------:R-:W-:-:S02]  /*1430*/  IADD3.X R19, PT, PT, R16, R4, R7, P2, P3 ;  /* 0x0000000410137210 */ /* 0x000fc400017e6407 */
[----:B------:R-:W2:Y:S01]  /*1440*/  LDS.128 R4, [UR4+0x80] ;  /* 0x00008004ff047984 */ /* 0x000ea20008000c00 */
[C---:B------:R-:W-:Y:S02]  /*1450*/  ISETP.GT.U32.AND P1, PT, R2.reuse, 0xc0, PT ;  /* 0x000000c00200780c */ /* 0x040fe40003f24070 */
[----:B------:R-:W-:Y:S02]  /*1460*/  ISETP.GT.U32.AND P2, PT, R2, 0x100, PT ;  /* 0x000001000200780c */ /* 0x000fe40003f44070 */
[----:B------:R-:W-:Y:S02]  /*1470*/  ISETP.GT.U32.AND.EX P0, PT, R0, RZ, PT, P1 ;  /* 0x000000ff0000720c */ /* 0x000fe40003f04110 */
[----:B------:R-:W-:Y:S02]  /*1480*/  ISETP.GT.U32.AND P1, PT, R2, 0xe0, PT ;  /* 0x000000e00200780c */ /* 0x000fe40003f24070 */
[----:B-1----:R-:W-:Y:S02]  /*1490*/  SEL R16, R8, RZ, P0 ;  /* 0x000000ff08107207 */ /* 0x002fe40000000000 */
[----:B------:R-:W-:-:S02]  /*14a0*/  SEL R17, R9, RZ, P0 ;  /* 0x000000ff09117207 */ /* 0x000fc40000000000 */
[C---:B------:R-:W-:Y:S02]  /*14b0*/  ISETP.GT.U32.AND.EX P0, PT, R0.reuse, RZ, PT, P1 ;  /* 0x000000ff0000720c */ /* 0x040fe40003f04110 */
[----:B------:R-:W-:Y:S02]  /*14c0*/  ISETP.GT.U32.AND.EX P1, PT, R0, RZ, PT, P2 ;  /* 0x000000ff0000720c */ /* 0x000fe40003f24120 */
[----:B------:R-:W-:Y:S02]  /*14d0*/  ISETP.GT.U32.AND P2, PT, R2, 0x120, PT ;  /* 0x000001200200780c */ /* 0x000fe40003f44070 */
[----:B------:R-:W-:Y:S02]  /*14e0*/  IADD3 R16, P3, P4, R16, R28, R3 ;  /* 0x0000001c10107210 */ /* 0x000fe40007c7e003 */
[----:B------:R-:W-:Y:S02]  /*14f0*/  SEL R3, R10, RZ, P0 ;  /* 0x000000ff0a037207 */ /* 0x000fe40000000000 */
[----:B------:R-:W-:-:S02]  /*1500*/  SEL R9, R11, RZ, P0 ;  /* 0x000000ff0b097207 */ /* 0x000fc40000000000 */
[----:B----4-:R-:W-:Y:S02]  /*1510*/  SEL R8, R12, RZ, P1 ;  /* 0x000000ff0c087207 */ /* 0x010fe40000800000 */
[----:B------:R-:W-:Y:S02]  /*1520*/  ISETP.GT.U32.AND.EX P0, PT, R0, RZ, PT, P2 ;  /* 0x000000ff0000720c */ /* 0x000fe40003f04120 */
[----:B------:R-:W-:Y:S02]  /*1530*/  SEL R10, R13, RZ, P1 ;  /* 0x000000ff0d0a7207 */ /* 0x000fe40000800000 */
[----:B------:R-:W-:Y:S02]  /*1540*/  IADD3.X R12, PT, PT, R17, R19, R18, P3, P4 ;  /* 0x00000013110c7210 */ /* 0x000fe40001fe8412 */
[----:B------:R-:W-:Y:S02]  /*1550*/  IADD3 R8, P1, P2, R8, R16, R3 ;  /* 0x0000001008087210 */ /* 0x000fe40007a3e003 */
[----:B------:R-:W-:-:S02]  /*1560*/  SEL R11, R14, RZ, P0 ;  /* 0x000000ff0e0b7207 */ /* 0x000fc40000000000 */
[C---:B------:R-:W-:Y:S02]  /*1570*/  ISETP.GT.U32.AND P4, PT, R2.reuse, 0x160, PT ;  /* 0x000001600200780c */ /* 0x040fe40003f84070 */
[----:B------:R-:W-:Y:S02]  /*1580*/  SEL R14, R15, RZ, P0 ;  /* 0x000000ff0f0e7207 */ /* 0x000fe40000000000 */
[----:B------:R-:W-:Y:S02]  /*1590*/  ISETP.GT.U32.AND P0, PT, R2, 0x180, PT ;  /* 0x000001800200780c */ /* 0x000fe40003f04070 */
[----:B------:R-:W-:Y:S02]  /*15a0*/  IADD3.X R10, PT, PT, R10, R12, R9, P1, P2 ;  /* 0x0000000c0a0a7210 */ /* 0x000fe40000fe4409 */
[C---:B------:R-:W-:Y:S02]  /*15b0*/  ISETP.GT.U32.AND P3, PT, R2.reuse, 0x1a0, PT ;  /* 0x000001a00200780c */ /* 0x040fe40003f64070 */
[----:B------:R-:W-:-:S02]  /*15c0*/  ISETP.GT.U32.AND P1, PT, R2, 0x1c0, PT ;  /* 0x000001c00200780c */ /* 0x000fc40003f24070 */
[----:B------:R-:W-:Y:S02]  /*15d0*/  ISETP.GT.U32.AND P2, PT, R2, 0x1e0, PT ;  /* 0x000001e00200780c */ /* 0x000fe40003f44070 */
[----:B------:R-:W-:Y:S02]  /*15e0*/  ISETP.GT.U32.AND.EX P4, PT, R0, RZ, PT, P4 ;  /* 0x000000ff0000720c */ /* 0x000fe40003f84140 */
[----:B0-----:R-:W-:Y:S02]  /*15f0*/  SEL R2, R24, RZ, P6 ;  /* 0x000000ff18027207 */ /* 0x001fe40003000000 */
[----:B------:R-:W-:Y:S02]  /*1600*/  ISETP.GT.U32.AND.EX P0, PT, R0, RZ, PT, P0 ;  /* 0x000000ff0000720c */ /* 0x000fe40003f04100 */
[----:B------:R-:W-:Y:S02]  /*1610*/  SEL R9, R25, RZ, P6 ;  /* 0x000000ff19097207 */ /* 0x000fe40003000000 */
[----:B------:R-:W-:-:S02]  /*1620*/  SEL R3, R26, RZ, P4 ;  /* 0x000000ff1a037207 */ /* 0x000fc40002000000 */
[----:B------:R-:W-:Y:S02]  /*1630*/  SEL R27, R27, RZ, P4 ;  /* 0x000000ff1b1b7207 */ /* 0x000fe40002000000 */
[----:B------:R-:W-:Y:S02]  /*1640*/  IADD3 R2, P6, P4, R2, R8, R11 ;  /* 0x0000000802027210 */ /* 0x000fe40007cde00b */
[----:B------:R-:W-:Y:S02]  /*1650*/  SEL R8, R20, RZ, P0 ;  /* 0x000000ff14087207 */ /* 0x000fe40000000000 */
[C---:B------:R-:W-:Y:S02]  /*1660*/  ISETP.GT.U32.AND.EX P3, PT, R0.reuse, RZ, PT, P3 ;  /* 0x000000ff0000720c */ /* 0x040fe40003f64130 */
[----:B------:R-:W-:Y:S02]  /*1670*/  ISETP.GT.U32.AND.EX P1, PT, R0, RZ, PT, P1 ;  /* 0x000000ff0000720c */ /* 0x000fe40003f24110 */
[----:B------:R-:W-:-:S02]  /*1680*/  IADD3.X R9, PT, PT, R9, R10, R14, P6, P4 ;  /* 0x0000000a09097210 */ /* 0x000fc400037e840e */
[----:B------:R-:W-:Y:S02]  /*1690*/  IADD3 R8, P6, P4, R8, R2, R3 ;  /* 0x0000000208087210 */ /* 0x000fe40007cde003 */
[----:B------:R-:W-:Y:S02]  /*16a0*/  SEL R2, R22, RZ, P3 ;  /* 0x000000ff16027207 */ /* 0x000fe40001800000 */
[----:B--2---:R-:W-:Y:S02]  /*16b0*/  SEL R3, R4, RZ, P1 ;  /* 0x000000ff04037207 */ /* 0x004fe40000800000 */
[----:B------:R-:W-:Y:S02]  /*16c0*/  ISETP.GT.U32.AND.EX P2, PT, R0, RZ, PT, P2 ;  /* 0x000000ff0000720c */ /* 0x000fe40003f44120 */
        /* <DEDUP_REMOVED lines=11> */
.L_x_61:
[----:B------:R-:W0:Y:S01]  /*1780*/  S2R R4, SR_TID.X ;  /* 0x0000000000047919 */ /* 0x000e220000002100 */
[----:B------:R-:W0:Y:S02]  /*1790*/  LDC.64 R6, c[0x0][0x380] ;  /* 0x0000e000ff067b82 */ /* 0x000e240000000a00 */
        /* <DEDUP_REMOVED lines=8> */
[----:B------:R-:W-:Y:S01]  /*1820*/  IADD3 R8, P1, PT, R2, -0xe00, RZ ;  /* 0xfffff20002087810 */ /* 0x000fe20007f3e0ff */
[----:B------:R-:W-:-:S02]  /*1830*/  IMAD.MOV.U32 R3, RZ, RZ, 0xe00 ;  /* 0x00000e00ff037424 */ /* 0x000fc400078e00ff */
[----:B------:R-:W-:Y:S01]  /*1840*/  IMAD.MOV.U32 R9, RZ, RZ, RZ ;  /* 0x000000ffff097224 */ /* 0x000fe200078e00ff */
[----:B------:R-:W-:Y:S02]  /*1850*/  ISETP.GE.U32.AND P0, PT, R8, 0xe00, PT ;  /* 0x00000e000800780c */ /* 0x000fe40003f06070 */
[----:B--2---:R-:W-:Y:S02]  /*1860*/  IADD3 R39, P3, P4, R12, R10, R22 ;  /* 0x0000000a0c277210 */ /* 0x004fe40007c7e016 */
[----:B------:R-:W-:Y:S02]  /*1870*/  IADD3.X R10, PT, PT, R0, -0x1, RZ, P1, !PT ;  /* 0xffffffff000a7810 */ /* 0x000fe40000ffe4ff */
[----:B------:R-:W-:Y:S02]  /*1880*/  IADD3.X R5, PT, PT, R13, R11, R23, P3, P4 ;  /* 0x0000000b0d057210 */ /* 0x000fe40001fe8417 */
[----:B------:R-:W-:Y:S02]  /*1890*/  ISETP.GE.U32.AND.EX P0, PT, R10, RZ, PT, P0 ;  /* 0x000000ff0a00720c */ /* 0x000fe40003f06100 */
[----:B---3--:R-:W-:-:S04]  /*18a0*/  IADD3 R39, P2, P1, R16, R14, R39 ;  /* 0x0000000e10277210 */ /* 0x008fc8000795e027 */
[----:B------:R-:W-:Y:S02]  /*18b0*/  IADD3.X R5, PT, PT, R17, R15, R5, P2, P1 ;  /* 0x0000000f11057210 */ /* 0x000fe400017e2405 */
[----:B----4-:R-:W-:-:S04]  /*18c0*/  IADD3 R39, P3, P4, R20, R18, R39 ;  /* 0x0000001214277210 */ /* 0x010fc80007c7e027 */
[----:B------:R-:W-:Y:S01]  /*18d0*/  IADD3.X R5, PT, PT, R21, R19, R5, P3, P4 ;  /* 0x0000001315057210 */ /* 0x000fe20001fe8405 */
[----:B------:R-:W-:Y:S08]  /*18e0*/  @!P0 BRA `(.L_x_76) ;  /* 0x0000000000808947 */ /* 0x000ff00003800000 */
[----:B------:R-:W0:Y:S01]  /*18f0*/  LDC.64 R12, c[0x0][0x390] ;  /* 0x0000e400ff0c7b82 */ /* 0x000e220000000a00 */
[----:B------:R-:W-:Y:S02]  /*1900*/  IMAD.MOV.U32 R3, RZ, RZ, 0xe00 ;  /* 0x00000e00ff037424 */ /* 0x000fe400078e00ff */
[----:B------:R-:W-:-:S07]  /*1910*/  IMAD.MOV.U32 R9, RZ, RZ, RZ ;  /* 0x000000ffff097224 */ /* 0x000fce00078e00ff */
.L_x_78:
[----:B------:R-:W-:-:S04]  /*1920*/  LEA R24, P0, R3, R6, 0x3 ;  /* 0x0000000603187211 */ /* 0x000fc800078018ff */
[----:B------:R-:W-:-:S05]  /*1930*/  LEA.HI.X R25, R3, R7, R9, 0x3, P0 ;  /* 0x0000000703197211 */ /* 0x000fca00000f1c09 */
[----:B------:R-:W2:Y:S04]  /*1940*/  LDG.E.64.CONSTANT R26, desc[UR6][R24.64] ;  /* 0x00000006181a7981 */ /* 0x000ea8000c1e9b00 */
[----:B------:R-:W2:Y:S04]  /*1950*/  LDG.E.64.CONSTANT R28, desc[UR6][R24.64+0x1000] ;  /* 0x00100006181c7981 */ /* 0x000ea8000c1e9b00 */
[----:B------:R-:W3:Y:S04]  /*1960*/  LDG.E.64.CONSTANT R20, desc[UR6][R24.64+0x2000] ;  /* 0x0020000618147981 */ /* 0x000ee8000c1e9b00 */
[----:B------:R-:W3:Y:S04]  /*1970*/  LDG.E.64.CONSTANT R22, desc[UR6][R24.64+0x3000] ;  /* 0x0030000618167981 */ /* 0x000ee8000c1e9b00 */
[----:B------:R-:W4:Y:S04]  /*1980*/  LDG.E.64.CONSTANT R18, desc[UR6][R24.64+0x4000] ;  /* 0x0040000618127981 */ /* 0x000f28000c1e9b00 */
[----:B------:R-:W4:Y:S04]  /*1990*/  LDG.E.64.CONSTANT R16, desc[UR6][R24.64+0x5000] ;  /* 0x0050000618107981 */ /* 0x000f28000c1e9b00 */
[----:B------:R-:W5:Y:S01]  /*19a0*/  LDG.E.64.CONSTANT R14, desc[UR6][R24.64+0x6000] ;  /* 0x00600006180e7981 */ /* 0x000f62000c1e9b00 */
[----:B0-----:R-:W-:-:S02]  /*19b0*/  IMAD.MOV.U32 R2, RZ, RZ, R12 ;  /* 0x000000ffff027224 */ /* 0x001fc400078e000c */
[----:B------:R-:W-:-:S03]  /*19c0*/  IMAD.MOV.U32 R0, RZ, RZ, R13 ;  /* 0x000000ffff007224 */ /* 0x000fc600078e000d */
[----:B------:R-:W-:-:S04]  /*19d0*/  IADD3 R11, P5, PT, -R3, R2, RZ ;  /* 0x00000002030b7210 */ /* 0x000fc80007fbe1ff */
[----:B------:R-:W-:Y:S02]  /*19e0*/  ISETP.GE.U32.AND P0, PT, R11, 0xe00, PT ;  /* 0x00000e000b00780c */ /* 0x000fe40003f06070 */
[----:B--2---:R-:W-:-:S04]  /*19f0*/  IADD3 R39, P3, P4, R28, R26, R39 ;  /* 0x0000001a1c277210 */ /* 0x004fc80007c7e027 */
[----:B------:R-:W-:Y:S01]  /*1a00*/  IADD3.X R27, PT, PT, R29, R27, R5, P3, P4 ;  /* 0x0000001b1d1b7210 */ /* 0x000fe20001fe8405 */
[----:B------:R-:W-:Y:S01]  /*1a10*/  IMAD.X R5, R0, 0x1, ~R9, P5 ;  /* 0x0000000100057824 */ /* 0x000fe200028e0e09 */
[----:B---3--:R-:W-:-:S04]  /*1a20*/  IADD3 R39, P1, P2, R22, R20, R39 ;  /* 0x0000001416277210 */ /* 0x008fc80007a3e027 */
[----:B------:R-:W-:Y:S02]  /*1a30*/  ISETP.GE.U32.AND.EX P0, PT, R5, RZ, PT, P0 ;  /* 0x000000ff0500720c */ /* 0x000fe40003f06100 */
[----:B------:R-:W-:Y:S02]  /*1a40*/  IADD3.X R21, PT, PT, R23, R21, R27, P1, P2 ;  /* 0x0000001517157210 */ /* 0x000fe40000fe441b */
[----:B----4-:R-:W-:-:S04]  /*1a50*/  IADD3 R39, P3, P4, R16, R18, R39 ;  /* 0x0000001210277210 */ /* 0x010fc80007c7e027 */
[----:B-----5:R-:W-:Y:S02]  /*1a60*/  IADD3 R39, P1, PT, R14, R39, RZ ;  /* 0x000000270e277210 */ /* 0x020fe40007f3e0ff */
[----:B------:R-:W-:-:S05]  /*1a70*/  IADD3.X R5, PT, PT, R17, R19, R21, P3, P4 ;  /* 0x0000001311057210 */ /* 0x000fca0001fe8415 */
[----:B------:R-:W-:Y:S01]  /*1a80*/  IMAD.X R5, R15, 0x1, R5, P1 ;  /* 0x000000010f057824 */ /* 0x000fe200008e0605 */
[----:B------:R-:W-:Y:S06]  /*1a90*/  @!P0 BRA `(.L_x_77) ;  /* 0x0000000800088947 */ /* 0x000fec0003800000 */
[----:B------:R-:W-:-:S05]  /*1aa0*/  IADD3 R3, P0, PT, R3, 0xe00, RZ ;  /* 0x00000e0003037810 */ /* 0x000fca0007f1e0ff */
[----:B------:R-:W-:Y:S01]  /*1ab0*/  IMAD.X R9, RZ, RZ, R9, P0 ;  /* 0x000000ffff097224 */ /* 0x000fe200000e0609 */
[----:B------:R-:W-:-:S04]  /*1ac0*/  ISETP.GT.U32.AND P0, PT, R3, R8, PT ;  /* 0x000000080300720c */ /* 0x000fc80003f04070 */
[----:B------:R-:W-:-:S13]  /*1ad0*/  ISETP.GT.U32.AND.EX P0, PT, R9, R10, PT, P0 ;  /* 0x0000000a0900720c */ /* 0x000fda0003f04100 */
[----:B------:R-:W-:Y:S05]  /*1ae0*/  @!P0 BRA `(.L_x_78) ;  /* 0xfffffffc008c8947 */ /* 0x000fea000383ffff */
.L_x_76:
[----:B------:R-:W-:-:S04]  /*1af0*/  ISETP.GE.U32.AND P0, PT, R3, R2, PT ;  /* 0x000000020300720c */ /* 0x000fc80003f06070 */
[----:B------:R-:W-:-:S13]  /*1b00*/  ISETP.GE.U32.AND.EX P0, PT, R9, R0, PT, P0 ;  /* 0x000000000900720c */ /* 0x000fda0003f06100 */
[----:B------:R-:W-:Y:S05]  /*1b10*/  @P0 BRA `(.L_x_77) ;  /* 0x0000000400e80947 */ /* 0x000fea0003800000 */
[----:B------:R-:W-:Y:S01]  /*1b20*/  IMAD.IADD R41, R2, 0x1, -R3 ;  /* 0x0000000102297824 */ /* 0x000fe200078e0a03 */
[----:B------:R-:W-:Y:S04]  /*1b30*/  BSSY.RECONVERGENT B1, `(.L_x_77) ;  /* 0x0000078000017945 */ /* 0x000fe80003800200 */
[----:B------:R-:W-:-:S13]  /*1b40*/  ISETP.GE.AND P0, PT, R4, R41, PT ;  /* 0x000000290400720c */ /* 0x000fda0003f06270 */
[----:B------:R-:W-:Y:S05]  /*1b50*/  @P0 BRA `(.L_x_79) ;  /* 0x0000000400d40947 */ /* 0x000fea0003800000 */
[----:B------:R-:W-:Y:S01]  /*1b60*/  LOP3.LUT R0, RZ, R4, RZ, 0x33, !PT ;  /* 0x00000004ff007212 */ /* 0x000fe200078e33ff */
[----:B------:R-:W-:Y:S03]  /*1b70*/  BSSY.RECONVERGENT B2, `(.L_x_80) ;  /* 0x000001b000027945 */ /* 0x000fe60003800200 */
[----:B------:R-:W-:-:S04]  /*1b80*/  IADD3 R2, PT, PT, -R3, R2, R0 ;  /* 0x0000000203027210 */ /* 0x000fc80007ffe100 */
[C---:B------:R-:W-:Y:S02]  /*1b90*/  LOP3.LUT R0, R2.reuse, 0x600, RZ, 0xc0, !PT ;  /* 0x0000060002007812 */ /* 0x040fe400078ec0ff */
[----:B------:R-:W-:Y:S02]  /*1ba0*/  ISETP.GE.U32.AND P1, PT, R2, 0x600, PT ;  /* 0x000006000200780c */ /* 0x000fe40003f26070 */
[----:B------:R-:W-:Y:S01]  /*1bb0*/  ISETP.NE.AND P0, PT, R0, 0x600, PT ;  /* 0x000006000000780c */ /* 0x000fe20003f05270 */
[----:B------:R-:W-:-:S12]  /*1bc0*/  IMAD.MOV.U32 R0, RZ, RZ, R4 ;  /* 0x000000ffff007224 */ /* 0x000fd800078e0004 */
[----:B------:R-:W-:Y:S05]  /*1bd0*/  @!P0 BRA `(.L_x_81) ;  /* 0x0000000000508947 */ /* 0x000fea0003800000 */
[----:B------:R-:W0:Y:S01]  /*1be0*/  LDCU.64 UR4, c[0x0][0x380] ;  /* 0x00007000ff0477ac */ /* 0x000e220008000a00 */
[----:B------:R-:W-:Y:S02]  /*1bf0*/  IADD3 R11, P0, PT, R4, R3, RZ ;  /* 0x00000003040b7210 */ /* 0x000fe40007f1e0ff */
[----:B------:R-:W-:-:S03]  /*1c00*/  LEA.HI R0, R2, 0x1, RZ, 0x17 ;  /* 0x0000000102007811 */ /* 0x000fc600078fb8ff */
[----:B------:R-:W-:Y:S01]  /*1c10*/  IMAD.X R6, RZ, RZ, R9, P0 ;  /* 0x000000ffff067224 */ /* 0x000fe200000e0609 */
[----:B------:R-:W-:Y:S01]  /*1c20*/  LOP3.LUT R2, R0, 0x3, RZ, 0xc0, !PT ;  /* 0x0000000300027812 */ /* 0x000fe200078ec0ff */
[----:B------:R-:W-:-:S04]  /*1c30*/  IMAD.MOV.U32 R0, RZ, RZ, R4 ;  /* 0x000000ffff007224 */ /* 0x000fc800078e0004 */
[----:B------:R-:W-:Y:S01]  /*1c40*/  IMAD.MOV R2, RZ, RZ, -R2 ;  /* 0x000000ffff027224 */ /* 0x000fe200078e0a02 */
[----:B0-----:R-:W-:-:S04]  /*1c50*/  LEA R8, P2, R11, UR4, 0x3 ;  /* 0x000000040b087c11 */ /* 0x001fc8000f8418ff */
[----:B------:R-:W-:-:S09]  /*1c60*/  LEA.HI.X R11, R11, UR5, R6, 0x3, P2 ;  /* 0x000000050b0b7c11 */ /* 0x000fd200090f1c06 */
.L_x_82:
        /* <DEDUP_REMOVED lines=11> */
.L_x_81:
[----:B------:R-:W-:Y:S05]  /*1d20*/  BSYNC.RECONVERGENT B2 ;  /* 0x0000000000027941 */ /* 0x000fea0003800200 */
.L_x_80:
[----:B------:R-:W-:Y:S05]  /*1d30*/  @!P1 BRA `(.L_x_79) ;  /* 0x00000004005c9947 */ /* 0x000fea0003800000 */
[----:B------:R-:W0:Y:S01]  /*1d40*/  LDCU.64 UR4, c[0x0][0x380] ;  /* 0x00007000ff0477ac */ /* 0x000e220008000a00 */
[----:B------:R-:W-:Y:S01]  /*1d50*/  IMAD.IADD R7, R41, 0x1, -R0 ;  /* 0x0000000129077824 */ /* 0x000fe200078e0a00 */
[----:B------:R-:W-:Y:S01]  /*1d60*/  IADD3 R3, P0, PT, R0, R3, RZ ;  /* 0x0000000300037210 */ /* 0x000fe20007f1e0ff */
[----:B------:R-:W-:Y:S03]  /*1d70*/  BSSY.RECONVERGENT B2, `(.L_x_83) ;  /* 0x000002e000027945 */ /* 0x000fe60003800200 */
[----:B------:R-:W-:Y:S01]  /*1d80*/  ISETP.GT.AND P1, PT, R7, 0x1800, PT ;  /* 0x000018000700780c */ /* 0x000fe20003f24270 */
[----:B------:R-:W-:Y:S01]  /*1d90*/  IMAD.X R6, RZ, RZ, R9, P0 ;  /* 0x000000ffff067224 */ /* 0x000fe200000e0609 */
[----:B0-----:R-:W-:-:S04]  /*1da0*/  LEA R2, P0, R3, UR4, 0x3 ;  /* 0x0000000403027c11 */ /* 0x001fc8000f8018ff */
[----:B------:R-:W-:Y:S02]  /*1db0*/  LEA.HI.X R3, R3, UR5, R6, 0x3, P0 ;  /* 0x0000000503037c11 */ /* 0x000fe400080f1c06 */
[----:B------:R-:W-:-:S05]  /*1dc0*/  PLOP3.LUT P0, PT, PT, PT, PT, 0x80, 0x8 ;  /* 0x000000000008781c */ /* 0x000fca0003f0f070 */
[----:B------:R-:W-:Y:S08]  /*1dd0*/  @!P1 BRA `(.L_x_84) ;  /* 0x00000000009c9947 */ /* 0x000ff00003800000 */
[----:B------:R-:W-:Y:S01]  /*1de0*/  PLOP3.LUT P0, PT, PT, PT, PT, 0x8, 0x80 ;  /* 0x000000000080781c */ /* 0x000fe20003f0e170 */
[----:B------:R-:W-:-:S12]  /*1df0*/  VIADD R43, R41, 0xffffe800 ;  /* 0xffffe800292b7836 */ /* 0x000fd80000000000 */
.L_x_85:
[----:B------:R-:W2:Y:S04]  /*1e00*/  LDG.E.64.CONSTANT R6, desc[UR6][R2.64] ;  /* 0x0000000602067981 */ /* 0x000ea8000c1e9b00 */
[----:B------:R-:W2:Y:S04]  /*1e10*/  LDG.E.64.CONSTANT R8, desc[UR6][R2.64+0x1000] ;  /* 0x0010000602087981 */ /* 0x000ea8000c1e9b00 */
[----:B------:R-:W3:Y:S04]  /*1e20*/  LDG.E.64.CONSTANT R10, desc[UR6][R2.64+0x2000] ;  /* 0x00200006020a7981 */ /* 0x000ee8000c1e9b00 */
[----:B------:R-:W3:Y:S04]  /*1e30*/  LDG.E.64.CONSTANT R12, desc[UR6][R2.64+0x3000] ;  /* 0x00300006020c7981 */ /* 0x000ee8000c1e9b00 */
[----:B------:R-:W4:Y:S04]  /*1e40*/  LDG.E.64.CONSTANT R14, desc[UR6][R2.64+0x4000] ;  /* 0x00400006020e7981 */ /* 0x000f28000c1e9b00 */
[----:B------:R-:W4:Y:S04]  /*1e50*/  LDG.E.64.CONSTANT R16, desc[UR6][R2.64+0x5000] ;  /* 0x0050000602107981 */ /* 0x000f28000c1e9b00 */
[----:B------:R-:W5:Y:S04]  /*1e60*/  LDG.E.64.CONSTANT R18, desc[UR6][R2.64+0x6000] ;  /* 0x0060000602127981 */ /* 0x000f68000c1e9b00 */
        /* <DEDUP_REMOVED lines=8> */
[----:B------:R0:W5:Y:S01]  /*1ef0*/  LDG.E.64.CONSTANT R36, desc[UR6][R2.64+0xf000] ;  /* 0x00f0000602247981 */ /* 0x000162000c1e9b00 */
[----:B------:R-:W-:Y:S01]  /*1f00*/  VIADD R0, R0, 0x2000 ;  /* 0x0000200000007836 */ /* 0x000fe20000000000 */
[----:B0-----:R-:W-:-:S05]  /*1f10*/  IADD3 R2, P6, PT, R2, 0x10000, RZ ;  /* 0x0001000002027810 */ /* 0x001fca0007fde0ff */
[----:B------:R-:W-:Y:S01]  /*1f20*/  IMAD.X R3, RZ, RZ, R3, P6 ;  /* 0x000000ffff037224 */ /* 0x000fe200030e0603 */
[----:B--2---:R-:W-:-:S04]  /*1f30*/  IADD3 R39, P1, P2, R8, R6, R39 ;  /* 0x0000000608277210 */ /* 0x004fc80007a3e027 */
[----:B------:R-:W-:Y:S02]  /*1f40*/  IADD3.X R5, PT, PT, R9, R7, R5, P1, P2 ;  /* 0x0000000709057210 */ /* 0x000fe40000fe4405 */
[----:B---3--:R-:W-:-:S04]  /*1f50*/  IADD3 R39, P3, P4, R12, R10, R39 ;  /* 0x0000000a0c277210 */ /* 0x008fc80007c7e027 */
        /* <DEDUP_REMOVED lines=15> */
.L_x_84:
[----:B------:R-:W-:Y:S05]  /*2050*/  BSYNC.RECONVERGENT B2 ;  /* 0x0000000000027941 */ /* 0x000fea0003800200 */
.L_x_83:
        /* <DEDUP_REMOVED lines=13> */
[----:B--2---:R-:W-:-:S02]  /*2130*/  IADD3 R39, P0, P1, R8, R6, R39 ;  /* 0x0000000608277210 */ /* 0x004fc4000791e027 */
[----:B------:R-:W-:Y:S02]  /*2140*/  IADD3 R6, P5, PT, R2, 0x8000, RZ ;  /* 0x0000800002067810 */ /* 0x000fe40007fbe0ff */
[----:B------:R-:W-:Y:S02]  /*2150*/  IADD3.X R5, PT, PT, R9, R7, R5, P0, P1 ;  /* 0x0000000709057210 */ /* 0x000fe400007e2405 */
[----:B------:R-:W-:Y:S01]  /*2160*/  PLOP3.LUT P0, PT, PT, PT, PT, 0x8, 0x80 ;  /* 0x000000000080781c */ /* 0x000fe20003f0e170 */
[----:B------:R-:W-:Y:S01]  /*2170*/  IMAD.X R7, RZ, RZ, R3, P5 ;  /* 0x000000ffff077224 */ /* 0x000fe200028e0603 */
[----:B---3--:R-:W-:Y:S01]  /*2180*/  IADD3 R39, P3, P4, R12, R10, R39 ;  /* 0x0000000a0c277210 */ /* 0x008fe20007c7e027 */
[----:B0-----:R-:W-:Y:S02]  /*2190*/  IMAD.MOV.U32 R2, RZ, RZ, R6 ;  /* 0x000000ffff027224 */ /* 0x001fe400078e0006 */
[----:B------:R-:W-:Y:S01]  /*21a0*/  IMAD.MOV.U32 R3, RZ, RZ, R7 ;  /* 0x000000ffff037224 */ /* 0x000fe200078e0007 */
[----:B------:R-:W-:-:S02]  /*21b0*/  IADD3.X R5, PT, PT, R13, R11, R5, P3, P4 ;  /* 0x0000000b0d057210 */ /* 0x000fc40001fe8405 */
[----:B----4-:R-:W-:-:S04]  /*21c0*/  IADD3 R39, P2, P1, R16, R14, R39 ;  /* 0x0000000e10277210 */ /* 0x010fc8000795e027 */
[----:B------:R-:W-:Y:S02]  /*21d0*/  IADD3.X R5, PT, PT, R17, R15, R5, P2, P1 ;  /* 0x0000000f11057210 */ /* 0x000fe400017e2405 */
[----:B-----5:R-:W-:-:S04]  /*21e0*/  IADD3 R39, P3, P4, R20, R18, R39 ;  /* 0x0000001214277210 */ /* 0x020fc80007c7e027 */
[----:B------:R-:W-:-:S09]  /*21f0*/  IADD3.X R5, PT, PT, R21, R19, R5, P3, P4 ;  /* 0x0000001315057210 */ /* 0x000fd20001fe8405 */
.L_x_87:
[----:B------:R-:W-:Y:S05]  /*2200*/  BSYNC.RECONVERGENT B2 ;  /* 0x0000000000027941 */ /* 0x000fea0003800200 */
.L_x_86:
        /* <DEDUP_REMOVED lines=10> */
.L_x_79:
[----:B------:R-:W-:Y:S05]  /*22b0*/  BSYNC.RECONVERGENT B1 ;  /* 0x0000000000017941 */ /* 0x000fea0003800200 */
.L_x_77:
[----:B------:R-:W0:Y:S01]  /*22c0*/  S2R R6, SR_LANEID ;  /* 0x0000000000067919 */ /* 0x000e220000000000 */
[----:B------:R-:W-:Y:S01]  /*22d0*/  ISETP.NE.AND P5, PT, R4, RZ, PT ;  /* 0x000000ff0400720c */ /* 0x000fe20003fa5270 */
        /* <DEDUP_REMOVED lines=28> */
[----:B------:R-:W-:Y:S02]  /*24a0*/  @!P2 SHF.R.U32.HI R3, RZ, 0x2, R4 ;  /* 0x00000002ff03a819 */ /* 0x000fe40000011604 */
[----:B-1----:R-:W-:Y:S01]  /*24b0*/  SEL R2, R2, RZ, !P1 ;  /* 0x000000ff02027207 */ /* 0x002fe20004800000 */
[----:B------:R-:W0:Y:S01]  /*24c0*/  SHFL.DOWN PT, R0, R5, 0x10, 0x1f ;  /* 0x0a001f0005007f89 */ /* 0x000e2200000e0000 */
[----:B------:R-:W-:Y:S02]  /*24d0*/  ISETP.GT.AND P1, PT, R6, 0xf, PT ;  /* 0x0000000f0600780c */ /* 0x000fe40003f24270 */
[----:B------:R-:W-:Y:S01]  /*24e0*/  @!P2 MOV R6, 0x400 ;  /* 0x000004000006a802 */ /* 0x000fe20000000f00 */
[----:B------:R-:W-:-:S03]  /*24f0*/  IMAD.X R7, R2, 0x1, R9, P0 ;  /* 0x0000000102077824 */ /* 0x000fc600000e0609 */
[----:B--2---:R-:W-:Y:S02]  /*2500*/  @!P2 LEA R11, R11, R6, 0x18 ;  /* 0x000000060b0ba211 */ /* 0x004fe400078ec0ff */
[----:B------:R-:W1:Y:S01]  /*2510*/  SHFL.DOWN PT, R2, R7, 0x10, 0x1f ;  /* 0x0a001f0007027f89 */ /* 0x000e6200000e0000 */
[----:B0-----:R-:W-:-:S04]  /*2520*/  SEL R0, R0, RZ, !P1 ;  /* 0x000000ff00007207 */ /* 0x001fc80004800000 */
        /* <DEDUP_REMOVED lines=18> */
[----:B------:R-:W5:Y:S04]  /*2650*/  LDS.128 R12, [UR4+0x70] ;  /* 0x00007004ff0c7984 */ /* 0x000f680008000c00 */
[----:B0-----:R-:W0:Y:S01]  /*2660*/  LDS.128 R8, [UR4+0x80] ;  /* 0x00008004ff087984 */ /* 0x001e220008000c00 */
        /* <DEDUP_REMOVED lines=11> */
[----:B0-----:R-:W-:Y:S02]  /*2720*/  IADD3 R3, P0, P1, R8, R3, R14 ;  /* 0x0000000308037210 */ /* 0x001fe4000791e00e */
[----:B------:R-:W-:-:S02]  /*2730*/  IADD3.X R13, PT, PT, R13, R17, R19, P2, P3 ;  /* 0x000000110d0d7210 */ /* 0x000fc400017e6413 */
[----:B------:R-:W-:Y:S02]  /*2740*/  IADD3 R6, P2, PT, R3, R10, RZ ;  /* 0x0000000a03067210 */ /* 0x000fe40007f5e0ff */
[----:B------:R-:W-:-:S05]  /*2750*/  IADD3.X R3, PT, PT, R9, R13, R15, P0, P1 ;  /* 0x0000000d09037210 */ /* 0x000fca00007e240f */
[----:B------:R-:W-:-:S07]  /*2760*/  IMAD.X R3, R3, 0x1, R11, P2 ;  /* 0x0000000103037824 */ /* 0x000fce00010e060b */
.L_x_75:
[----:B------:R-:W-:Y:S05]  /*2770*/  BSYNC.RECONVERGENT B0 ;  /* 0x0000000000007941 */ /* 0x000fea0003800200 */
.L_x_60:
[----:B------:R-:W-:Y:S05]  /*2780*/  @P5 EXIT ;  /* 0x000000000000594d */ /* 0x000fea0003800000 */
[----:B------:R-:W1:Y:S01]  /*2790*/  LDCU.64 UR4, c[0x0][0x3a0] ;  /* 0x00007400ff0477ac */ /* 0x000e620008000a00 */
[----:B--2---:R-:W2:Y:S01]  /*27a0*/  LDC.64 R4, c[0x0][0x388] ;  /* 0x0000e200ff047b82 */ /* 0x004ea20000000a00 */
[----:B-1----:R-:W-:-:S04]  /*27b0*/  IADD3 R6, P0, PT, R6, UR4, RZ ;  /* 0x0000000406067c10 */ /* 0x002fc8000ff1e0ff */
[----:B------:R-:W-:-:S05]  /*27c0*/  IADD3.X R7, PT, PT, R3, UR5, RZ, P0, !PT ;  /* 0x0000000503077c10 */ /* 0x000fca00087fe4ff */
[----:B--2---:R-:W-:Y:S01]  /*27d0*/  STG.E.64 desc[UR6][R4.64], R6 ;  /* 0x0000000604007986 */ /* 0x004fe2000c101b06 */
[----:B------:R-:W-:Y:S05]  /*27e0*/  EXIT ;  /* 0x000000000000794d */ /* 0x000fea0003800000 */
.L_x_88:
        /* <DEDUP_REMOVED lines=9> */
.L_x_287:


//--------------------- .text._ZN3cub18CUB_300001_SM_10006detail6reduce28DeviceReduceSingleTileKernelINS2_10policy_hubIljN4cuda3std3__44plusIlEEE10Policy1000EPlSC_iS9_llNS7_10__identityEEEvT0_T1_T2_T3_T4_T6_ --------------------------
	.section	.text._ZN3cub18CUB_300001_SM_10006detail6reduce28DeviceReduceSingleTileKernelINS2_10policy_hubIljN4cuda3std3__44plusIlEEE10Policy1000EPlSC_iS9_llNS7_10__identityEEEvT0_T1_T2_T3_T4_T6_,"ax",@progbits
	.align	128
        .global         _ZN3cub18CUB_300001_SM_10006detail6reduce28DeviceReduceSingleTileKernelINS2_10policy_hubIljN4cuda3std3__44plusIlEEE10Policy1000EPlSC_iS9_llNS7_10__identityEEEvT0_T1_T2_T3_T4_T6_
        .type           _ZN3cub18CUB_300001_SM_10006detail6reduce28DeviceReduceSingleTileKernelINS2_10policy_hubIljN4cuda3std3__44plusIlEEE10Policy1000EPlSC_iS9_llNS7_10__identityEEEvT0_T1_T2_T3_T4_T6_,@function
        .size           _ZN3cub18CUB_300001_SM_10006detail6reduce28DeviceReduceSingleTileKernelINS2_10policy_hubIljN4cuda3std3__44plusIlEEE10Policy1000EPlSC_iS9_llNS7_10__identityEEEvT0_T1_T2_T3_T4_T6_,(.L_x_288 - _ZN3cub18CUB_300001_SM_10006detail6reduce28DeviceReduceSingleTileKernelINS2_10policy_hubIljN4cuda3std3__44plusIlEEE10Policy1000EPlSC_iS9_llNS7_10__identityEEEvT0_T1_T2_T3_T4_T6_)
        .other          _ZN3cub18CUB_300001_SM_10006detail6reduce28DeviceReduceSingleTileKernelINS2_10policy_hubIljN4cuda3std3__44plusIlEEE10Policy1000EPlSC_iS9_llNS7_10__identityEEEvT0_T1_T2_T3_T4_T6_,@"STO_CUDA_ENTRY STV_DEFAULT"
_ZN3cub18CUB_300001_SM_10006detail6reduce28DeviceReduceSingleTileKernelINS2_10policy_hubIljN4cuda3std3__44plusIlEEE10Policy1000EPlSC_iS9_llNS7_10__identityEEEvT0_T1_T2_T3_T4_T6_:
.text._ZN3cub18CUB_300001_SM_10006detail6reduce28DeviceReduceSingleTileKernelINS2_10policy_hubIljN4cuda3std3__44plusIlEEE10Policy1000EPlSC_iS9_llNS7_10__identityEEEvT0_T1_T2_T3_T4_T6_:
        /* <DEDUP_REMOVED lines=13> */
.L_x_89:
        /* <DEDUP_REMOVED lines=13> */
.L_x_93:
[----:B------:R-:W-:Y:S05]  /*01a0*/  BSYNC.RECONVERGENT B1 ;  /* 0x0000000000017941 */ /* 0x000fea0003800200 */
.L_x_92:
        /* <DEDUP_REMOVED lines=17> */
.L_x_98:
        /* <DEDUP_REMOVED lines=11> */
.L_x_97:
[----:B------:R-:W-:Y:S05]  /*0370*/  BSYNC.RECONVERGENT B2 ;  /* 0x0000000000027941 */ /* 0x000fea0003800200 */
.L_x_96:
        /* <DEDUP_REMOVED lines=8> */
.L_x_101:
        /* <DEDUP_REMOVED lines=43> */
.L_x_100:
[----:B------:R-:W-:Y:S05]  /*06b0*/  BSYNC.RECONVERGENT B2 ;  /* 0x0000000000027941 */ /* 0x000fea0003800200 */
.L_x_99:
        /* <DEDUP_REMOVED lines=26> */
.L_x_103:
[----:B------:R-:W-:Y:S05]  /*0860*/  BSYNC.RECONVERGENT B2 ;  /* 0x0000000000027941 */ /* 0x000fea0003800200 */
.L_x_102:
        /* <DEDUP_REMOVED lines=12> */
.L_x_95:
[----:B------:R-:W-:Y:S05]  /*0930*/  BSYNC.RECONVERGENT B1 ;  /* 0x0000000000017941 */ /* 0x000fea0003800200 */
.L_x_94:
        /* <DEDUP_REMOVED lines=77> */
.L_x_104:
        /* <DEDUP_REMOVED lines=130> */
.L_x_91:
        /* <DEDUP_REMOVED lines=25> */
.L_x_108:
        /* <DEDUP_REMOVED lines=24> */
.L_x_106:
        /* <DEDUP_REMOVED lines=19> */
.L_x_112:
        /* <DEDUP_REMOVED lines=9> */
.L_x_111:
[----:B------:R-:W-:Y:S05]  /*1b00*/  BSYNC.RECONVERGENT B2 ;  /* 0x0000000000027941 */ /* 0x000fea0003800200 */
.L_x_110:
        /* <DEDUP_REMOVED lines=16> */
.L_x_115:
        /* <DEDUP_REMOVED lines=45> */
.L_x_114:
[----:B------:R-:W-:Y:S05]  /*1ee0*/  BSYNC.RECONVERGENT B2 ;  /* 0x0000000000027941 */ /* 0x000fea0003800200 */
.L_x_113:
        /* <DEDUP_REMOVED lines=30> */
.L_x_117:
[----:B------:R-:W-:Y:S05]  /*20d0*/  BSYNC.RECONVERGENT B2 ;  /* 0x0000000000027941 */ /* 0x000fea0003800200 */
.L_x_116:
        /* <DEDUP_REMOVED lines=11> */
.L_x_109:
[----:B------:R-:W-:Y:S05]  /*2190*/  BSYNC.RECONVERGENT B1 ;  /* 0x0000000000017941 */ /* 0x000fea0003800200 */
.L_x_107:
        /* <DEDUP_REMOVED lines=74> */
.L_x_105:
[----:B------:R-:W-:Y:S05]  /*2640*/  BSYNC.RECONVERGENT B0 ;  /* 0x0000000000007941 */ /* 0x000fea0003800200 */
.L_x_90:
[----:B------:R-:W-:Y:S05]  /*2650*/  @P0 EXIT ;  /* 0x000000000000094d */ /* 0x000fea0003800000 */
[----:B------:R-:W0:Y:S01]  /*2660*/  LDCU.64 UR4, c[0x0][0x398] ;  /* 0x00007300ff0477ac */ /* 0x000e220008000a00 */
[----:B------:R-:W3:Y:S01]  /*2670*/  LDC.64 R4, c[0x0][0x388] ;  /* 0x0000e200ff047b82 */ /* 0x000ee20000000a00 */
[----:B012---:R-:W-:-:S04]  /*2680*/  IADD3 R2, P0, PT, R2, UR4, RZ ;  /* 0x0000000402027c10 */ /* 0x007fc8000ff1e0ff */
[----:B------:R-:W-:-:S05]  /*2690*/  IADD3.X R3, PT, PT, R3, UR5, RZ, P0, !PT ;  /* 0x0000000503037c10 */ /* 0x000fca00087fe4ff */
[----:B---3--:R-:W-:Y:S01]  /*26a0*/  STG.E.64 desc[UR6][R4.64], R2 ;  /* 0x0000000204007986 */ /* 0x008fe2000c101b06 */
[----:B------:R-:W-:Y:S05]  /*26b0*/  EXIT ;  /* 0x000000000000794d */ /* 0x000fea0003800000 */
.L_x_118:
        /* <DEDUP_REMOVED lines=12> */
.L_x_288:


//--------------------- .text._ZN3cub18CUB_300001_SM_10006detail6reduce18DeviceReduceKernelINS2_10policy_hubIljN4cuda3std3__44plusIlEEE10Policy1000EPljS9_lNS7_10__identityEEEvT0_PT3_T1_NS0_13GridEvenShareISH_EET2_T4_ --------------------------
	.section	.text._ZN3cub18CUB_300001_SM_10006detail6reduce18DeviceReduceKernelINS2_10policy_hubIljN4cuda3std3__44plusIlEEE10Policy1000EPljS9_lNS7_10__identityEEEvT0_PT3_T1_NS0_13GridEvenShareISH_EET2_T4_,"ax",@progbits
	.align	128
        .global         _ZN3cub18CUB_300001_SM_10006detail6reduce18DeviceReduceKernelINS2_10policy_hubIljN4cuda3std3__44plusIlEEE10Policy1000EPljS9_lNS7_10__identityEEEvT0_PT3_T1_NS0_13GridEvenShareISH_EET2_T4_
        .type           _ZN3cub18CUB_300001_SM_10006detail6reduce18DeviceReduceKernelINS2_10policy_hubIljN4cuda3std3__44plusIlEEE10Policy1000EPljS9_lNS7_10__identityEEEvT0_PT3_T1_NS0_13GridEvenShareISH_EET2_T4_,@function
        .size           _ZN3cub18CUB_300001_SM_10006detail6reduce18DeviceReduceKernelINS2_10policy_hubIljN4cuda3std3__44plusIlEEE10Policy1000EPljS9_lNS7_10__identityEEEvT0_PT3_T1_NS0_13GridEvenShareISH_EET2_T4_,(.L_x_289 - _ZN3cub18CUB_300001_SM_10006detail6reduce18DeviceReduceKernelINS2_10policy_hubIljN4cuda3std3__44plusIlEEE10Policy1000EPljS9_lNS7_10__identityEEEvT0_PT3_T1_NS0_13GridEvenShareISH_EET2_T4_)
        .other          _ZN3cub18CUB_300001_SM_10006detail6reduce18DeviceReduceKernelINS2_10policy_hubIljN4cuda3std3__44plusIlEEE10Policy1000EPljS9_lNS7_10__identityEEEvT0_PT3_T1_NS0_13GridEvenShareISH_EET2_T4_,@"STO_CUDA_ENTRY STV_DEFAULT"
_ZN3cub18CUB_300001_SM_10006detail6reduce18DeviceReduceKernelINS2_10policy_hubIljN4cuda3std3__44plusIlEEE10Policy1000EPljS9_lNS7_10__identityEEEvT0_PT3_T1_NS0_13GridEvenShareISH_EET2_T4_:
.text._ZN3cub18CUB_300001_SM_10006detail6reduce18DeviceReduceKernelINS2_10policy_hubIljN4cuda3std3__44plusIlEEE10Policy1000EPljS9_lNS7_10__identityEEEvT0_PT3_T1_NS0_13GridEvenShareISH_EET2_T4_:
[----:B------:R-:W-:Y:S01]  /*0000*/  LDC R1, c[0x0][0x37c] ;  /* 0x0000df00ff017b82 */ /* 0x000fe20000000800 */
[----:B------:R-:W0:Y:S07]  /*0010*/  S2R R0, SR_CTAID.X ;  /* 0x0000000000007919 */ /* 0x000e2e0000002500 */
[----:B------:R-:W1:Y:S01]  /*0020*/  LDC.64 R10, c[0x0][0x3a8] ;  /* 0x0000ea00ff0a7b82 */ /* 0x000e620000000a00 */
[----:B------:R-:W2:Y:S01]  /*0030*/  LDCU.64 UR6, c[0x0][0x358] ;  /* 0x00006b00ff0677ac */ /* 0x000ea20008000a00 */
[----:B------:R-:W-:Y:S01]  /*0040*/  BSSY.RECONVERGENT B0, `(.L_x_119) ;  /* 0x00001d4000007945 */ /* 0x000fe20003800200 */
[----:B-1----:R-:W-:-:S02]  /*0050*/  IMAD R25, R11, 0xe00, RZ ;  /* 0x00000e000b197824 */ /* 0x002fc400078e02ff */
[----:B0-----:R-:W-:-:S05]  /*0060*/  IMAD R28, R0, -0xe00, R10 ;  /* 0xfffff200001c7824 */ /* 0x001fca00078e020a */
[----:B------:R-:W-:-:S13]  /*0070*/  ISETP.GT.U32.AND P0, PT, R28, 0xdff, PT ;  /* 0x00000dff1c00780c */ /* 0x000fda0003f04070 */
[----:B--2---:R-:W-:Y:S05]  /*0080*/  @P0 BRA `(.L_x_120) ;  /* 0x0000001000380947 */ /* 0x004fea0003800000 */
[----:B------:R-:W0:Y:S01]  /*0090*/  S2R R5, SR_TID.X ;  /* 0x0000000000057919 */ /* 0x000e220000002100 */
[----:B------:R-:W-:Y:S01]  /*00a0*/  BSSY.RECONVERGENT B1, `(.L_x_121) ;  /* 0x000000a000017945 */ /* 0x000fe20003800200 */
[----:B------:R-:W-:Y:S02]  /*00b0*/  CS2R R2, SRZ ;  /* 0x0000000000027805 */ /* 0x000fe4000001ff00 */
[----:B0-----:R-:W-:Y:S01]  /*00c0*/  ISETP.GE.U32.AND P0, PT, R5, R28, PT ;  /* 0x0000001c0500720c */ /* 0x001fe20003f06070 */
[----:B------:R-:W-:-:S12]  /*00d0*/  IMAD.MOV.U32 R11, RZ, RZ, R5 ;  /* 0x000000ffff0b7224 */ /* 0x000fd800078e0005 */
[----:B------:R-:W-:Y:S05]  /*00e0*/  @P0 BRA `(.L_x_122) ;  /* 0x0000000000140947 */ /* 0x000fea0003800000 */
[----:B------:R-:W0:Y:S01]  /*00f0*/  LDC.64 R2, c[0x0][0x380] ;  /* 0x0000e000ff027b82 */ /* 0x000e220000000a00 */
[----:B------:R-:W-:-:S04]  /*0100*/  IMAD R7, R0, 0xe00, R5 ;  /* 0x00000e0000077824 */ /* 0x000fc800078e0205 */
[----:B0-----:R-:W-:-:S06]  /*0110*/  IMAD.WIDE.U32 R2, R7, 0x8, R2 ;  /* 0x0000000807027825 */ /* 0x001fcc00078e0002 */
[----:B------:R-:W5:Y:S01]  /*0120*/  LDG.E.64.CONSTANT R2, desc[UR6][R2.64] ;  /* 0x0000000602027981 */ /* 0x000f62000c1e9b00 */
[----:B------:R-:W-:-:S07]  /*0130*/  VIADD R11, R5, 0x200 ;  /* 0x00000200050b7836 */ /* 0x000fce0000000000 */
.L_x_122:
[----:B------:R-:W-:Y:S05]  /*0140*/  BSYNC.RECONVERGENT B1 ;  /* 0x0000000000017941 */ /* 0x000fea0003800200 */
.L_x_121:
[----:B------:R-:W-:Y:S01]  /*0150*/  ISETP.GE.U32.AND P0, PT, R11, R28, PT ;  /* 0x0000001c0b00720c */ /* 0x000fe20003f06070 */
[----:B------:R-:W-:-:S12]  /*0160*/  BSSY.RECONVERGENT B1, `(.L_x_123) ;  /* 0x0000031000017945 */ /* 0x000fd80003800200 */
[----:B------:R-:W-:Y:S05]  /*0170*/  @P0 BRA `(.L_x_124) ;  /* 0x0000000000bc0947 */ /* 0x000fea0003800000 */
[----:B------:R-:W-:Y:S01]  /*0180*/  LOP3.LUT R7, RZ, R11, RZ, 0x33, !PT ;  /* 0x0000000bff077212 */ /* 0x000fe200078e33ff */
[----:B------:R-:W-:Y:S04]  /*0190*/  BSSY.RECONVERGENT B2, `(.L_x_125) ;  /* 0x0000015000027945 */ /* 0x000fe80003800200 */
[----:B------:R-:W-:-:S04]  /*01a0*/  IMAD.IADD R7, R7, 0x1, R10 ;  /* 0x0000000107077824 */ /* 0x000fc800078e020a */
[----:B------:R-:W-:-:S05]  /*01b0*/  IMAD R7, R0, -0xe00, R7 ;  /* 0xfffff20000077824 */ /* 0x000fca00078e0207 */
[C---:B------:R-:W-:Y:S02]  /*01c0*/  LOP3.LUT R4, R7.reuse, 0x600, RZ, 0xc0, !PT ;  /* 0x0000060007047812 */ /* 0x040fe400078ec0ff */
[----:B------:R-:W-:Y:S02]  /*01d0*/  ISETP.GE.U32.AND P1, PT, R7, 0x600, PT ;  /* 0x000006000700780c */ /* 0x000fe40003f26070 */
[----:B------:R-:W-:-:S13]  /*01e0*/  ISETP.NE.AND P0, PT, R4, 0x600, PT ;  /* 0x000006000400780c */ /* 0x000fda0003f05270 */
[----:B------:R-:W-:Y:S05]  /*01f0*/  @!P0 BRA `(.L_x_126) ;  /* 0x0000000000388947 */ /* 0x000fea0003800000 */
[----:B------:R-:W0:Y:S01]  /*0200*/  LDC.64 R8, c[0x0][0x380] ;  /* 0x0000e000ff087b82 */ /* 0x000e220000000a00 */
[----:B------:R-:W-:Y:S01]  /*0210*/  LEA.HI R4, R7, 0x1, RZ, 0x17 ;  /* 0x0000000107047811 */ /* 0x000fe200078fb8ff */
[----:B------:R-:W-:-:S03]  /*0220*/  IMAD R13, R0, 0xe00, R11 ;  /* 0x00000e00000d7824 */ /* 0x000fc600078e020b */
[----:B------:R-:W-:-:S05]  /*0230*/  LOP3.LUT R4, R4, 0x3, RZ, 0xc0, !PT ;  /* 0x0000000304047812 */ /* 0x000fca00078ec0ff */
[----:B------:R-:W-:-:S07]  /*0240*/  IMAD.MOV R4, RZ, RZ, -R4 ;  /* 0x000000ffff047224 */ /* 0x000fce00078e0a04 */
.L_x_127:
[----:B0-----:R-:W-:-:S06]  /*0250*/  IMAD.WIDE.U32 R6, R13, 0x8, R8 ;  /* 0x000000080d067825 */ /* 0x001fcc00078e0008 */
[----:B------:R-:W2:Y:S01]  /*0260*/  LDG.E.64.CONSTANT R6, desc[UR6][R6.64] ;  /* 0x0000000606067981 */ /* 0x000ea2000c1e9b00 */
[----:B------:R-:W-:Y:S02]  /*0270*/  VIADD R4, R4, 0x1 ;  /* 0x0000000104047836 */ /* 0x000fe40000000000 */
[----:B------:R-:W-:Y:S02]  /*0280*/  VIADD R11, R11, 0x200 ;  /* 0x000002000b0b7836 */ /* 0x000fe40000000000 */
[----:B------:R-:W-:Y:S01]  /*0290*/  VIADD R13, R13, 0x200 ;  /* 0x000002000d0d7836 */ /* 0x000fe20000000000 */
[----:B------:R-:W-:Y:S02]  /*02a0*/  ISETP.NE.AND P0, PT, R4, RZ, PT ;  /* 0x000000ff0400720c */ /* 0x000fe40003f05270 */
[----:B--2--5:R-:W-:-:S05]  /*02b0*/  IADD3 R2, P2, PT, R6, R2, RZ ;  /* 0x0000000206027210 */ /* 0x024fca0007f5e0ff */
[----:B------:R-:W-:-:S06]  /*02c0*/  IMAD.X R3, R7, 0x1, R3, P2 ;  /* 0x0000000107037824 */ /* 0x000fcc00010e0603 */
[----:B------:R-:W-:Y:S05]  /*02d0*/  @P0 BRA `(.L_x_127) ;  /* 0xfffffffc00dc0947 */ /* 0x000fea000383ffff */
.L_x_126:
[----:B------:R-:W-:Y:S05]  /*02e0*/  BSYNC.RECONVERGENT B2 ;  /* 0x0000000000027941 */ /* 0x000fea0003800200 */
.L_x_125:
[----:B------:R-:W-:Y:S05]  /*02f0*/  @!P1 BRA `(.L_x_124) ;  /* 0x00000000005c9947 */ /* 0x000fea0003800000 */
[----:B------:R-:W0:Y:S01]  /*0300*/  LDC.64 R6, c[0x0][0x380] ;  /* 0x0000e000ff067b82 */ /* 0x000e220000000a00 */
[----:B------:R-:W-:Y:S02]  /*0310*/  VIADD R4, R11, 0x400 ;  /* 0x000004000b047836 */ /* 0x000fe40000000000 */
[----:B------:R-:W-:-:S07]  /*0320*/  IMAD R11, R0, 0xe00, R11 ;  /* 0x00000e00000b7824 */ /* 0x000fce00078e020b */
.L_x_128:
[C---:B------:R-:W-:Y:S02]  /*0330*/  VIADD R15, R11.reuse, 0x200 ;  /* 0x000002000b0f7836 */ /* 0x040fe40000000000 */
[----:B0-----:R-:W-:-:S04]  /*0340*/  IMAD.WIDE.U32 R8, R11, 0x8, R6 ;  /* 0x000000080b087825 */ /* 0x001fc800078e0006 */
[--C-:B------:R-:W-:Y:S02]  /*0350*/  IMAD.WIDE.U32 R14, R15, 0x8, R6.reuse ;  /* 0x000000080f0e7825 */ /* 0x100fe400078e0006 */
[----:B------:R-:W2:Y:S02]  /*0360*/  LDG.E.64.CONSTANT R8, desc[UR6][R8.64] ;  /* 0x0000000608087981 */ /* 0x000ea4000c1e9b00 */
[C---:B------:R-:W-:Y:S02]  /*0370*/  VIADD R13, R11.reuse, 0x400 ;  /* 0x000004000b0d7836 */ /* 0x040fe40000000000 */
[----:B------:R-:W-:Y:S01]  /*0380*/  VIADD R17, R11, 0x600 ;  /* 0x000006000b117836 */ /* 0x000fe20000000000 */
[----:B------:R-:W2:Y:S01]  /*0390*/  LDG.E.64.CONSTANT R14, desc[UR6][R14.64] ;  /* 0x000000060e0e7981 */ /* 0x000ea2000c1e9b00 */
[----:B------:R-:W-:-:S04]  /*03a0*/  IMAD.WIDE.U32 R12, R13, 0x8, R6 ;  /* 0x000000080d0c7825 */ /* 0x000fc800078e0006 */
[----:B------:R-:W-:Y:S02]  /*03b0*/  IMAD.WIDE.U32 R16, R17, 0x8, R6 ;  /* 0x0000000811107825 */ /* 0x000fe400078e0006 */
[----:B------:R-:W3:Y:S04]  /*03c0*/  LDG.E.64.CONSTANT R12, desc[UR6][R12.64] ;  /* 0x000000060c0c7981 */ /* 0x000ee8000c1e9b00 */
[----:B------:R-:W3:Y:S01]  /*03d0*/  LDG.E.64.CONSTANT R16, desc[UR6][R16.64] ;  /* 0x0000000610107981 */ /* 0x000ee2000c1e9b00 */
[----:B------:R-:W-:-:S05]  /*03e0*/  VIADD R19, R4, 0x400 ;  /* 0x0000040004137836 */ /* 0x000fca0000000000 */
[----:B------:R-:W-:Y:S01]  /*03f0*/  ISETP.GE.AND P0, PT, R19, R28, PT ;  /* 0x0000001c1300720c */ /* 0x000fe20003f06270 */
[----:B------:R-:W-:Y:S02]  /*0400*/  VIADD R4, R4, 0x800 ;  /* 0x0000080004047836 */ /* 0x000fe40000000000 */
[----:B------:R-:W-:Y:S01]  /*0410*/  VIADD R11, R11, 0x800 ;  /* 0x000008000b0b7836 */ /* 0x000fe20000000000 */
[----:B--2--5:R-:W-:-:S04]  /*0420*/  IADD3 R21, P1, P2, R14, R8, R2 ;  /* 0x000000080e157210 */ /* 0x024fc80007a3e002 */
[----:B------:R-:W-:Y:S02]  /*0430*/  IADD3.X R3, PT, PT, R15, R9, R3, P1, P2 ;  /* 0x000000090f037210 */ /* 0x000fe40000fe4403 */
[----:B---3--:R-:W-:-:S04]  /*0440*/  IADD3 R2, P1, P2, R16, R12, R21 ;  /* 0x0000000c10027210 */ /* 0x008fc80007a3e015 */
[----:B------:R-:W-:Y:S01]  /*0450*/  IADD3.X R3, PT, PT, R17, R13, R3, P1, P2 ;  /* 0x0000000d11037210 */ /* 0x000fe20000fe4403 */
[----:B------:R-:W-:Y:S08]  /*0460*/  @!P0 BRA `(.L_x_128) ;  /* 0xfffffffc00b08947 */ /* 0x000ff0000383ffff */
.L_x_124:
[----:B------:R-:W-:Y:S05]  /*0470*/  BSYNC.RECONVERGENT B1 ;  /* 0x0000000000017941 */ /* 0x000fea0003800200 */
.L_x_123:
[----:B------:R-:W-:-:S13]  /*0480*/  ISETP.GE.U32.AND P0, PT, R28, 0x200, PT ;  /* 0x000002001c00780c */ /* 0x000fda0003f06070 */
        /* <DEDUP_REMOVED lines=23> */
[C---:B------:R-:W-:Y:S01]  /*0600*/  ISETP.GT.AND P0, PT, R10.reuse, 0x17, PT ;  /* 0x000000170a00780c */ /* 0x040fe20003f04270 */
[----:B------:R-:W-:Y:S01]  /*0610*/  IMAD.X R4, R3, 0x1, R6, P1 ;  /* 0x0000000103047824 */ /* 0x000fe200008e0606 */
[----:B------:R-:W-:-:S04]  /*0620*/  ISETP.NE.AND P1, PT, R10, RZ, PT ;  /* 0x000000ff0a00720c */ /* 0x000fc80003f25270 */
[----:B------:R-:W1:Y:S09]  /*0630*/  SHFL.DOWN PT, R3, R4, 0x8, 0x1f ;  /* 0x09001f0004037f89 */ /* 0x000e7200000e0000 */
[----:B------:R-:W2:Y:S01]  /*0640*/  @!P1 S2R R7, SR_CgaCtaId ;  /* 0x0000000000079919 */ /* 0x000ea20000008800 */
[----:B------:R-:W-:-:S02]  /*0650*/  @!P1 MOV R6, 0x400 ;  /* 0x0000040000069802 */ /* 0x000fc40000000f00 */
[----:B0-----:R-:W-:-:S04]  /*0660*/  SEL R2, R2, RZ, !P0 ;  /* 0x000000ff02027207 */ /* 0x001fc80004000000 */
[----:B------:R-:W-:Y:S02]  /*0670*/  IADD3 R9, P2, PT, R2, R11, RZ ;  /* 0x0000000b02097210 */ /* 0x000fe40007f5e0ff */
[----:B-1----:R-:W-:-:S03]  /*0680*/  SEL R3, R3, RZ, !P0 ;  /* 0x000000ff03037207 */ /* 0x002fc60004000000 */
[----:B------:R-:W0:Y:S01]  /*0690*/  SHFL.DOWN PT, R2, R9, 0x10, 0x1f ;  /* 0x0a001f0009027f89 */ /* 0x000e2200000e0000 */
[----:B------:R-:W-:Y:S01]  /*06a0*/  ISETP.GT.AND P0, PT, R10, 0xf, PT ;  /* 0x0000000f0a00780c */ /* 0x000fe20003f04270 */
[----:B------:R-:W-:Y:S01]  /*06b0*/  IMAD.X R8, R3, 0x1, R4, P2 ;  /* 0x0000000103087824 */ /* 0x000fe200010e0604 */
[----:B------:R-:W-:-:S04]  /*06c0*/  @!P1 SHF.R.U32.HI R4, RZ, 0x2, R5 ;  /* 0x00000002ff049819 */ /* 0x000fc80000011605 */
[----:B------:R-:W1:Y:S01]  /*06d0*/  SHFL.DOWN PT, R3, R8, 0x10, 0x1f ;  /* 0x0a001f0008037f89 */ /* 0x000e6200000e0000 */
[----:B------:R-:W-:Y:S02]  /*06e0*/  @!P1 LOP3.LUT R4, R4, 0xf8, RZ, 0xc0, !PT ;  /* 0x000000f804049812 */ /* 0x000fe400078ec0ff */
[----:B--2---:R-:W-:-:S05]  /*06f0*/  @!P1 LEA R7, R7, R6, 0x18 ;  /* 0x0000000607079211 */ /* 0x004fca00078ec0ff */
[----:B------:R-:W-:Y:S01]  /*0700*/  @!P1 IMAD.IADD R7, R4, 0x1, R7 ;  /* 0x0000000104079824 */ /* 0x000fe200078e0207 */
[----:B0-----:R-:W-:-:S04]  /*0710*/  SEL R2, R2, RZ, !P0 ;  /* 0x000000ff02027207 */ /* 0x001fc80004000000 */
[----:B------:R-:W-:Y:S02]  /*0720*/  IADD3 R2, P2, PT, R2, R9, RZ ;  /* 0x0000000902027210 */ /* 0x000fe40007f5e0ff */
[----:B-1----:R-:W-:Y:S02]  /*0730*/  SEL R3, R3, RZ, !P0 ;  /* 0x000000ff03037207 */ /* 0x002fe40004000000 */
[----:B------:R-:W-:-:S03]  /*0740*/  ISETP.NE.AND P0, PT, R5, RZ, PT ;  /* 0x000000ff0500720c */ /* 0x000fc60003f05270 */
        /* <DEDUP_REMOVED lines=32> */
.L_x_129:
[----:B------:R-:W-:-:S04]  /*0950*/  LOP3.LUT R4, R5, 0x3e0, RZ, 0xc0, !PT ;  /* 0x000003e005047812 */ /* 0x000fc800078ec0ff */
[----:B------:R-:W-:Y:S01]  /*0960*/  LOP3.LUT R9, RZ, R4, RZ, 0x33, !PT ;  /* 0x00000004ff097212 */ /* 0x000fe200078e33ff */
[----:B------:R-:W-:Y:S02]  /*0970*/  VIADD R7, R4, 0x20 ;  /* 0x0000002004077836 */ /* 0x000fe40000000000 */
[----:B------:R-:W0:Y:S03]  /*0980*/  S2R R4, SR_LANEID ;  /* 0x0000000000047919 */ /* 0x000e260000000000 */
        /* <DEDUP_REMOVED lines=16> */
[----:B------:R-:W-:Y:S01]  /*0a90*/  IADD3 R11, P1, PT, R6, R9, RZ ;  /* 0x00000009060b7210 */ /* 0x000fe20007f3e0ff */
[----:B------:R-:W-:Y:S01]  /*0aa0*/  VIADD R6, R4, 0x4 ;  /* 0x0000000404067836 */ /* 0x000fe20000000000 */
[----:B-1----:R-:W-:-:S03]  /*0ab0*/  SEL R8, R8, RZ, !P0 ;  /* 0x000000ff08087207 */ /* 0x002fc60004000000 */
[----:B------:R-:W0:Y:S01]  /*0ac0*/  SHFL.DOWN PT, R2, R11, 0x4, R7 ;  /* 0x088000000b027989 */ /* 0x000e2200000e0007 */
[----:B------:R-:W-:Y:S01]  /*0ad0*/  ISETP.GT.AND P0, PT, R6, R7, PT ;  /* 0x000000070600720c */ /* 0x000fe20003f04270 */
[----:B------:R-:W-:Y:S02]  /*0ae0*/  IMAD.X R8, R8, 0x1, R12, P1 ;  /* 0x0000000108087824 */ /* 0x000fe400008e060c */
[C---:B------:R-:W-:Y:S01]  /*0af0*/  VIADD R6, R4.reuse, 0x8 ;  /* 0x0000000804067836 */ /* 0x040fe20000000000 */
[----:B------:R-:W1:Y:S01]  /*0b00*/  @!P2 S2R R12, SR_CgaCtaId ;  /* 0x00000000000ca919 */ /* 0x000e620000008800 */
[----:B------:R-:W-:Y:S01]  /*0b10*/  VIADD R4, R4, 0x10 ;  /* 0x0000001004047836 */ /* 0x000fe20000000000 */
[----:B------:R-:W2:Y:S01]  /*0b20*/  SHFL.DOWN PT, R3, R8, 0x4, R7 ;  /* 0x0880000008037989 */ /* 0x000ea200000e0007 */
        /* <DEDUP_REMOVED lines=9> */
[----:B------:R-:W-:Y:S02]  /*0bc0*/  @!P2 MOV R9, 0x400 ;  /* 0x000004000009a802 */ /* 0x000fe40000000f00 */
[----:B--2---:R-:W-:Y:S01]  /*0bd0*/  SEL R3, R3, RZ, !P0 ;  /* 0x000000ff03037207 */ /* 0x004fe20004000000 */
[----:B------:R-:W0:Y:S01]  /*0be0*/  SHFL.DOWN PT, R2, R6, 0x10, R7 ;  /* 0x0a00000006027989 */ /* 0x000e2200000e0007 */
[----:B------:R-:W-:Y:S02]  /*0bf0*/  ISETP.GT.AND P0, PT, R4, R7, PT ;  /* 0x000000070400720c */ /* 0x000fe40003f04270 */
[----:B------:R-:W-:Y:S01]  /*0c00*/  @!P2 SHF.R.U32.HI R4, RZ, 0x2, R5 ;  /* 0x00000002ff04a819 */ /* 0x000fe20000011605 */
[----:B------:R-:W-:Y:S01]  /*0c10*/  IMAD.X R8, R3, 0x1, R10, P1 ;  /* 0x0000000103087824 */ /* 0x000fe200008e060a */
[----:B-1----:R-:W-:-:S02]  /*0c20*/  @!P2 LEA R9, R12, R9, 0x18 ;  /* 0x000000090c09a211 */ /* 0x002fc400078ec0ff */
[----:B------:R-:W-:Y:S02]  /*0c30*/  @!P2 LOP3.LUT R4, R4, 0xf8, RZ, 0xc0, !PT ;  /* 0x000000f80404a812 */ /* 0x000fe400078ec0ff */
[----:B------:R-:W1:Y:S03]  /*0c40*/  SHFL.DOWN PT, R3, R8, 0x10, R7 ;  /* 0x0a00000008037989 */ /* 0x000e6600000e0007 */
        /* <DEDUP_REMOVED lines=10> */
[----:B------:R-:W-:Y:S01]  /*0cf0*/  UMOV UR4, 0x400 ;  /* 0x0000040000047882 */ /* 0x000fe20000000000 */
[C---:B------:R-:W-:Y:S02]  /*0d00*/  ISETP.GT.U32.AND P1, PT, R28.reuse, 0x20, PT ;  /* 0x000000201c00780c */ /* 0x040fe40003f24070 */
[C---:B------:R-:W-:Y:S02]  /*0d10*/  ISETP.GT.U32.AND P2, PT, R28.reuse, 0x40, PT ;  /* 0x000000401c00780c */ /* 0x040fe40003f44070 */
[C---:B------:R-:W-:Y:S02]  /*0d20*/  ISETP.GT.U32.AND P3, PT, R28.reuse, 0x80, PT ;  /* 0x000000801c00780c */ /* 0x040fe40003f64070 */
[C---:B------:R-:W-:Y:S02]  /*0d30*/  ISETP.GT.U32.AND P5, PT, R28.reuse, 0x180, PT ;  /* 0x000001801c00780c */ /* 0x040fe40003fa4070 */
[----:B------:R-:W-:Y:S01]  /*0d40*/  ISETP.GT.U32.AND P6, PT, R28, 0x1a0, PT ;  /* 0x000001a01c00780c */ /* 0x000fe20003fc4070 */
[----:B0-----:R-:W-:-:S09]  /*0d50*/  ULEA UR4, UR5, UR4, 0x18 ;  /* 0x0000000405047291 */ /* 0x001fd2000f8ec0ff */
[----:B------:R-:W0:Y:S04]  /*0d60*/  LDS.64 R12, [UR4+0x18] ;  /* 0x00001804ff0c7984 */ /* 0x000e280008000a00 */
[----:B------:R-:W2:Y:S04]  /*0d70*/  LDS.128 R16, [UR4+0x20] ;  /* 0x00002004ff107984 */ /* 0x000ea80008000c00 */
[----:B------:R-:W3:Y:S04]  /*0d80*/  LDS.128 R4, [UR4+0x30] ;  /* 0x00003004ff047984 */ /* 0x000ee80008000c00 */
[----:B-1----:R-:W1:Y:S04]  /*0d90*/  LDS.128 R8, [UR4+0x40] ;  /* 0x00004004ff087984 */ /* 0x002e680008000c00 */
[----:B------:R-:W-:Y:S01]  /*0da0*/  LDS.128 R24, [UR4+0x80] ;  /* 0x00008004ff187984 */ /* 0x000fe20008000c00 */
[----:B0-----:R-:W-:-:S02]  /*0db0*/  SEL R22, R12, RZ, P1 ;  /* 0x000000ff0c167207 */ /* 0x001fc40000800000 */
[----:B------:R-:W-:Y:S02]  /*0dc0*/  SEL R23, R13, RZ, P1 ;  /* 0x000000ff0d177207 */ /* 0x000fe40000800000 */
[----:B--2---:R-:W-:Y:S01]  /*0dd0*/  SEL R21, R16, RZ, P2 ;  /* 0x000000ff10157207 */ /* 0x004fe20001000000 */
[----:B------:R-:W0:Y:S01]  /*0de0*/  LDS.128 R12, [UR4+0x50] ;  /* 0x00005004ff0c7984 */ /* 0x000e220008000c00 */
[----:B------:R-:W-:Y:S02]  /*0df0*/  ISETP.GT.U32.AND P1, PT, R28, 0x60, PT ;  /* 0x000000601c00780c */ /* 0x000fe40003f24070 */
[----:B------:R-:W-:Y:S02]  /*0e00*/  SEL R20, R17, RZ, P2 ;  /* 0x000000ff11147207 */ /* 0x000fe40001000000 */
[----:B------:R-:W-:Y:S02]  /*0e10*/  IADD3 R16, P2, P4, R21, R22, R2 ;  /* 0x0000001615107210 */ /* 0x000fe40007c5e002 */
[----:B------:R-:W-:-:S02]  /*0e20*/  SEL R17, R18, RZ, P1 ;  /* 0x000000ff12117207 */ /* 0x000fc40000800000 */
[----:B---3--:R-:W-:Y:S02]  /*0e30*/  SEL R4, R4, RZ, P3 ;  /* 0x000000ff04047207 */ /* 0x008fe40001800000 */
[----:B------:R-:W-:Y:S02]  /*0e40*/  IADD3.X R20, PT, PT, R20, R23, R3, P2, P4 ;  /* 0x0000001714147210 */ /* 0x000fe400017e8403 */
[----:B------:R-:W-:Y:S02]  /*0e50*/  SEL R3, R5, RZ, P3 ;  /* 0x000000ff05037207 */ /* 0x000fe40001800000 */
[----:B------:R-:W-:Y:S02]  /*0e60*/  SEL R2, R19, RZ, P1 ;  /* 0x000000ff13027207 */ /* 0x000fe40000800000 */
[----:B------:R-:W-:Y:S02]  /*0e70*/  IADD3 R4, P3, P4, R4, R16, R17 ;  /* 0x0000001004047210 */ /* 0x000fe40007c7e011 */
[----:B------:R-:W2:Y:S01]  /*0e80*/  LDS.128 R16, [UR4+0x60] ;  /* 0x00006004ff107984 */ /* 0x000ea20008000c00 */
[----:B------:R-:W-:-:S02]  /*0e90*/  ISETP.GT.U32.AND P1, PT, R28, 0xa0, PT ;  /* 0x000000a01c00780c */ /* 0x000fc40003f24070 */
[----:B------:R-:W-:Y:S02]  /*0ea0*/  IADD3.X R3, PT, PT, R3, R20, R2, P3, P4 ;  /* 0x0000001403037210 */ /* 0x000fe40001fe8402 */
[----:B------:R-:W3:Y:S01]  /*0eb0*/  LDS.128 R20, [UR4+0x70] ;  /* 0x00007004ff147984 */ /* 0x000ee20008000c00 */
[----:B------:R-:W-:Y:S02]  /*0ec0*/  ISETP.GT.U32.AND P2, PT, R28, 0xc0, PT ;  /* 0x000000c01c00780c */ /* 0x000fe40003f44070 */
[----:B------:R-:W-:Y:S02]  /*0ed0*/  SEL R5, R6, RZ, P1 ;  /* 0x000000ff06057207 */ /* 0x000fe40000800000 */
[----:B-1----:R-:W-:Y:S02]  /*0ee0*/  SEL R2, R8, RZ, P2 ;  /* 0x000000ff08027207 */ /* 0x002fe40001000000 */
[----:B------:R-:W-:Y:S02]  /*0ef0*/  SEL R7, R7, RZ, P1 ;  /* 0x000000ff07077207 */ /* 0x000fe40000800000 */
[----:B------:R-:W-:-:S02]  /*0f00*/  ISETP.GT.U32.AND P1, PT, R28, 0xe0, PT ;  /* 0x000000e01c00780c */ /* 0x000fc40003f24070 */
[----:B------:R-:W-:Y:S02]  /*0f10*/  IADD3 R2, P3, P4, R2, R4, R5 ;  /* 0x0000000402027210 */ /* 0x000fe40007c7e005 */
[----:B------:R-:W-:Y:S02]  /*0f20*/  SEL R6, R9, RZ, P2 ;  /* 0x000000ff09067207 */ /* 0x000fe40001000000 */
[----:B------:R-:W-:Y:S02]  /*0f30*/  ISETP.GT.U32.AND P2, PT, R28, 0x100, PT ;  /* 0x000001001c00780c */ /* 0x000fe40003f44070 */
[----:B------:R-:W-:Y:S02]  /*0f40*/  SEL R4, R10, RZ, P1 ;  /* 0x000000ff0a047207 */ /* 0x000fe40000800000 */
[----:B------:R-:W-:Y:S02]  /*0f50*/  SEL R10, R11, RZ, P1 ;  /* 0x000000ff0b0a7207 */ /* 0x000fe40000800000 */
[----:B------:R-:W-:-:S02]  /*0f60*/  ISETP.GT.U32.AND P1, PT, R28, 0x120, PT ;  /* 0x000001201c00780c */ /* 0x000fc40003f24070 */
[----:B------:R-:W-:Y:S02]  /*0f70*/  IADD3.X R6, PT, PT, R6, R3, R7, P3, P4 ;  /* 0x0000000306067210 */ /* 0x000fe40001fe8407 */
[----:B0-----:R-:W-:Y:S02]  /*0f80*/  SEL R3, R12, RZ, P2 ;  /* 0x000000ff0c037207 */ /* 0x001fe40001000000 */
[----:B------:R-:W-:Y:S02]  /*0f90*/  SEL R7, R13, RZ, P2 ;  /* 0x000000ff0d077207 */ /* 0x000fe40001000000 */
[----:B------:R-:W-:Y:S02]  /*0fa0*/  ISETP.GT.U32.AND P2, PT, R28, 0x140, PT ;  /* 0x000001401c00780c */ /* 0x000fe40003f44070 */
[----:B------:R-:W-:Y:S02]  /*0fb0*/  SEL R5, R14, RZ, P1 ;  /* 0x000000ff0e057207 */ /* 0x000fe40000800000 */
[----:B------:R-:W-:-:S02]  /*0fc0*/  SEL R15, R15, RZ, P1 ;  /* 0x000000ff0f0f7207 */ /* 0x000fc40000800000 */
[----:B------:R-:W-:Y:S02]  /*0fd0*/  ISETP.GT.U32.AND P1, PT, R28, 0x160, PT ;  /* 0x000001601c00780c */ /* 0x000fe40003f24070 */
[----:B------:R-:W-:Y:S02]  /*0fe0*/  IADD3 R4, P3, P4, R3, R2, R4 ;  /* 0x0000000203047210 */ /* 0x000fe40007c7e004 */
[----:B--2---:R-:W-:Y:S02]  /*0ff0*/  SEL R2, R16, RZ, P2 ;  /* 0x000000ff10027207 */ /* 0x004fe40001000000 */
[----:B------:R-:W-:Y:S02]  /*1000*/  SEL R3, R18, RZ, P1 ;  /* 0x000000ff12037207 */ /* 0x000fe40000800000 */
[----:B------:R-:W-:Y:S02]  /*1010*/  IADD3.X R7, PT, PT, R7, R6, R10, P3, P4 ;  /* 0x0000000607077210 */ /* 0x000fe40001fe840a */
[----:B------:R-:W-:-:S02]  /*1020*/  SEL R18, R19, RZ, P1 ;  /* 0x000000ff13127207 */ /* 0x000fc40000800000 */
[----:B------:R-:W-:Y:S02]  /*1030*/  SEL R6, R17, RZ, P2 ;  /* 0x000000ff11067207 */ /* 0x000fe40001000000 */
[----:B------:R-:W-:Y:S02]  /*1040*/  IADD3 R2, P1, P3, R2, R4, R5 ;  /* 0x0000000402027210 */ /* 0x000fe40007b3e005 */
[----:B---3--:R-:W-:Y:S02]  /*1050*/  SEL R4, R20, RZ, P5 ;  /* 0x000000ff14047207 */ /* 0x008fe40002800000 */
[----:B------:R-:W-:Y:S02]  /*1060*/  ISETP.GT.U32.AND P2, PT, R28, 0x1c0, PT ;  /* 0x000001c01c00780c */ /* 0x000fe40003f44070 */
[----:B------:R-:W-:Y:S02]  /*1070*/  IADD3.X R6, PT, PT, R6, R7, R15, P1, P3 ;  /* 0x0000000706067210 */ /* 0x000fe40000fe640f */
[----:B------:R-:W-:-:S02]  /*1080*/  IADD3 R4, P3, P4, R4, R2, R3 ;  /* 0x0000000204047210 */ /* 0x000fc40007c7e003 */
[----:B------:R-:W-:Y:S02]  /*1090*/  SEL R2, R22, RZ, P6 ;  /* 0x000000ff16027207 */ /* 0x000fe40003000000 */
[----:B------:R-:W-:Y:S02]  /*10a0*/  SEL R3, R24, RZ, P2 ;  /* 0x000000ff18037207 */ /* 0x000fe40001000000 */
[----:B------:R-:W-:Y:S02]  /*10b0*/  ISETP.GT.U32.AND P1, PT, R28, 0x1e0, PT ;  /* 0x000001e01c00780c */ /* 0x000fe40003f24070 */
[----:B------:R-:W-:Y:S02]  /*10c0*/  SEL R5, R21, RZ, P5 ;  /* 0x000000ff15057207 */ /* 0x000fe40002800000 */
[----:B------:R-:W-:Y:S02]  /*10d0*/  SEL R23, R23, RZ, P6 ;  /* 0x000000ff17177207 */ /* 0x000fe40003000000 */
[----:B------:R-:W-:-:S02]  /*10e0*/  IADD3 R3, P5, P6, R3, R4, R2 ;  /* 0x0000000403037210 */ /* 0x000fc40007ebe002 */
[----:B------:R-:W-:Y:S02]  /*10f0*/  SEL R2, R26, RZ, P1 ;  /* 0x000000ff1a027207 */ /* 0x000fe40000800000 */
[----:B------:R-:W-:Y:S02]  /*1100*/  IADD3.X R5, PT, PT, R5, R6, R18, P3, P4 ;  /* 0x0000000605057210 */ /* 0x000fe40001fe8412 */
[----:B------:R-:W-:Y:S02]  /*1110*/  SEL R4, R25, RZ, P2 ;  /* 0x000000ff19047207 */ /* 0x000fe40001000000 */
[----:B------:R-:W-:Y:S02]  /*1120*/  IADD3 R2, P2, PT, R2, R3, RZ ;  /* 0x0000000302027210 */ /* 0x000fe40007f5e0ff */
[----:B------:R-:W-:Y:S02]  /*1130*/  SEL R3, R27, RZ, P1 ;  /* 0x000000ff1b037207 */ /* 0x000fe40000800000 */
[----:B------:R-:W-:-:S05]  /*1140*/  IADD3.X R4, PT, PT, R4, R5, R23, P5, P6 ;  /* 0x0000000504047210 */ /* 0x000fca0002fec417 */
[----:B------:R-:W-:Y:S01]  /*1150*/  IMAD.X R3, R3, 0x1, R4, P2 ;  /* 0x0000000103037824 */ /* 0x000fe200010e0604 */
[----:B------:R-:W-:Y:S06]  /*1160*/  BRA `(.L_x_130) ;  /* 0x0000000c00047947 */ /* 0x000fec0003800000 */
.L_x_120:
[----:B------:R-:W0:Y:S01]  /*1170*/  S2R R19, SR_TID.X ;  /* 0x0000000000137919 */ /* 0x000e220000002100 */
[----:B------:R-:W1:Y:S01]  /*1180*/  LDC.64 R2, c[0x0][0x380] ;  /* 0x0000e000ff027b82 */ /* 0x000e620000000a00 */
[----:B0-----:R-:W-:-:S04]  /*1190*/  IMAD R27, R0, 0xe00, R19 ;  /* 0x00000e00001b7824 */ /* 0x001fc800078e0213 */
        /* <DEDUP_REMOVED lines=8> */
[----:B--2---:R-:W-:-:S04]  /*1220*/  IADD3 R23, P0, P1, R14, R16, R12 ;  /* 0x000000100e177210 */ /* 0x004fc8000791e00c */
[----:B------:R-:W-:Y:S02]  /*1230*/  IADD3.X R13, PT, PT, R15, R17, R13, P0, P1 ;  /* 0x000000110f0d7210 */ /* 0x000fe400007e240d */
[----:B------:R-:W-:Y:S02]  /*1240*/  ISETP.GE.U32.AND P0, PT, R28, R25, PT ;  /* 0x000000191c00720c */ /* 0x000fe40003f06070 */
[----:B---3--:R-:W-:-:S04]  /*1250*/  IADD3 R23, P2, P3, R4, R6, R23 ;  /* 0x0000000604177210 */ /* 0x008fc80007b5e017 */
[----:B------:R-:W-:Y:S02]  /*1260*/  IADD3.X R5, PT, PT, R5, R7, R13, P2, P3 ;  /* 0x0000000705057210 */ /* 0x000fe400017e640d */
[----:B----4-:R-:W-:-:S04]  /*1270*/  IADD3 R23, P1, P4, R8, R2, R23 ;  /* 0x0000000208177210 */ /* 0x010fc80007c3e017 */
[----:B------:R-:W-:Y:S01]  /*1280*/  IADD3.X R21, PT, PT, R9, R3, R5, P1, P4 ;  /* 0x0000000309157210 */ /* 0x000fe20000fe8405 */
[----:B------:R-:W-:Y:S08]  /*1290*/  @!P0 BRA `(.L_x_131) ;  /* 0x0000000400908947 */ /* 0x000ff00003800000 */
[----:B------:R-:W-:Y:S01]  /*12a0*/  IMAD.IADD R20, R0, 0x1, R11 ;  /* 0x0000000100147824 */ /* 0x000fe200078e020b */
[----:B------:R-:W-:Y:S01]  /*12b0*/  LOP3.LUT R27, RZ, R19, RZ, 0x33, !PT ;  /* 0x00000013ff1b7212 */ /* 0x000fe200078e33ff */
[----:B------:R-:W-:Y:S01]  /*12c0*/  VIADD R26, R10, 0xfffff200 ;  /* 0xfffff2000a1a7836 */ /* 0x000fe20000000000 */
[----:B------:R-:W0:Y:S01]  /*12d0*/  LDCU.64 UR8, c[0x0][0x380] ;  /* 0x00007000ff0877ac */ /* 0x000e220008000a00 */
[C---:B------:R-:W-:Y:S01]  /*12e0*/  IMAD R29, R20.reuse, 0xe00, RZ ;  /* 0x00000e00141d7824 */ /* 0x040fe200078e02ff */
[----:B------:R-:W-:Y:S01]  /*12f0*/  IADD3 R3, PT, PT, -R25, R10, R27 ;  /* 0x0000000a19037210 */ /* 0x000fe20007ffe11b */
[----:B------:R-:W-:Y:S01]  /*1300*/  IMAD R22, R20, 0xe00, R19 ;  /* 0x00000e0014167824 */ /* 0x000fe200078e0213 */
[----:B------:R-:W-:Y:S01]  /*1310*/  UMOV UR4, URZ ;  /* 0x000000ff00047c82 */ /* 0x000fe20008000000 */
[C---:B------:R-:W-:Y:S01]  /*1320*/  VIADD R18, R29.reuse, 0x200 ;  /* 0x000002001d127836 */ /* 0x040fe20000000000 */
[----:B------:R-:W-:Y:S01]  /*1330*/  ISETP.GT.U32.AND P0, PT, R29, R26, PT ;  /* 0x0000001a1d00720c */ /* 0x000fe20003f04070 */
[----:B------:R-:W-:-:S12]  /*1340*/  IMAD R24, R0, -0xe00, R3 ;  /* 0xfffff20000187824 */ /* 0x000fd800078e0203 */
[----:B0-----:R-:W-:Y:S05]  /*1350*/  @P0 BRA `(.L_x_132) ;  /* 0x0000000000780947 */ /* 0x001fea0003800000 */
.L_x_133:
[----:B------:R-:W-:-:S05]  /*1360*/  IADD3 R2, P0, PT, R19, R29, RZ ;  /* 0x0000001d13027210 */ /* 0x000fca0007f1e0ff */
[----:B------:R-:W-:Y:S01]  /*1370*/  IMAD.X R3, RZ, RZ, RZ, P0 ;  /* 0x000000ffff037224 */ /* 0x000fe200000e06ff */
[----:B------:R-:W-:-:S04]  /*1380*/  LEA R16, P0, R2, UR8, 0x3 ;  /* 0x0000000802107c11 */ /* 0x000fc8000f8018ff */
        /* <DEDUP_REMOVED lines=8> */
[----:B--2---:R-:W-:-:S02]  /*1410*/  IADD3 R23, P0, P1, R12, R10, R23 ;  /* 0x0000000a0c177210 */ /* 0x004fc4000791e017 */
[----:B------:R-:W0:Y:S02]  /*1420*/  LDC R10, c[0x0][0x3a8] ;  /* 0x0000ea00ff0a7b82 */ /* 0x000e240000000800 */
[----:B------:R-:W-:Y:S02]  /*1430*/  IADD3.X R11, PT, PT, R13, R11, R21, P0, P1 ;  /* 0x0000000b0d0b7210 */ /* 0x000fe400007e2415 */
[----:B---3--:R-:W-:-:S04]  /*1440*/  IADD3 R23, P0, P1, R4, R2, R23 ;  /* 0x0000000204177210 */ /* 0x008fc8000791e017 */
[----:B------:R-:W-:Y:S02]  /*1450*/  IADD3.X R3, PT, PT, R5, R3, R11, P0, P1 ;  /* 0x0000000305037210 */ /* 0x000fe400007e240b */
[----:B----4-:R-:W-:-:S04]  /*1460*/  IADD3 R23, P2, P3, R8, R6, R23 ;  /* 0x0000000608177210 */ /* 0x010fc80007b5e017 */
[----:B-----5:R-:W-:Y:S02]  /*1470*/  IADD3 R23, P1, PT, R14, R23, RZ ;  /* 0x000000170e177210 */ /* 0x020fe40007f3e0ff */
[----:B------:R-:W-:Y:S01]  /*1480*/  IADD3.X R7, PT, PT, R9, R7, R3, P2, P3 ;  /* 0x0000000709077210 */ /* 0x000fe200017e6403 */
[----:B0-----:R-:W-:-:S04]  /*1490*/  IMAD.IADD R2, R10, 0x1, -R29 ;  /* 0x000000010a027824 */ /* 0x001fc800078e0a1d */
[----:B------:R-:W-:Y:S01]  /*14a0*/  IMAD.X R21, R15, 0x1, R7, P1 ;  /* 0x000000010f157824 */ /* 0x000fe200008e0607 */
[----:B------:R-:W-:-:S13]  /*14b0*/  ISETP.GE.U32.AND P0, PT, R2, R25, PT ;  /* 0x000000190200720c */ /* 0x000fda0003f06070 */
[----:B------:R-:W-:Y:S05]  /*14c0*/  @!P0 BRA `(.L_x_131) ;  /* 0x0000000400048947 */ /* 0x000fea0003800000 */
[C---:B------:R-:W-:Y:S01]  /*14d0*/  IMAD.IADD R29, R25.reuse, 0x1, R29 ;  /* 0x00000001191d7824 */ /* 0x040fe200078e021d */
[----:B------:R-:W-:Y:S01]  /*14e0*/  UIADD3 UR4, UPT, UPT, UR4, 0x1, URZ ;  /* 0x0000000104047890 */ /* 0x000fe2000fffe0ff */
[C---:B------:R-:W-:Y:S02]  /*14f0*/  IMAD.IADD R18, R25.reuse, 0x1, R18 ;  /* 0x0000000119127824 */ /* 0x040fe400078e0212 */
[----:B------:R-:W-:Y:S01]  /*1500*/  IMAD.IADD R22, R25, 0x1, R22 ;  /* 0x0000000119167824 */ /* 0x000fe200078e0216 */
[----:B------:R-:W-:Y:S01]  /*1510*/  ISETP.GT.U32.AND P0, PT, R29, R26, PT ;  /* 0x0000001a1d00720c */ /* 0x000fe20003f04070 */
[----:B------:R-:W-:-:S12]  /*1520*/  IMAD.IADD R24, R24, 0x1, -R25 ;  /* 0x0000000118187824 */ /* 0x000fd800078e0a19 */
[----:B------:R-:W-:Y:S05]  /*1530*/  @!P0 BRA `(.L_x_133) ;  /* 0xfffffffc00888947 */ /* 0x000fea000383ffff */
.L_x_132:
[----:B------:R-:W-:-:S13]  /*1540*/  ISETP.GE.U32.AND P0, PT, R29, R10, PT ;  /* 0x0000000a1d00720c */ /* 0x000fda0003f06070 */
[----:B------:R-:W-:Y:S05]  /*1550*/  @P0 BRA `(.L_x_131) ;  /* 0x0000000000e00947 */ /* 0x000fea0003800000 */
[----:B------:R-:W-:Y:S01]  /*1560*/  IMAD.IADD R2, R10, 0x1, -R29 ;  /* 0x000000010a027824 */ /* 0x000fe200078e0a1d */
[----:B------:R-:W-:Y:S04]  /*1570*/  BSSY.RECONVERGENT B1, `(.L_x_131) ;  /* 0x0000036000017945 */ /* 0x000fe80003800200 */
[----:B------:R-:W-:-:S13]  /*1580*/  ISETP.GE.AND P0, PT, R19, R2, PT ;  /* 0x000000021300720c */ /* 0x000fda0003f06270 */
[----:B------:R-:W-:Y:S05]  /*1590*/  @P0 BRA `(.L_x_134) ;  /* 0x0000000000cc0947 */ /* 0x000fea0003800000 */
[----:B------:R-:W0:Y:S01]  /*15a0*/  LDC R4, c[0x0][0x3ac] ;  /* 0x0000eb00ff047b82 */ /* 0x000e220000000800 */
[----:B------:R-:W-:Y:S01]  /*15b0*/  IMAD.IADD R27, R27, 0x1, R10 ;  /* 0x000000011b1b7824 */ /* 0x000fe200078e020a */
[----:B------:R-:W-:Y:S01]  /*15c0*/  BSSY.RECONVERGENT B2, `(.L_x_135) ;  /* 0x0000018000027945 */ /* 0x000fe20003800200 */
[----:B------:R-:W-:Y:S02]  /*15d0*/  IMAD.MOV.U32 R9, RZ, RZ, R19 ;  /* 0x000000ffff097224 */ /* 0x000fe400078e0013 */
[----:B------:R-:W-:Y:S02]  /*15e0*/  IMAD R27, R20, -0xe00, R27 ;  /* 0xfffff200141b7824 */ /* 0x000fe400078e021b */
[----:B0-----:R-:W-:-:S04]  /*15f0*/  IMAD R4, R4, UR4, RZ ;  /* 0x0000000404047c24 */ /* 0x001fc8000f8e02ff */
[----:B------:R-:W-:-:S05]  /*1600*/  IMAD R4, R4, -0xe00, R27 ;  /* 0xfffff20004047824 */ /* 0x000fca00078e021b */
[C---:B------:R-:W-:Y:S02]  /*1610*/  LOP3.LUT R3, R4.reuse, 0x600, RZ, 0xc0, !PT ;  /* 0x0000060004037812 */ /* 0x040fe400078ec0ff */
[----:B------:R-:W-:Y:S02]  /*1620*/  ISETP.GE.U32.AND P1, PT, R4, 0x600, PT ;  /* 0x000006000400780c */ /* 0x000fe40003f26070 */
[----:B------:R-:W-:-:S13]  /*1630*/  ISETP.NE.AND P0, PT, R3, 0x600, PT ;  /* 0x000006000300780c */ /* 0x000fda0003f05270 */
[----:B------:R-:W-:Y:S05]  /*1640*/  @!P0 BRA `(.L_x_136) ;  /* 0x00000000003c8947 */ /* 0x000fea0003800000 */
[----:B------:R-:W0:Y:S01]  /*1650*/  LDC.64 R4, c[0x0][0x380] ;  /* 0x0000e000ff047b82 */ /* 0x000e220000000a00 */
[----:B------:R-:W-:Y:S01]  /*1660*/  LOP3.LUT R3, R24, 0xffff, RZ, 0xc0, !PT ;  /* 0x0000ffff18037812 */ /* 0x000fe200078ec0ff */
[----:B------:R-:W-:-:S03]  /*1670*/  IMAD.MOV.U32 R9, RZ, RZ, R19 ;  /* 0x000000ffff097224 */ /* 0x000fc600078e0013 */
[----:B------:R-:W-:-:S04]  /*1680*/  LEA.HI R3, R3, 0x1, RZ, 0x17 ;  /* 0x0000000103037811 */ /* 0x000fc800078fb8ff */
[----:B------:R-:W-:-:S05]  /*1690*/  LOP3.LUT R3, R3, 0x3, RZ, 0xc0, !PT ;  /* 0x0000000303037812 */ /* 0x000fca00078ec0ff */
[----:B------:R-:W-:-:S07]  /*16a0*/  IMAD.MOV R3, RZ, RZ, -R3 ;  /* 0x000000ffff037224 */ /* 0x000fce00078e0a03 */
.L_x_137:
[----:B0-----:R-:W-:-:S06]  /*16b0*/  IMAD.WIDE.U32 R6, R22, 0x8, R4 ;  /* 0x0000000816067825 */ /* 0x001fcc00078e0004 */
        /* <DEDUP_REMOVED lines=8> */
.L_x_136:
[----:B------:R-:W-:Y:S05]  /*1740*/  BSYNC.RECONVERGENT B2 ;  /* 0x0000000000027941 */ /* 0x000fea0003800200 */
.L_x_135:
[----:B------:R-:W-:Y:S05]  /*1750*/  @!P1 BRA `(.L_x_134) ;  /* 0x00000000005c9947 */ /* 0x000fea0003800000 */
[----:B------:R-:W0:Y:S01]  /*1760*/  LDC.64 R4, c[0x0][0x380] ;  /* 0x0000e000ff047b82 */ /* 0x000e220000000a00 */
[C---:B------:R-:W-:Y:S02]  /*1770*/  IMAD.IADD R3, R9.reuse, 0x1, R18 ;  /* 0x0000000109037824 */ /* 0x040fe400078e0212 */
[----:B------:R-:W-:-:S07]  /*1780*/  VIADD R12, R9, 0x400 ;  /* 0x00000400090c7836 */ /* 0x000fce0000000000 */
.L_x_138:
        /* <DEDUP_REMOVED lines=15> */
[----:B--2---:R-:W-:-:S04]  /*1880*/  IADD3 R23, P1, P2, R6, R8, R23 ;  /* 0x0000000806177210 */ /* 0x004fc80007a3e017 */
[----:B------:R-:W-:Y:S02]  /*1890*/  IADD3.X R21, PT, PT, R7, R9, R21, P1, P2 ;  /* 0x0000000907157210 */ /* 0x000fe40000fe4415 */
[----:B---3--:R-:W-:-:S04]  /*18a0*/  IADD3 R23, P1, P2, R14, R10, R23 ;  /* 0x0000000a0e177210 */ /* 0x008fc80007a3e017 */
[----:B------:R-:W-:Y:S01]  /*18b0*/  IADD3.X R21, PT, PT, R15, R11, R21, P1, P2 ;  /* 0x0000000b0f157210 */ /* 0x000fe20000fe4415 */
[----:B------:R-:W-:Y:S08]  /*18c0*/  @!P0 BRA `(.L_x_138) ;  /* 0xfffffffc00b08947 */ /* 0x000ff0000383ffff */
.L_x_134:
[----:B------:R-:W-:Y:S05]  /*18d0*/  BSYNC.RECONVERGENT B1 ;  /* 0x0000000000017941 */ /* 0x000fea0003800200 */
.L_x_131:
        /* <DEDUP_REMOVED lines=29> */
[----:B------:R-:W-:Y:S02]  /*1ab0*/  @!P2 MOV R7, 0x400 ;  /* 0x000004000007a802 */ /* 0x000fe40000000f00 */
[----:B-1----:R-:W-:Y:S01]  /*1ac0*/  SEL R3, R3, RZ, !P1 ;  /* 0x000000ff03037207 */ /* 0x002fe20004800000 */
[----:B------:R-:W0:Y:S01]  /*1ad0*/  SHFL.DOWN PT, R2, R5, 0x10, 0x1f ;  /* 0x0a001f0005027f89 */ /* 0x000e2200000e0000 */
[----:B------:R-:W-:Y:S02]  /*1ae0*/  ISETP.GT.AND P1, PT, R8, 0xf, PT ;  /* 0x0000000f0800780c */ /* 0x000fe40003f24270 */
[----:B--2---:R-:W-:Y:S01]  /*1af0*/  @!P2 LEA R7, R10, R7, 0x18 ;  /* 0x000000070a07a211 */ /* 0x004fe200078ec0ff */
[----:B------:R-:W-:Y:S01]  /*1b00*/  IMAD.X R4, R3, 0x1, R6, P0 ;  /* 0x0000000103047824 */ /* 0x000fe200000e0606 */
[----:B------:R-:W-:-:S04]  /*1b10*/  @!P2 SHF.R.U32.HI R6, RZ, 0x2, R19 ;  /* 0x00000002ff06a819 */ /* 0x000fc80000011613 */
[----:B------:R-:W1:Y:S01]  /*1b20*/  SHFL.DOWN PT, R3, R4, 0x10, 0x1f ;  /* 0x0a001f0004037f89 */ /* 0x000e6200000e0000 */
[----:B------:R-:W-:-:S05]  /*1b30*/  @!P2 LOP3.LUT R6, R6, 0xf8, RZ, 0xc0, !PT ;  /* 0x000000f80606a812 */ /* 0x000fca00078ec0ff */
        /* <DEDUP_REMOVED lines=14> */
[----:B0-----:R-:W0:Y:S04]  /*1c20*/  LDS.128 R4, [UR4+0x30] ;  /* 0x00003004ff047984 */ /* 0x001e280008000c00 */
[----:B------:R-:W2:Y:S04]  /*1c30*/  LDS.128 R20, [UR4+0x40] ;  /* 0x00004004ff147984 */ /* 0x000ea80008000c00 */
[----:B------:R-:W3:Y:S04]  /*1c40*/  LDS.128 R16, [UR4+0x50] ;  /* 0x00005004ff107984 */ /* 0x000ee80008000c00 */
[----:B------:R-:W4:Y:S01]  /*1c50*/  LDS.128 R12, [UR4+0x60] ;  /* 0x00006004ff0c7984 */ /* 0x000f220008000c00 */
[----:B-1----:R-:W-:-:S04]  /*1c60*/  IADD3 R11, P1, P2, R24, R8, R2 ;  /* 0x00000008180b7210 */ /* 0x002fc80007a3e002 */
[----:B------:R-:W-:Y:S02]  /*1c70*/  IADD3.X R25, PT, PT, R25, R9, R3, P1, P2 ;  /* 0x0000000919197210 */ /* 0x000fe40000fe4403 */
[----:B0-----:R-:W-:Y:S02]  /*1c80*/  IADD3 R3, P1, P2, R4, R11, R26 ;  /* 0x0000000b04037210 */ /* 0x001fe40007a3e01a */
        /* <DEDUP_REMOVED lines=15> */
.L_x_130:
[----:B------:R-:W-:Y:S05]  /*1d80*/  BSYNC.RECONVERGENT B0 ;  /* 0x0000000000007941 */ /* 0x000fea0003800200 */
.L_x_119:
[----:B------:R-:W-:Y:S05]  /*1d90*/  @P0 EXIT ;  /* 0x000000000000094d */ /* 0x000fea0003800000 */
[----:B------:R-:W3:Y:S02]  /*1da0*/  LDC.64 R4, c[0x0][0x388] ;  /* 0x0000e200ff047b82 */ /* 0x000ee40000000a00 */
[----:B---3--:R-:W-:-:S05]  /*1db0*/  IMAD.WIDE.U32 R4, R0, 0x8, R4 ;  /* 0x0000000800047825 */ /* 0x008fca00078e0004 */
[----:B------:R-:W-:Y:S01]  /*1dc0*/  STG.E.64 desc[UR6][R4.64], R2 ;  /* 0x0000000204007986 */ /* 0x000fe2000c101b06 */
[----:B------:R-:W-:Y:S05]  /*1dd0*/  EXIT ;  /* 0x000000000000794d */ /* 0x000fea0003800000 */
.L_x_139:
        /* <DEDUP_REMOVED lines=10> */
.L_x_289:


//--------------------- .text._ZN3cub18CUB_300001_SM_10006detail6reduce28DeviceReduceSingleTileKernelINS2_10policy_hubIljN4cuda3std3__44plusIlEEE10Policy1000EPlSC_jS9_llNS7_10__identityEEEvT0_T1_T2_T3_T4_T6_ --------------------------
	.section	.text._ZN3cub18CUB_300001_SM_10006detail6reduce28DeviceReduceSingleTileKernelINS2_10policy_hubIljN4cuda3std3__44plusIlEEE10Policy1000EPlSC_jS9_llNS7_10__identityEEEvT0_T1_T2_T3_T4_T6_,"ax",@progbits
	.align	128
        .global         _ZN3cub18CUB_300001_SM_10006detail6reduce28DeviceReduceSingleTileKernelINS2_10policy_hubIljN4cuda3std3__44plusIlEEE10Policy1000EPlSC_jS9_llNS7_10__identityEEEvT0_T1_T2_T3_T4_T6_
        .type           _ZN3cub18CUB_300001_SM_10006detail6reduce28DeviceReduceSingleTileKernelINS2_10policy_hubIljN4cuda3std3__44plusIlEEE10Policy1000EPlSC_jS9_llNS7_10__identityEEEvT0_T1_T2_T3_T4_T6_,@function
        .size           _ZN3cub18CUB_300001_SM_10006detail6reduce28DeviceReduceSingleTileKernelINS2_10policy_hubIljN4cuda3std3__44plusIlEEE10Policy1000EPlSC_jS9_llNS7_10__identityEEEvT0_T1_T2_T3_T4_T6_,(.L_x_290 - _ZN3cub18CUB_300001_SM_10006detail6reduce28DeviceReduceSingleTileKernelINS2_10policy_hubIljN4cuda3std3__44plusIlEEE10Policy1000EPlSC_jS9_llNS7_10__identityEEEvT0_T1_T2_T3_T4_T6_)
        .other          _ZN3cub18CUB_300001_SM_10006detail6reduce28DeviceReduceSingleTileKernelINS2_10policy_hubIljN4cuda3std3__44plusIlEEE10Policy1000EPlSC_jS9_llNS7_10__identityEEEvT0_T1_T2_T3_T4_T6_,@"STO_CUDA_ENTRY STV_DEFAULT"
_ZN3cub18CUB_300001_SM_10006detail6reduce28DeviceReduceSingleTileKernelINS2_10policy_hubIljN4cuda3std3__44plusIlEEE10Policy1000EPlSC_jS9_llNS7_10__identityEEEvT0_T1_T2_T3_T4_T6_:
.text._ZN3cub18CUB_300001_SM_10006detail6reduce28DeviceReduceSingleTileKernelINS2_10policy_hubIljN4cuda3std3__44plusIlEEE10Policy1000EPlSC_jS9_llNS7_10__identityEEEvT0_T1_T2_T3_T4_T6_:
        /* <DEDUP_REMOVED lines=13> */
.L_x_140:
[----:B------:R-:W-:Y:S01]  /*00d0*/  ISETP.GT.U32.AND P0, PT, R0, 0xdff, PT ;  /* 0x00000dff0000780c */ /* 0x000fe20003f04070 */
[----:B------:R-:W-:-:S12]  /*00e0*/  BSSY.RECONVERGENT B0, `(.L_x_141) ;  /* 0x00001fb000007945 */ /* 0x000fd80003800200 */
        /* <DEDUP_REMOVED lines=11> */
.L_x_144:
[----:B------:R-:W-:Y:S05]  /*01a0*/  BSYNC.RECONVERGENT B1 ;  /* 0x0000000000017941 */ /* 0x000fea0003800200 */
.L_x_143:
        /* <DEDUP_REMOVED lines=17> */
.L_x_149:
        /* <DEDUP_REMOVED lines=11> */
.L_x_148:
[----:B------:R-:W-:Y:S05]  /*0370*/  BSYNC.RECONVERGENT B2 ;  /* 0x0000000000027941 */ /* 0x000fea0003800200 */
.L_x_147:
[----:B------:R-:W-:Y:S05]  /*0380*/  @!P1 BRA `(.L_x_146) ;  /* 0x00000004004c9947 */ /* 0x000fea0003800000 */
[----:B------:R-:W0:Y:S01]  /*0390*/  LDC.64 R6, c[0x0][0x380] ;  /* 0x0000e000ff067b82 */ /* 0x000e220000000a00 */
[----:B------:R-:W-:Y:S01]  /*03a0*/  IMAD.IADD R4, R0, 0x1, -R9 ;  /* 0x0000000100047824 */ /* 0x000fe200078e0a09 */
[----:B------:R-:W-:Y:S01]  /*03b0*/  BSSY.RECONVERGENT B2, `(.L_x_150) ;  /* 0x000002c000027945 */ /* 0x000fe20003800200 */
[----:B------:R-:W-:-:S03]  /*03c0*/  PLOP3.LUT P0, PT, PT, PT, PT, 0x80, 0x8 ;  /* 0x000000000008781c */ /* 0x000fc60003f0f070 */
[----:B------:R-:W-:Y:S01]  /*03d0*/  ISETP.GT.AND P1, PT, R4, 0x1800, PT ;  /* 0x000018000400780c */ /* 0x000fe20003f24270 */
[----:B0-----:R-:W-:-:S12]  /*03e0*/  IMAD.WIDE.U32 R6, R9, 0x8, R6 ;  /* 0x0000000809067825 */ /* 0x001fd800078e0006 */
[----:B------:R-:W-:Y:S05]  /*03f0*/  @!P1 BRA `(.L_x_151) ;  /* 0x00000000009c9947 */ /* 0x000fea0003800000 */
[----:B------:R-:W-:Y:S01]  /*0400*/  PLOP3.LUT P0, PT, PT, PT, PT, 0x8, 0x80 ;  /* 0x000000000080781c */ /* 0x000fe20003f0e170 */
[----:B------:R-:W-:-:S12]  /*0410*/  VIADD R4, R0, 0xffffe800 ;  /* 0xffffe80000047836 */ /* 0x000fd80000000000 */
.L_x_152:
[----:B------:R-:W2:Y:S04]  /*0420*/  LDG.E.64.CONSTANT R40, desc[UR6][R6.64] ;  /* 0x0000000606287981 */ /* 0x000ea8000c1e9b00 */
[----:B------:R-:W2:Y:S04]  /*0430*/  LDG.E.64.CONSTANT R38, desc[UR6][R6.64+0x1000] ;  /* 0x0010000606267981 */ /* 0x000ea8000c1e9b00 */
[----:B------:R-:W3:Y:S04]  /*0440*/  LDG.E.64.CONSTANT R36, desc[UR6][R6.64+0x2000] ;  /* 0x0020000606247981 */ /* 0x000ee8000c1e9b00 */
[----:B------:R-:W3:Y:S04]  /*0450*/  LDG.E.64.CONSTANT R34, desc[UR6][R6.64+0x3000] ;  /* 0x0030000606227981 */ /* 0x000ee8000c1e9b00 */
[----:B------:R-:W4:Y:S04]  /*0460*/  LDG.E.64.CONSTANT R32, desc[UR6][R6.64+0x4000] ;  /* 0x0040000606207981 */ /* 0x000f28000c1e9b00 */
        /* <DEDUP_REMOVED lines=10> */
[----:B------:R0:W4:Y:S01]  /*0510*/  LDG.E.64.CONSTANT R10, desc[UR6][R6.64+0xf000] ;  /* 0x00f00006060a7981 */ /* 0x000122000c1e9b00 */
[----:B------:R-:W-:Y:S01]  /*0520*/  VIADD R9, R9, 0x2000 ;  /* 0x0000200009097836 */ /* 0x000fe20000000000 */
[----:B0-----:R-:W-:-:S05]  /*0530*/  IADD3 R6, P6, PT, R6, 0x10000, RZ ;  /* 0x0001000006067810 */ /* 0x001fca0007fde0ff */
[----:B------:R-:W-:Y:S01]  /*0540*/  IMAD.X R7, RZ, RZ, R7, P6 ;  /* 0x000000ffff077224 */ /* 0x000fe200030e0607 */
        /* <DEDUP_REMOVED lines=18> */
.L_x_151:
[----:B------:R-:W-:Y:S05]  /*0670*/  BSYNC.RECONVERGENT B2 ;  /* 0x0000000000027941 */ /* 0x000fea0003800200 */
.L_x_150:
        /* <DEDUP_REMOVED lines=10> */
[----:B------:R-:W4:Y:S04]  /*0720*/  LDG.E.64.CONSTANT R22, desc[UR6][R6.64+0x6000] ;  /* 0x0060000606167981 */ /* 0x000f28000c1e9b00 */
[----:B------:R0:W4:Y:S01]  /*0730*/  LDG.E.64.CONSTANT R24, desc[UR6][R6.64+0x7000] ;  /* 0x0070000606187981 */ /* 0x000122000c1e9b00 */
[----:B------:R-:W-:Y:S01]  /*0740*/  IADD3 R4, P5, PT, R6, 0x8000, RZ ;  /* 0x0000800006047810 */ /* 0x000fe20007fbe0ff */
[----:B------:R-:W-:-:S04]  /*0750*/  VIADD R9, R9, 0x1000 ;  /* 0x0000100009097836 */ /* 0x000fc80000000000 */
[----:B0-----:R-:W-:Y:S02]  /*0760*/  IMAD.X R7, RZ, RZ, R7, P5 ;  /* 0x000000ffff077224 */ /* 0x001fe400028e0607 */
[----:B------:R-:W-:Y:S01]  /*0770*/  IMAD.MOV.U32 R6, RZ, RZ, R4 ;  /* 0x000000ffff067224 */ /* 0x000fe200078e0004 */
        /* <DEDUP_REMOVED lines=9> */
.L_x_154:
[----:B------:R-:W-:Y:S05]  /*0810*/  BSYNC.RECONVERGENT B2 ;  /* 0x0000000000027941 */ /* 0x000fea0003800200 */
.L_x_153:
[----:B------:R-:W-:-:S13]  /*0820*/  ISETP.LT.OR P0, PT, R9, R0, P0 ;  /* 0x000000000900720c */ /* 0x000fda0000701670 */
[----:B------:R-:W-:Y:S05]  /*0830*/  @!P0 BRA `(.L_x_146) ;  /* 0x0000000000208947 */ /* 0x000fea0003800000 */
        /* <DEDUP_REMOVED lines=8> */
.L_x_146:
[----:B------:R-:W-:Y:S05]  /*08c0*/  BSYNC.RECONVERGENT B1 ;  /* 0x0000000000017941 */ /* 0x000fea0003800200 */
.L_x_145:
        /* <DEDUP_REMOVED lines=77> */
.L_x_155:
[----:B------:R-:W-:Y:S01]  /*0da0*/  LOP3.LUT R4, R5, 0x3e0, RZ, 0xc0, !PT ;  /* 0x000003e005047812 */ /* 0x000fe200078ec0ff */
[----:B------:R-:W0:Y:S03]  /*0db0*/  S2R R12, SR_LANEID ;  /* 0x00000000000c7919 */ /* 0x000e260000000000 */
[----:B------:R-:W-:Y:S01]  /*0dc0*/  LOP3.LUT R9, RZ, R4, RZ, 0x33, !PT ;  /* 0x00000004ff097212 */ /* 0x000fe200078e33ff */
[----:B------:R-:W-:-:S04]  /*0dd0*/  VIADD R7, R4, 0x20 ;  /* 0x0000002004077836 */ /* 0x000fc80000000000 */
[----:B------:R-:W-:Y:S01]  /*0de0*/  IMAD.IADD R9, R9, 0x1, R0 ;  /* 0x0000000109097824 */ /* 0x000fe200078e0200 */
[----:B------:R-:W-:-:S04]  /*0df0*/  ISETP.GT.U32.AND P0, PT, R7, R0, PT ;  /* 0x000000000700720c */ /* 0x000fc80003f04070 */
[----:B------:R-:W-:-:S05]  /*0e00*/  SEL R9, R9, 0x1f, P0 ;  /* 0x0000001f09097807 */ /* 0x000fca0000000000 */
[----:B-----5:R-:W1:Y:S04]  /*0e10*/  SHFL.DOWN PT, R4, R2, 0x1, R9 ;  /* 0x0820000002047989 */ /* 0x020e6800000e0009 */
[----:B------:R-:W2:Y:S01]  /*0e20*/  SHFL.DOWN PT, R6, R3, 0x1, R9 ;  /* 0x0820000003067989 */ /* 0x000ea200000e0009 */
[C---:B0-----:R-:W-:Y:S01]  /*0e30*/  ISETP.GE.AND P0, PT, R12.reuse, R9, PT ;  /* 0x000000090c00720c */ /* 0x041fe20003f06270 */
[C---:B------:R-:W-:Y:S01]  /*0e40*/  VIADD R8, R12.reuse, 0x2 ;  /* 0x000000020c087836 */ /* 0x040fe20000000000 */
[----:B------:R-:W-:Y:S02]  /*0e50*/  ISETP.NE.AND P2, PT, R12, RZ, PT ;  /* 0x000000ff0c00720c */ /* 0x000fe40003f45270 */
[----:B-1----:R-:W-:Y:S02]  /*0e60*/  SEL R7, R4, RZ, !P0 ;  /* 0x000000ff04077207 */ /* 0x002fe40004000000 */
[----:B--2---:R-:W-:-:S09]  /*0e70*/  SEL R6, R6, RZ, !P0 ;  /* 0x000000ff06067207 */ /* 0x004fd20004000000 */
[----:B------:R-:W0:Y:S01]  /*0e80*/  @!P2 S2R R14, SR_CgaCtaId ;  /* 0x00000000000ea919 */ /* 0x000e220000008800 */
[----:B------:R-:W-:-:S05]  /*0e90*/  IADD3 R7, P0, PT, R2, R7, RZ ;  /* 0x0000000702077210 */ /* 0x000fca0007f1e0ff */
[----:B------:R-:W-:Y:S01]  /*0ea0*/  IMAD.X R10, R3, 0x1, R6, P0 ;  /* 0x00000001030a7824 */ /* 0x000fe200000e0606 */
[----:B------:R-:W1:Y:S01]  /*0eb0*/  SHFL.DOWN PT, R4, R7, 0x2, R9 ;  /* 0x0840000007047989 */ /* 0x000e6200000e0009 */
[----:B------:R-:W-:-:S03]  /*0ec0*/  ISETP.GT.AND P0, PT, R8, R9, PT ;  /* 0x000000090800720c */ /* 0x000fc60003f04270 */
[----:B------:R-:W2:Y:S01]  /*0ed0*/  SHFL.DOWN PT, R6, R10, 0x2, R9 ;  /* 0x084000000a067989 */ /* 0x000ea200000e0009 */
[----:B-1----:R-:W-:-:S04]  /*0ee0*/  SEL R4, R4, RZ, !P0 ;  /* 0x000000ff04047207 */ /* 0x002fc80004000000 */
[----:B------:R-:W-:Y:S01]  /*0ef0*/  IADD3 R8, P1, PT, R4, R7, RZ ;  /* 0x0000000704087210 */ /* 0x000fe20007f3e0ff */
[----:B------:R-:W-:Y:S01]  /*0f00*/  VIADD R4, R12, 0x4 ;  /* 0x000000040c047836 */ /* 0x000fe20000000000 */
[----:B--2---:R-:W-:-:S03]  /*0f10*/  SEL R6, R6, RZ, !P0 ;  /* 0x000000ff06067207 */ /* 0x004fc60004000000 */
[----:B------:R-:W1:Y:S01]  /*0f20*/  SHFL.DOWN PT, R2, R8, 0x4, R9 ;  /* 0x0880000008027989 */ /* 0x000e6200000e0009 */
[----:B------:R-:W-:Y:S01]  /*0f30*/  ISETP.GT.AND P0, PT, R4, R9, PT ;  /* 0x000000090400720c */ /* 0x000fe20003f04270 */
[----:B------:R-:W-:Y:S02]  /*0f40*/  IMAD.X R6, R6, 0x1, R10, P1 ;  /* 0x0000000106067824 */ /* 0x000fe400008e060a */
        /* <DEDUP_REMOVED lines=12> */
[----:B------:R-:W-:Y:S02]  /*1010*/  @!P2 MOV R7, 0x400 ;  /* 0x000004000007a802 */ /* 0x000fe40000000f00 */
[----:B--2---:R-:W-:Y:S01]  /*1020*/  SEL R3, R3, RZ, !P0 ;  /* 0x000000ff03037207 */ /* 0x004fe20004000000 */
[----:B------:R-:W1:Y:S01]  /*1030*/  SHFL.DOWN PT, R2, R6, 0x10, R9 ;  /* 0x0a00000006027989 */ /* 0x000e6200000e0009 */
[----:B------:R-:W-:Y:S02]  /*1040*/  ISETP.GT.AND P0, PT, R4, R9, PT ;  /* 0x000000090400720c */ /* 0x000fe40003f04270 */
[----:B------:R-:W-:Y:S01]  /*1050*/  @!P2 SHF.R.U32.HI R4, RZ, 0x2, R5 ;  /* 0x00000002ff04a819 */ /* 0x000fe20000011605 */
[----:B------:R-:W-:Y:S01]  /*1060*/  IMAD.X R8, R3, 0x1, R10, P1 ;  /* 0x0000000103087824 */ /* 0x000fe200008e060a */
[----:B0-----:R-:W-:-:S02]  /*1070*/  @!P2 LEA R7, R14, R7, 0x18 ;  /* 0x000000070e07a211 */ /* 0x001fc400078ec0ff */
[----:B------:R-:W-:Y:S02]  /*1080*/  @!P2 LOP3.LUT R4, R4, 0xf8, RZ, 0xc0, !PT ;  /* 0x000000f80404a812 */ /* 0x000fe400078ec0ff */
[----:B------:R-:W0:Y:S03]  /*1090*/  SHFL.DOWN PT, R3, R8, 0x10, R9 ;  /* 0x0a00000008037989 */ /* 0x000e2600000e0009 */
[----:B------:R-:W-:Y:S01]  /*10a0*/  @!P2 IMAD.IADD R7, R4, 0x1, R7 ;  /* 0x000000010407a824 */ /* 0x000fe200078e0207 */
[----:B-1----:R-:W-:-:S04]  /*10b0*/  SEL R2, R2, RZ, !P0 ;  /* 0x000000ff02027207 */ /* 0x002fc80004000000 */
[----:B------:R-:W-:Y:S02]  /*10c0*/  IADD3 R2, P1, PT, R2, R6, RZ ;  /* 0x0000000602027210 */ /* 0x000fe40007f3e0ff */
[----:B0-----:R-:W-:Y:S02]  /*10d0*/  SEL R3, R3, RZ, !P0 ;  /* 0x000000ff03037207 */ /* 0x001fe40004000000 */
        /* <DEDUP_REMOVED lines=10> */
[----:B------:R-:W-:Y:S01]  /*1180*/  ISETP.GT.U32.AND P6, PT, R0, 0x1a0, PT ;  /* 0x000001a00000780c */ /* 0x000fe20003fc4070 */
[----:B0-----:R-:W-:-:S09]  /*1190*/  ULEA UR4, UR5, UR4, 0x18 ;  /* 0x0000000405047291 */ /* 0x001fd2000f8ec0ff */
[----:B------:R-:W0:Y:S04]  /*11a0*/  LDS.64 R24, [UR4+0x18] ;  /* 0x00001804ff187984 */ /* 0x000e280008000a00 */
[----:B-1----:R-:W1:Y:S04]  /*11b0*/  LDS.128 R4, [UR4+0x20] ;  /* 0x00002004ff047984 */ /* 0x002e680008000c00 */
[----:B------:R-:W2:Y:S04]  /*11c0*/  LDS.128 R8, [UR4+0x30] ;  /* 0x00003004ff087984 */ /* 0x000ea80008000c00 */
[----:B------:R-:W3:Y:S04]  /*11d0*/  LDS.128 R12, [UR4+0x40] ;  /* 0x00004004ff0c7984 */ /* 0x000ee80008000c00 */
[----:B------:R-:W4:Y:S04]  /*11e0*/  LDS.128 R16, [UR4+0x50] ;  /* 0x00005004ff107984 */ /* 0x000f280008000c00 */
[----:B------:R-:W5:Y:S04]  /*11f0*/  LDS.128 R20, [UR4+0x60] ;  /* 0x00006004ff147984 */ /* 0x000f680008000c00 */
[----:B------:R-:W5:Y:S01]  /*1200*/  LDS.128 R28, [UR4+0x70] ;  /* 0x00007004ff1c7984 */ /* 0x000f620008000c00 */
[----:B0-----:R-:W-:-:S02]  /*1210*/  SEL R33, R25, RZ, P1 ;  /* 0x000000ff19217207 */ /* 0x001fc40000800000 */
[----:B------:R-:W-:Y:S02]  /*1220*/  SEL R24, R24, RZ, P1 ;  /* 0x000000ff18187207 */ /* 0x000fe40000800000 */
[----:B-1----:R-:W-:Y:S02]  /*1230*/  SEL R25, R4, RZ, P2 ;  /* 0x000000ff04197207 */ /* 0x002fe40001000000 */
[----:B------:R-:W-:Y:S02]  /*1240*/  SEL R32, R5, RZ, P2 ;  /* 0x000000ff05207207 */ /* 0x000fe40001000000 */
[----:B------:R-:W-:Y:S02]  /*1250*/  IADD3 R2, P3, P4, R25, R24, R2 ;  /* 0x0000001819027210 */ /* 0x000fe40007c7e002 */
[----:B------:R-:W0:Y:S01]  /*1260*/  LDS.128 R24, [UR4+0x80] ;  /* 0x00008004ff187984 */ /* 0x000e220008000c00 */
[C---:B------:R-:W-:Y:S02]  /*1270*/  ISETP.GT.U32.AND P1, PT, R0.reuse, 0x60, PT ;  /* 0x000000600000780c */ /* 0x040fe40003f24070 */
[----:B------:R-:W-:-:S02]  /*1280*/  ISETP.GT.U32.AND P2, PT, R0, 0x80, PT ;  /* 0x000000800000780c */ /* 0x000fc40003f44070 */
[----:B------:R-:W-:Y:S02]  /*1290*/  SEL R5, R6, RZ, P1 ;  /* 0x000000ff06057207 */ /* 0x000fe40000800000 */
[----:B------:R-:W-:Y:S02]  /*12a0*/  SEL R7, R7, RZ, P1 ;  /* 0x000000ff07077207 */ /* 0x000fe40000800000 */
[----:B--2---:R-:W-:Y:S02]  /*12b0*/  SEL R4, R8, RZ, P2 ;  /* 0x000000ff08047207 */ /* 0x004fe40001000000 */
[----:B------:R-:W-:Y:S02]  /*12c0*/  SEL R6, R9, RZ, P2 ;  /* 0x000000ff09067207 */ /* 0x000fe40001000000 */
[C---:B------:R-:W-:Y:S02]  /*12d0*/  ISETP.GT.U32.AND P1, PT, R0.reuse, 0xa0, PT ;  /* 0x000000a00000780c */ /* 0x040fe40003f24070 */
[----:B------:R-:W-:-:S02]  /*12e0*/  ISETP.GT.U32.AND P2, PT, R0, 0xc0, PT ;  /* 0x000000c00000780c */ /* 0x000fc40003f44070 */
[----:B------:R-:W-:Y:S02]  /*12f0*/  IADD3.X R8, PT, PT, R32, R33, R3, P3, P4 ;  /* 0x0000002120087210 */ /* 0x000fe40001fe8403 */
[----:B------:R-:W-:Y:S02]  /*1300*/  IADD3 R4, P3, P4, R4, R2, R5 ;  /* 0x0000000204047210 */ /* 0x000fe40007c7e005 */
[----:B------:R-:W-:Y:S02]  /*1310*/  SEL R3, R10, RZ, P1 ;  /* 0x000000ff0a037207 */ /* 0x000fe40000800000 */
[----:B---3--:R-:W-:Y:S02]  /*1320*/  SEL R2, R12, RZ, P2 ;  /* 0x000000ff0c027207 */ /* 0x008fe40001000000 */
[----:B------:R-:W-:Y:S02]  /*1330*/  SEL R10, R11, RZ, P1 ;  /* 0x000000ff0b0a7207 */ /* 0x000fe40000800000 */
[----:B------:R-:W-:-:S02]  /*1340*/  ISETP.GT.U32.AND P1, PT, R0, 0xe0, PT ;  /* 0x000000e00000780c */ /* 0x000fc40003f24070 */
[----:B------:R-:W-:Y:S02]  /*1350*/  IADD3.X R6, PT, PT, R6, R8, R7, P3, P4 ;  /* 0x0000000806067210 */ /* 0x000fe40001fe8407 */
[----:B------:R-:W-:Y:S02]  /*1360*/  SEL R5, R13, RZ, P2 ;  /* 0x000000ff0d057207 */ /* 0x000fe40001000000 */
[----:B------:R-:W-:Y:S02]  /*1370*/  IADD3 R2, P3, P4, R2, R4, R3 ;  /* 0x0000000402027210 */ /* 0x000fe40007c7e003 */
[----:B------:R-:W-:Y:S02]  /*1380*/  ISETP.GT.U32.AND P2, PT, R0, 0x100, PT ;  /* 0x000001000000780c */ /* 0x000fe40003f44070 */
[----:B------:R-:W-:Y:S02]  /*1390*/  SEL R3, R14, RZ, P1 ;  /* 0x000000ff0e037207 */ /* 0x000fe40000800000 */
[----:B------:R-:W-:-:S02]  /*13a0*/  SEL R15, R15, RZ, P1 ;  /* 0x000000ff0f0f7207 */ /* 0x000fc40000800000 */
[----:B------:R-:W-:Y:S02]  /*13b0*/  ISETP.GT.U32.AND P1, PT, R0, 0x120, PT ;  /* 0x000001200000780c */ /* 0x000fe40003f24070 */
[----:B------:R-:W-:Y:S02]  /*13c0*/  IADD3.X R5, PT, PT, R5, R6, R10, P3, P4 ;  /* 0x0000000605057210 */ /* 0x000fe40001fe840a */
[----:B----4-:R-:W-:Y:S02]  /*13d0*/  SEL R4, R16, RZ, P2 ;  /* 0x000000ff10047207 */ /* 0x010fe40001000000 */
[----:B------:R-:W-:Y:S02]  /*13e0*/  SEL R6, R17, RZ, P2 ;  /* 0x000000ff11067207 */ /* 0x000fe40001000000 */
[----:B------:R-:W-:Y:S02]  /*13f0*/  ISETP.GT.U32.AND P2, PT, R0, 0x140, PT ;  /* 0x000001400000780c */ /* 0x000fe40003f44070 */
[----:B------:R-:W-:-:S02]  /*1400*/  SEL R7, R18, RZ, P1 ;  /* 0x000000ff12077207 */ /* 0x000fc40000800000 */
[----:B------:R-:W-:Y:S02]  /*1410*/  SEL R18, R19, RZ, P1 ;  /* 0x000000ff13127207 */ /* 0x000fe40000800000 */
[----:B------:R-:W-:Y:S02]  /*1420*/  IADD3 R4, P3, P4, R4, R2, R3 ;  /* 0x0000000204047210 */ /* 0x000fe40007c7e003 */
[----:B------:R-:W-:Y:S02]  /*1430*/  ISETP.GT.U32.AND P1, PT, R0, 0x160, PT ;  /* 0x000001600000780c */ /* 0x000fe40003f24070 */
[----:B-----5:R-:W-:Y:S02]  /*1440*/  SEL R2, R20, RZ, P2 ;  /* 0x000000ff14027207 */ /* 0x020fe40001000000 */
[----:B------:R-:W-:Y:S02]  /*1450*/  IADD3.X R6, PT, PT, R6, R5, R15, P3, P4 ;  /* 0x0000000506067210 */ /* 0x000fe40001fe840f */
[----:B------:R-:W-:-:S02]  /*1460*/  SEL R3, R22, RZ, P1 ;  /* 0x000000ff16037207 */ /* 0x000fc40000800000 */
[----:B------:R-:W-:Y:S02]  /*1470*/  SEL R23, R23, RZ, P1 ;  /* 0x000000ff17177207 */ /* 0x000fe40000800000 */
[----:B------:R-:W-:Y:S02]  /*1480*/  SEL R5, R21, RZ, P2 ;  /* 0x000000ff15057207 */ /* 0x000fe40001000000 */
[----:B------:R-:W-:Y:S02]  /*1490*/  IADD3 R2, P1, P3, R2, R4, R7 ;  /* 0x0000000402027210 */ /* 0x000fe40007b3e007 */
[----:B------:R-:W-:Y:S02]  /*14a0*/  SEL R4, R28, RZ, P5 ;  /* 0x000000ff1c047207 */ /* 0x000fe40002800000 */
[----:B------:R-:W-:Y:S02]  /*14b0*/  ISETP.GT.U32.AND P2, PT, R0, 0x1c0, PT ;  /* 0x000001c00000780c */ /* 0x000fe40003f44070 */
[----:B------:R-:W-:-:S02]  /*14c0*/  IADD3.X R5, PT, PT, R5, R6, R18, P1, P3 ;  /* 0x0000000605057210 */ /* 0x000fc40000fe6412 */
[----:B------:R-:W-:Y:S02]  /*14d0*/  IADD3 R4, P3, P4, R4, R2, R3 ;  /* 0x0000000204047210 */ /* 0x000fe40007c7e003 */
[----:B------:R-:W-:Y:S02]  /*14e0*/  SEL R2, R30, RZ, P6 ;  /* 0x000000ff1e027207 */ /* 0x000fe40003000000 */
[----:B0-----:R-:W-:Y:S02]  /*14f0*/  SEL R3, R24, RZ, P2 ;  /* 0x000000ff18037207 */ /* 0x001fe40001000000 */
[----:B------:R-:W-:Y:S02]  /*1500*/  ISETP.GT.U32.AND P1, PT, R0, 0x1e0, PT ;  /* 0x000001e00000780c */ /* 0x000fe40003f24070 */
        /* <DEDUP_REMOVED lines=11> */
.L_x_142:
        /* <DEDUP_REMOVED lines=10> */
[----:B--2---:R-:W-:Y:S01]  /*1660*/  IADD3 R5, P0, P1, R8, R2, R18 ;  /* 0x0000000208057210 */ /* 0x004fe2000791e012 */
[----:B------:R-:W-:-:S03]  /*1670*/  VIADD R8, R0, 0xfffff200 ;  /* 0xfffff20000087836 */ /* 0x000fc60000000000 */
[----:B------:R-:W-:Y:S02]  /*1680*/  IADD3.X R3, PT, PT, R9, R3, R19, P0, P1 ;  /* 0x0000000309037210 */ /* 0x000fe400007e2413 */
[----:B------:R-:W-:Y:S02]  /*1690*/  ISETP.GE.U32.AND P0, PT, R8, 0xe00, PT ;  /* 0x00000e000800780c */ /* 0x000fe40003f06070 */
[----:B---3--:R-:W-:-:S04]  /*16a0*/  IADD3 R5, P2, P3, R12, R10, R5 ;  /* 0x0000000a0c057210 */ /* 0x008fc80007b5e005 */
[----:B------:R-:W-:Y:S02]  /*16b0*/  IADD3.X R3, PT, PT, R13, R11, R3, P2, P3 ;  /* 0x0000000b0d037210 */ /* 0x000fe400017e6403 */
[----:B----4-:R-:W-:Y:S01]  /*16c0*/  IADD3 R2, P1, P4, R16, R14, R5 ;  /* 0x0000000e10027210 */ /* 0x010fe20007c3e005 */
[----:B------:R-:W-:-:S03]  /*16d0*/  IMAD.MOV.U32 R5, RZ, RZ, 0xe00 ;  /* 0x00000e00ff057424 */ /* 0x000fc600078e00ff */
[----:B------:R-:W-:Y:S01]  /*16e0*/  IADD3.X R3, PT, PT, R17, R15, R3, P1, P4 ;  /* 0x0000000f11037210 */ /* 0x000fe20000fe8403 */
[----:B------:R-:W-:Y:S08]  /*16f0*/  @!P0 BRA `(.L_x_157) ;  /* 0x0000000000608947 */ /* 0x000ff00003800000 */
[----:B------:R-:W0:Y:S01]  /*1700*/  LDC R0, c[0x0][0x390] ;  /* 0x0000e400ff007b82 */ /* 0x000e220000000800 */
[----:B------:R-:W-:-:S07]  /*1710*/  IMAD.MOV.U32 R5, RZ, RZ, 0xe00 ;  /* 0x00000e00ff057424 */ /* 0x000fce00078e00ff */
.L_x_159:
[----:B------:R-:W-:-:S05]  /*1720*/  IMAD.WIDE.U32 R10, R5, 0x8, R6 ;  /* 0x00000008050a7825 */ /* 0x000fca00078e0006 */
        /* <DEDUP_REMOVED lines=8> */
[----:B0-----:R-:W-:-:S03]  /*17b0*/  IMAD.IADD R2, R0, 0x1, -R5 ;  /* 0x0000000100027824 */ /* 0x001fc600078e0a05 */
[----:B------:R-:W-:Y:S02]  /*17c0*/  IADD3.X R13, PT, PT, R15, R13, R3, P0, P1 ;  /* 0x0000000d0f0d7210 */ /* 0x000fe400007e2403 */
[----:B------:R-:W-:Y:S02]  /*17d0*/  ISETP.GE.U32.AND P0, PT, R2, 0xe00, PT ;  /* 0x00000e000200780c */ /* 0x000fe40003f06070 */
[----:B---3--:R-:W-:-:S04]  /*17e0*/  IADD3 R9, P2, P3, R18, R16, R9 ;  /* 0x0000001012097210 */ /* 0x008fc80007b5e009 */
[----:B------:R-:W-:Y:S02]  /*17f0*/  IADD3.X R17, PT, PT, R19, R17, R13, P2, P3 ;  /* 0x0000001113117210 */ /* 0x000fe400017e640d */
[----:B----4-:R-:W-:-:S04]  /*1800*/  IADD3 R3, P1, P4, R22, R20, R9 ;  /* 0x0000001416037210 */ /* 0x010fc80007c3e009 */
[----:B-----5:R-:W-:Y:S02]  /*1810*/  IADD3 R2, P2, PT, R24, R3, RZ ;  /* 0x0000000318027210 */ /* 0x020fe40007f5e0ff */
[----:B------:R-:W-:-:S05]  /*1820*/  IADD3.X R3, PT, PT, R23, R21, R17, P1, P4 ;  /* 0x0000001517037210 */ /* 0x000fca0000fe8411 */
[----:B------:R-:W-:Y:S01]  /*1830*/  IMAD.X R3, R25, 0x1, R3, P2 ;  /* 0x0000000119037824 */ /* 0x000fe200010e0603 */
[----:B------:R-:W-:Y:S06]  /*1840*/  @!P0 BRA `(.L_x_158) ;  /* 0x0000000000e88947 */ /* 0x000fec0003800000 */
[----:B------:R-:W-:-:S05]  /*1850*/  VIADD R5, R5, 0xe00 ;  /* 0x00000e0005057836 */ /* 0x000fca0000000000 */
[----:B------:R-:W-:-:S13]  /*1860*/  ISETP.GT.U32.AND P0, PT, R5, R8, PT ;  /* 0x000000080500720c */ /* 0x000fda0003f04070 */
[----:B------:R-:W-:Y:S05]  /*1870*/  @!P0 BRA `(.L_x_159) ;  /* 0xfffffffc00a88947 */ /* 0x000fea000383ffff */
.L_x_157:
[----:B------:R-:W-:-:S13]  /*1880*/  ISETP.GE.U32.AND P0, PT, R5, R0, PT ;  /* 0x000000000500720c */ /* 0x000fda0003f06070 */
        /* <DEDUP_REMOVED lines=13> */
[----:B------:R-:W0:Y:S01]  /*1960*/  LDC.64 R10, c[0x0][0x380] ;  /* 0x0000e000ff0a7b82 */ /* 0x000e220000000a00 */
[----:B------:R-:W-:Y:S01]  /*1970*/  LEA.HI R0, R6, 0x1, RZ, 0x17 ;  /* 0x0000000106007811 */ /* 0x000fe200078fb8ff */
[----:B------:R-:W-:-:S03]  /*1980*/  IMAD.IADD R13, R4, 0x1, R5 ;  /* 0x00000001040d7824 */ /* 0x000fc600078e0205 */
[----:B------:R-:W-:Y:S01]  /*1990*/  LOP3.LUT R6, R0, 0x3, RZ, 0xc0, !PT ;  /* 0x0000000300067812 */ /* 0x000fe200078ec0ff */
[----:B------:R-:W-:-:S04]  /*19a0*/  IMAD.MOV.U32 R0, RZ, RZ, R4 ;  /* 0x000000ffff007224 */ /* 0x000fc800078e0004 */
[----:B------:R-:W-:-:S07]  /*19b0*/  IMAD.MOV R8, RZ, RZ, -R6 ;  /* 0x000000ffff087224 */ /* 0x000fce00078e0a06 */
.L_x_163:
        /* <DEDUP_REMOVED lines=9> */
.L_x_162:
[----:B------:R-:W-:Y:S05]  /*1a50*/  BSYNC.RECONVERGENT B2 ;  /* 0x0000000000027941 */ /* 0x000fea0003800200 */
.L_x_161:
[----:B------:R-:W-:Y:S05]  /*1a60*/  @!P1 BRA `(.L_x_160) ;  /* 0x00000000005c9947 */ /* 0x000fea0003800000 */
[----:B------:R-:W0:Y:S01]  /*1a70*/  LDC.64 R6, c[0x0][0x380] ;  /* 0x0000e000ff067b82 */ /* 0x000e220000000a00 */
[C---:B------:R-:W-:Y:S02]  /*1a80*/  IMAD.IADD R5, R0.reuse, 0x1, R5 ;  /* 0x0000000100057824 */ /* 0x040fe400078e0205 */
[----:B------:R-:W-:-:S07]  /*1a90*/  VIADD R0, R0, 0x400 ;  /* 0x0000040000007836 */ /* 0x000fce0000000000 */
.L_x_164:
        /* <DEDUP_REMOVED lines=20> */
.L_x_160:
[----:B------:R-:W-:Y:S05]  /*1be0*/  BSYNC.RECONVERGENT B1 ;  /* 0x0000000000017941 */ /* 0x000fea0003800200 */
.L_x_158:
        /* <DEDUP_REMOVED lines=21> */
[----:B------:R-:W0:Y:S01]  /*1d40*/  @!P2 S2R R11, SR_CgaCtaId ;  /* 0x00000000000ba919 */ /* 0x000e220000008800 */
[----:B-1----:R-:W-:Y:S02]  /*1d50*/  SEL R2, R2, RZ, !P1 ;  /* 0x000000ff02027207 */ /* 0x002fe40004800000 */
[----:B------:R-:W-:Y:S01]  /*1d60*/  ISETP.GT.AND P1, PT, R8, 0x17, PT ;  /* 0x000000170800780c */ /* 0x000fe20003f24270 */
[----:B------:R-:W1:Y:S02]  /*1d70*/  SHFL.DOWN PT, R0, R7, 0x8, 0x1f ;  /* 0x09001f0007007f89 */ /* 0x000e6400000e0000 */
[----:B------:R-:W-:-:S05]  /*1d80*/  IMAD.X R9, R2, 0x1, R3, P0 ;  /* 0x0000000102097824 */ /* 0x000fca00000e0603 */
[----:B------:R-:W2:Y:S01]  /*1d90*/  SHFL.DOWN PT, R2, R9, 0x8, 0x1f ;  /* 0x09001f0009027f89 */ /* 0x000ea200000e0000 */
[----:B-1----:R-:W-:-:S04]  /*1da0*/  SEL R0, R0, RZ, !P1 ;  /* 0x000000ff00007207 */ /* 0x002fc80004800000 */
[----:B------:R-:W-:Y:S02]  /*1db0*/  IADD3 R5, P0, PT, R0, R7, RZ ;  /* 0x0000000700057210 */ /* 0x000fe40007f1e0ff */
[----:B------:R-:W-:Y:S02]  /*1dc0*/  @!P2 SHF.R.U32.HI R7, RZ, 0x2, R4 ;  /* 0x00000002ff07a819 */ /* 0x000fe40000011604 */
[----:B--2---:R-:W-:Y:S01]  /*1dd0*/  SEL R2, R2, RZ, !P1 ;  /* 0x000000ff02027207 */ /* 0x004fe20004800000 */
[----:B------:R-:W1:Y:S01]  /*1de0*/  SHFL.DOWN PT, R0, R5, 0x10, 0x1f ;  /* 0x0a001f0005007f89 */ /* 0x000e6200000e0000 */
[----:B------:R-:W-:Y:S02]  /*1df0*/  ISETP.GT.AND P1, PT, R8, 0xf, PT ;  /* 0x0000000f0800780c */ /* 0x000fe40003f24270 */
[----:B------:R-:W-:Y:S01]  /*1e00*/  @!P2 LOP3.LUT R7, R7, 0xf8, RZ, 0xc0, !PT ;  /* 0x000000f80707a812 */ /* 0x000fe200078ec0ff */
[----:B------:R-:W-:Y:S01]  /*1e10*/  IMAD.X R6, R2, 0x1, R9, P0 ;  /* 0x0000000102067824 */ /* 0x000fe200000e0609 */
[----:B------:R-:W-:-:S04]  /*1e20*/  @!P2 MOV R2, 0x400 ;  /* 0x000004000002a802 */ /* 0x000fc80000000f00 */
[----:B------:R-:W2:Y:S01]  /*1e30*/  SHFL.DOWN PT, R3, R6, 0x10, 0x1f ;  /* 0x0a001f0006037f89 */ /* 0x000ea200000e0000 */
[----:B0-----:R-:W-:-:S05]  /*1e40*/  @!P2 LEA R8, R11, R2, 0x18 ;  /* 0x000000020b08a211 */ /* 0x001fca00078ec0ff */
[----:B------:R-:W-:Y:S01]  /*1e50*/  @!P2 IMAD.IADD R7, R7, 0x1, R8 ;  /* 0x000000010707a824 */ /* 0x000fe200078e0208 */
[----:B-1----:R-:W-:-:S04]  /*1e60*/  SEL R0, R0, RZ, !P1 ;  /* 0x000000ff00007207 */ /* 0x002fc80004800000 */
[----:B------:R-:W-:Y:S02]  /*1e70*/  IADD3 R2, P0, PT, R0, R5, RZ ;  /* 0x0000000500027210 */ /* 0x000fe40007f1e0ff */
[----:B--2---:R-:W-:-:S05]  /*1e80*/  SEL R3, R3, RZ, !P1 ;  /* 0x000000ff03037207 */ /* 0x004fca0004800000 */
        /* <DEDUP_REMOVED lines=32> */
.L_x_156:
[----:B------:R-:W-:Y:S05]  /*2090*/  BSYNC.RECONVERGENT B0 ;  /* 0x0000000000007941 */ /* 0x000fea0003800200 */
.L_x_141:
[----:B------:R-:W-:Y:S05]  /*20a0*/  @P0 EXIT ;  /* 0x000000000000094d */ /* 0x000fea0003800000 */
[----:B------:R-:W0:Y:S01]  /*20b0*/  LDCU.64 UR4, c[0x0][0x398] ;  /* 0x00007300ff0477ac */ /* 0x000e220008000a00 */
[----:B------:R-:W3:Y:S01]  /*20c0*/  LDC.64 R4, c[0x0][0x388] ;  /* 0x0000e200ff047b82 */ /* 0x000ee20000000a00 */
[----:B012---:R-:W-:-:S04]  /*20d0*/  IADD3 R2, P0, PT, R2, UR4, RZ ;  /* 0x0000000402027c10 */ /* 0x007fc8000ff1e0ff */
[----:B------:R-:W-:-:S05]  /*20e0*/  IADD3.X R3, PT, PT, R3, UR5, RZ, P0, !PT ;  /* 0x0000000503037c10 */ /* 0x000fca00087fe4ff */
[----:B---3--:R-:W-:Y:S01]  /*20f0*/  STG.E.64 desc[UR6][R4.64], R2 ;  /* 0x0000000204007986 */ /* 0x008fe2000c101b06 */
[----:B------:R-:W-:Y:S05]  /*2100*/  EXIT ;  /* 0x000000000000794d */ /* 0x000fea0003800000 */
.L_x_165:
        /* <DEDUP_REMOVED lines=15> */
.L_x_290:


//--------------------- .text._ZN3cub18CUB_300001_SM_10006detail8for_each13static_kernelINS2_12policy_hub_t12policy_500_tElN6thrust24THRUST_300001_SM_1000_NS8cuda_cub10__tabulate7functorIPlNS7_6system6detail7generic6detail22compute_sequence_valueImvEElEEEEvT0_T1_ --------------------------
	.section	.text._ZN3cub18CUB_300001_SM_10006detail8for_each13static_kernelINS2_12policy_hub_t12policy_500_tElN6thrust24THRUST_300001_SM_1000_NS8cuda_cub10__tabulate7functorIPlNS7_6system6detail7generic6detail22compute_sequence_valueImvEElEEEEvT0_T1_,"ax",@progbits
	.align	128
        .global         _ZN3cub18CUB_300001_SM_10006detail8for_each13static_kernelINS2_12policy_hub_t12policy_500_tElN6thrust24THRUST_300001_SM_1000_NS8cuda_cub10__tabulate7functorIPlNS7_6system6detail7generic6detail22compute_sequence_valueImvEElEEEEvT0_T1_
        .type           _ZN3cub18CUB_300001_SM_10006detail8for_each13static_kernelINS2_12policy_hub_t12policy_500_tElN6thrust24THRUST_300001_SM_1000_NS8cuda_cub10__tabulate7functorIPlNS7_6system6detail7generic6detail22compute_sequence_valueImvEElEEEEvT0_T1_,@function
        .size           _ZN3cub18CUB_300001_SM_10006detail8for_each13static_kernelINS2_12policy_hub_t12policy_500_tElN6thrust24THRUST_300001_SM_1000_NS8cuda_cub10__tabulate7functorIPlNS7_6system6detail7generic6detail22compute_sequence_valueImvEElEEEEvT0_T1_,(.L_x_291 - _ZN3cub18CUB_300001_SM_10006detail8for_each13static_kernelINS2_12policy_hub_t12policy_500_tElN6thrust24THRUST_300001_SM_1000_NS8cuda_cub10__tabulate7functorIPlNS7_6system6detail7generic6detail22compute_sequence_valueImvEElEEEEvT0_T1_)
        .other          _ZN3cub18CUB_300001_SM_10006detail8for_each13static_kernelINS2_12policy_hub_t12policy_500_tElN6thrust24THRUST_300001_SM_1000_NS8cuda_cub10__tabulate7functorIPlNS7_6system6detail7generic6detail22compute_sequence_valueImvEElEEEEvT0_T1_,@"STO_CUDA_ENTRY STV_DEFAULT"
_ZN3cub18CUB_300001_SM_10006detail8for_each13static_kernelINS2_12policy_hub_t12policy_500_tElN6thrust24THRUST_300001_SM_1000_NS8cuda_cub10__tabulate7functorIPlNS7_6system6detail7generic6detail22compute_sequence_valueImvEElEEEEvT0_T1_:
.text._ZN3cub18CUB_300001_SM_10006detail8for_each13static_kernelINS2_12policy_hub_t12policy_500_tElN6thrust24THRUST_300001_SM_1000_NS8cuda_cub10__tabulate7functorIPlNS7_6system6detail7generic6detail22compute_sequence_valueImvEElEEEEvT0_T1_:
[----:B------:R-:W-:Y:S08]  /*0000*/  LDC R1, c[0x0][0x37c] ;  /* 0x0000df00ff017b82 */ /* 0x000ff00000000800 */
[----:B------:R-:W0:Y:S01]  /*0010*/  S2UR UR4, SR_CTAID.X ;  /* 0x00000000000479c3 */ /* 0x000e220000002500 */
[----:B------:R-:W1:Y:S01]  /*0020*/  LDCU.64 UR6, c[0x0][0x380] ;  /* 0x00007000ff0677ac */ /* 0x000e620008000a00 */
[----:B------:R-:W2:Y:S01]  /*0030*/  LDCU.64 UR8, c[0x0][0x358] ;  /* 0x00006b00ff0877ac */ /* 0x000ea20008000a00 */
[----:B0-----:R-:W-:-:S04]  /*0040*/  UIMAD.WIDE.U32 UR4, UR4, 0x200, URZ ;  /* 0x00000200040478a5 */ /* 0x001fc8000f8e00ff */
[----:B-1----:R-:W-:-:S04]  /*0050*/  UIADD3 UR6, UP0, UPT, -UR4, UR6, URZ ;  /* 0x0000000604067290 */ /* 0x002fc8000ff1e1ff */
[----:B------:R-:W-:Y:S02]  /*0060*/  UIADD3.X UR7, UPT, UPT, ~UR5, UR7, URZ, UP0, !UPT ;  /* 0x0000000705077290 */ /* 0x000fe400087fe5ff */
[----:B------:R-:W-:-:S04]  /*0070*/  UISETP.GE.U32.AND UP0, UPT, UR6, 0x200, UPT ;  /* 0x000002000600788c */ /* 0x000fc8000bf06070 */
[----:B------:R-:W-:-:S09]  /*0080*/  UISETP.GE.AND.EX UP0, UPT, UR7, URZ, UPT, UP0 ;  /* 0x000000ff0700728c */ /* 0x000fd2000bf06300 */
[----:B--2---:R-:W-:Y:S05]  /*0090*/  BRA.U !UP0, `(.L_x_166) ;  /* 0x0000000108547547 */ /* 0x004fea000b800000 */
[----:B------:R-:W0:Y:S01]  /*00a0*/  S2R R0, SR_TID.X ;  /* 0x0000000000007919 */ /* 0x000e220000002100 */
[----:B------:R-:W1:Y:S01]  /*00b0*/  LDC.64 R6, c[0x0][0x390] ;  /* 0x0000e400ff067b82 */ /* 0x000e620000000a00 */
[----:B------:R-:W1:Y:S01]  /*00c0*/  LDCU.64 UR10, c[0x0][0x398] ;  /* 0x00007300ff0a77ac */ /* 0x000e620008000a00 */
[----:B------:R-:W2:Y:S01]  /*00d0*/  LDCU.64 UR12, c[0x0][0x388] ;  /* 0x00007100ff0c77ac */ /* 0x000ea20008000a00 */
[----:B0-----:R-:W-:-:S05]  /*00e0*/  IADD3 R9, P0, PT, R0, UR4, RZ ;  /* 0x0000000400097c10 */ /* 0x001fca000ff1e0ff */
[----:B------:R-:W-:Y:S01]  /*00f0*/  IMAD.X R8, RZ, RZ, UR5, P0 ;  /* 0x00000005ff087e24 */ /* 0x000fe200080e06ff */
[C---:B------:R-:W-:Y:S01]  /*0100*/  IADD3 R3, P0, PT, R9.reuse, 0x100, RZ ;  /* 0x0000010009037810 */ /* 0x040fe20007f1e0ff */
[----:B-1----:R-:W-:-:S03]  /*0110*/  IMAD.WIDE.U32 R4, R9, UR10, R6 ;  /* 0x0000000a09047c25 */ /* 0x002fc6000f8e0006 */
[----:B------:R-:W-:Y:S01]  /*0120*/  IADD3.X R0, PT, PT, RZ, R8, RZ, P0, !PT ;  /* 0x00000008ff007210 */ /* 0x000fe200007fe4ff */
[----:B------:R-:W-:Y:S01]  /*0130*/  IMAD R10, R8, UR10, RZ ;  /* 0x0000000a080a7c24 */ /* 0x000fe2000f8e02ff */
[----:B--2---:R-:W-:Y:S01]  /*0140*/  LEA R2, P0, R9, UR12, 0x3 ;  /* 0x0000000c09027c11 */ /* 0x004fe2000f8018ff */
[----:B------:R-:W-:-:S04]  /*0150*/  IMAD.WIDE.U32 R6, R3, UR10, R6 ;  /* 0x0000000a03067c25 */ /* 0x000fc8000f8e0006 */
[----:B------:R-:W-:Y:S02]  /*0160*/  IMAD R0, R0, UR10, RZ ;  /* 0x0000000a00007c24 */ /* 0x000fe4000f8e02ff */
[----:B------:R-:W-:Y:S02]  /*0170*/  IMAD R11, R9, UR11, R10 ;  /* 0x0000000b090b7c24 */ /* 0x000fe4000f8e020a */
[----:B------:R-:W-:Y:S01]  /*0180*/  IMAD R13, R3, UR11, R0 ;  /* 0x0000000b030d7c24 */ /* 0x000fe2000f8e0200 */
[----:B------:R-:W-:Y:S01]  /*0190*/  LEA.HI.X R3, R9, UR13, R8, 0x3, P0 ;  /* 0x0000000d09037c11 */ /* 0x000fe200080f1c08 */
[----:B------:R-:W-:-:S03]  /*01a0*/  IMAD.IADD R5, R5, 0x1, R11 ;  /* 0x0000000105057824 */ /* 0x000fc600078e020b */
[----:B------:R-:W-:Y:S02]  /*01b0*/  IADD3 R7, PT, PT, R7, R13, RZ ;  /* 0x0000000d07077210 */ /* 0x000fe40007ffe0ff */
[----:B------:R-:W-:Y:S04]  /*01c0*/  STG.E.64 desc[UR8][R2.64], R4 ;  /* 0x0000000402007986 */ /* 0x000fe8000c101b08 */
[----:B------:R-:W-:Y:S01]  /*01d0*/  STG.E.64 desc[UR8][R2.64+0x800], R6 ;  /* 0x0008000602007986 */ /* 0x000fe2000c101b08 */
[----:B------:R-:W-:Y:S05]  /*01e0*/  EXIT ;  /* 0x000000000000794d */ /* 0x000fea0003800000 */
.L_x_166:
[----:B------:R-:W0:Y:S01]  /*01f0*/  S2R R4, SR_TID.X ;  /* 0x0000000000047919 */ /* 0x000e220000002100 */
[----:B------:R-:W-:Y:S01]  /*0200*/  USHF.R.S32.HI UR7, URZ, 0x1f, UR6 ;  /* 0x0000001fff077899 */ /* 0x000fe20008011406 */
[----:B------:R-:W-:Y:S05]  /*0210*/  BSSY.RECONVERGENT B0, `(.L_x_167) ;  /* 0x0000015000007945 */ /* 0x000fea0003800200 */
[----:B------:R-:W-:Y:S01]  /*0220*/  MOV R2, UR7 ;  /* 0x0000000700027c02 */ /* 0x000fe20008000f00 */
[----:B------:R-:W-:Y:S01]  /*0230*/  IMAD.U32 R3, RZ, RZ, UR7 ;  /* 0x00000007ff037e24 */ /* 0x000fe2000f8e00ff */
[C---:B0-----:R-:W-:Y:S01]  /*0240*/  ISETP.LT.U32.AND P0, PT, R4.reuse, UR6, PT ;  /* 0x0000000604007c0c */ /* 0x041fe2000bf01070 */
[----:B------:R-:W-:-:S03]  /*0250*/  VIADD R0, R4, 0x100 ;  /* 0x0000010004007836 */ /* 0x000fc60000000000 */
[----:B------:R-:W-:Y:S02]  /*0260*/  ISETP.GT.AND.EX P0, PT, R2, RZ, PT, P0 ;  /* 0x000000ff0200720c */ /* 0x000fe40003f04300 */
[----:B------:R-:W-:-:S04]  /*0270*/  ISETP.LT.U32.AND P1, PT, R0, UR6, PT ;  /* 0x0000000600007c0c */ /* 0x000fc8000bf21070 */
[----:B------:R-:W-:-:S07]  /*0280*/  ISETP.GT.AND.EX P1, PT, R3, RZ, PT, P1 ;  /* 0x000000ff0300720c */ /* 0x000fce0003f24310 */
[----:B------:R-:W-:Y:S06]  /*0290*/  @!P0 BRA `(.L_x_168) ;  /* 0x0000000000308947 */ /* 0x000fec0003800000 */
[----:B------:R-:W0:Y:S01]  /*02a0*/  LDC.64 R2, c[0x0][0x390] ;  /* 0x0000e400ff027b82 */ /* 0x000e220000000a00 */
[----:B------:R-:W1:Y:S01]  /*02b0*/  LDCU.64 UR10, c[0x0][0x398] ;  /* 0x00007300ff0a77ac */ /* 0x000e620008000a00 */
[----:B------:R-:W-:Y:S01]  /*02c0*/  IADD3 R5, P0, PT, R4, UR4, RZ ;  /* 0x0000000404057c10 */ /* 0x000fe2000ff1e0ff */
[----:B------:R-:W2:Y:S03]  /*02d0*/  LDCU.64 UR12, c[0x0][0x388] ;  /* 0x00007100ff0c77ac */ /* 0x000ea60008000a00 */
[----:B------:R-:W-:-:S05]  /*02e0*/  IADD3.X R6, PT, PT, RZ, UR5, RZ, P0, !PT ;  /* 0x00000005ff067c10 */ /* 0x000fca00087fe4ff */
[----:B-1----:R-:W-:Y:S01]  /*02f0*/  IMAD R8, R6, UR10, RZ ;  /* 0x0000000a06087c24 */ /* 0x002fe2000f8e02ff */
[C---:B--2---:R-:W-:Y:S01]  /*0300*/  LEA R4, P0, R5.reuse, UR12, 0x3 ;  /* 0x0000000c05047c11 */ /* 0x044fe2000f8018ff */
[----:B0-----:R-:W-:-:S04]  /*0310*/  IMAD.WIDE.U32 R2, R5, UR10, R2 ;  /* 0x0000000a05027c25 */ /* 0x001fc8000f8e0002 */
[C---:B------:R-:W-:Y:S01]  /*0320*/  IMAD R7, R5.reuse, UR11, R8 ;  /* 0x0000000b05077c24 */ /* 0x040fe2000f8e0208 */
[----:B------:R-:W-:-:S03]  /*0330*/  LEA.HI.X R5, R5, UR13, R6, 0x3, P0 ;  /* 0x0000000d05057c11 */ /* 0x000fc600080f1c06 */
[----:B------:R-:W-:-:S05]  /*0340*/  IMAD.IADD R3, R3, 0x1, R7 ;  /* 0x0000000103037824 */ /* 0x000fca00078e0207 */
[----:B------:R0:W-:Y:S02]  /*0350*/  STG.E.64 desc[UR8][R4.64], R2 ;  /* 0x0000000204007986 */ /* 0x0001e4000c101b08 */
.L_x_168:
[----:B------:R-:W-:Y:S05]  /*0360*/  BSYNC.RECONVERGENT B0 ;  /* 0x0000000000007941 */ /* 0x000fea0003800200 */
.L_x_167:
[----:B------:R-:W-:Y:S05]  /*0370*/  @!P1 EXIT ;  /* 0x000000000000994d */ /* 0x000fea0003800000 */
[----:B0-----:R-:W0:Y:S01]  /*0380*/  LDC.64 R2, c[0x0][0x390] ;  /* 0x0000e400ff027b82 */ /* 0x001e220000000a00 */
        /* <DEDUP_REMOVED lines=10> */
[----:B------:R-:W-:Y:S01]  /*0430*/  STG.E.64 desc[UR8][R4.64], R2 ;  /* 0x0000000204007986 */ /* 0x000fe2000c101b08 */
[----:B------:R-:W-:Y:S05]  /*0440*/  EXIT ;  /* 0x000000000000794d */ /* 0x000fea0003800000 */
.L_x_169:
        /* <DEDUP_REMOVED lines=11> */
.L_x_291:


//--------------------- .text._ZN3cub18CUB_300001_SM_10006detail8for_each13static_kernelINS2_12policy_hub_t12policy_500_tElN6thrust24THRUST_300001_SM_1000_NS8cuda_cub10__tabulate7functorIPlNS7_6system6detail7generic6detail22compute_sequence_valueIivEElEEEEvT0_T1_ --------------------------
	.section	.text._ZN3cub18CUB_300001_SM_10006detail8for_each13static_kernelINS2_12policy_hub_t12policy_500_tElN6thrust24THRUST_300001_SM_1000_NS8cuda_cub10__tabulate7functorIPlNS7_6system6detail7generic6detail22compute_sequence_valueIivEElEEEEvT0_T1_,"ax",@progbits
	.align	128
        .global         _ZN3cub18CUB_300001_SM_10006detail8for_each13static_kernelINS2_12policy_hub_t12policy_500_tElN6thrust24THRUST_300001_SM_1000_NS8cuda_cub10__tabulate7functorIPlNS7_6system6detail7generic6detail22compute_sequence_valueIivEElEEEEvT0_T1_
        .type           _ZN3cub18CUB_300001_SM_10006detail8for_each13static_kernelINS2_12policy_hub_t12policy_500_tElN6thrust24THRUST_300001_SM_1000_NS8cuda_cub10__tabulate7functorIPlNS7_6system6detail7generic6detail22compute_sequence_valueIivEElEEEEvT0_T1_,@function
        .size           _ZN3cub18CUB_300001_SM_10006detail8for_each13static_kernelINS2_12policy_hub_t12policy_500_tElN6thrust24THRUST_300001_SM_1000_NS8cuda_cub10__tabulate7functorIPlNS7_6system6detail7generic6detail22compute_sequence_valueIivEElEEEEvT0_T1_,(.L_x_292 - _ZN3cub18CUB_300001_SM_10006detail8for_each13static_kernelINS2_12policy_hub_t12policy_500_tElN6thrust24THRUST_300001_SM_1000_NS8cuda_cub10__tabulate7functorIPlNS7_6system6detail7generic6detail22compute_sequence_valueIivEElEEEEvT0_T1_)
        .other          _ZN3cub18CUB_300001_SM_10006detail8for_each13static_kernelINS2_12policy_hub_t12policy_500_tElN6thrust24THRUST_300001_SM_1000_NS8cuda_cub10__tabulate7functorIPlNS7_6system6detail7generic6detail22compute_sequence_valueIivEElEEEEvT0_T1_,@"STO_CUDA_ENTRY STV_DEFAULT"
_ZN3cub18CUB_300001_SM_10006detail8for_each13static_kernelINS2_12policy_hub_t12policy_500_tElN6thrust24THRUST_300001_SM_1000_NS8cuda_cub10__tabulate7functorIPlNS7_6system6detail7generic6detail22compute_sequence_valueIivEElEEEEvT0_T1_:
.text._ZN3cub18CUB_300001_SM_10006detail8for_each13static_kernelINS2_12policy_hub_t12policy_500_tElN6thrust24THRUST_300001_SM_1000_NS8cuda_cub10__tabulate7functorIPlNS7_6system6detail7generic6detail22compute_sequence_valueIivEElEEEEvT0_T1_:
        /* <DEDUP_REMOVED lines=12> */
[----:B------:R-:W2:Y:S01]  /*00c0*/  LDCU.64 UR10, c[0x0][0x388] ;  /* 0x00007100ff0a77ac */ /* 0x000ea20008000a00 */
[----:B0-----:R-:W-:-:S05]  /*00d0*/  IADD3 R0, P0, PT, R0, UR4, RZ ;  /* 0x0000000400007c10 */ /* 0x001fca000ff1e0ff */
[C---:B------:R-:W-:Y:S02]  /*00e0*/  VIADD R6, R0.reuse, 0x100 ;  /* 0x0000010000067836 */ /* 0x040fe40000000000 */
[----:B------:R-:W-:Y:S01]  /*00f0*/  IMAD.X R3, RZ, RZ, UR5, P0 ;  /* 0x00000005ff037e24 */ /* 0x000fe200080e06ff */
[C---:B--2---:R-:W-:Y:S01]  /*0100*/  LEA R4, P0, R0.reuse, UR10, 0x3 ;  /* 0x0000000a00047c11 */ /* 0x044fe2000f8018ff */
[-CC-:B-1----:R-:W-:Y:S02]  /*0110*/  IMAD R2, R0, R9.reuse, R8.reuse ;  /* 0x0000000900027224 */ /* 0x182fe400078e0208 */
[----:B------:R-:W-:Y:S01]  /*0120*/  IMAD R6, R6, R9, R8 ;  /* 0x0000000906067224 */ /* 0x000fe200078e0208 */
[----:B------:R-:W-:Y:S02]  /*0130*/  LEA.HI.X R5, R0, UR11, R3, 0x3, P0 ;  /* 0x0000000b00057c11 */ /* 0x000fe400080f1c03 */
[----:B------:R-:W-:Y:S02]  /*0140*/  SHF.R.S32.HI R3, RZ, 0x1f, R2 ;  /* 0x0000001fff037819 */ /* 0x000fe40000011402 */
[----:B------:R-:W-:-:S03]  /*0150*/  SHF.R.S32.HI R7, RZ, 0x1f, R6 ;  /* 0x0000001fff077819 */ /* 0x000fc60000011406 */
[----:B------:R-:W-:Y:S04]  /*0160*/  STG.E.64 desc[UR8][R4.64], R2 ;  /* 0x0000000204007986 */ /* 0x000fe8000c101b08 */
[----:B------:R-:W-:Y:S01]  /*0170*/  STG.E.64 desc[UR8][R4.64+0x800], R6 ;  /* 0x0008000604007986 */ /* 0x000fe2000c101b08 */
[----:B------:R-:W-:Y:S05]  /*0180*/  EXIT ;  /* 0x000000000000794d */ /* 0x000fea0003800000 */
.L_x_170:
[----:B------:R-:W0:Y:S01]  /*0190*/  S2R R2, SR_TID.X ;  /* 0x0000000000027919 */ /* 0x000e220000002100 */
[----:B------:R-:W-:Y:S01]  /*01a0*/  USHF.R.S32.HI UR7, URZ, 0x1f, UR6 ;  /* 0x0000001fff077899 */ /* 0x000fe20008011406 */
[----:B------:R-:W-:Y:S05]  /*01b0*/  BSSY.RECONVERGENT B0, `(.L_x_171) ;  /* 0x0000012000007945 */ /* 0x000fea0003800200 */
[----:B------:R-:W-:Y:S02]  /*01c0*/  IMAD.U32 R3, RZ, RZ, UR7 ;  /* 0x00000007ff037e24 */ /* 0x000fe4000f8e00ff */
        /* <DEDUP_REMOVED lines=9> */
[----:B------:R-:W-:-:S05]  /*0260*/  IADD3 R3, P0, PT, R2, UR4, RZ ;  /* 0x0000000402037c10 */ /* 0x000fca000ff1e0ff */
[----:B------:R-:W-:Y:S02]  /*0270*/  IMAD.X R6, RZ, RZ, UR5, P0 ;  /* 0x00000005ff067e24 */ /* 0x000fe400080e06ff */
[C---:B0-----:R-:W-:Y:S01]  /*0280*/  IMAD R2, R3.reuse, R5, R4 ;  /* 0x0000000503027224 */ /* 0x041fe200078e0204 */
[----:B-1----:R-:W-:-:S04]  /*0290*/  LEA R4, P0, R3, UR10, 0x3 ;  /* 0x0000000a03047c11 */ /* 0x002fc8000f8018ff */
[----:B------:R-:W-:Y:S02]  /*02a0*/  LEA.HI.X R5, R3, UR11, R6, 0x3, P0 ;  /* 0x0000000b03057c11 */ /* 0x000fe400080f1c06 */
[----:B------:R-:W-:-:S05]  /*02b0*/  SHF.R.S32.HI R3, RZ, 0x1f, R2 ;  /* 0x0000001fff037819 */ /* 0x000fca0000011402 */
[----:B------:R0:W-:Y:S02]  /*02c0*/  STG.E.64 desc[UR8][R4.64], R2 ;  /* 0x0000000204007986 */ /* 0x0001e4000c101b08 */
.L_x_172:
[----:B------:R-:W-:Y:S05]  /*02d0*/  BSYNC.RECONVERGENT B0 ;  /* 0x0000000000007941 */ /* 0x000fea0003800200 */
.L_x_171:
[----:B------:R-:W-:Y:S05]  /*02e0*/  @!P1 EXIT ;  /* 0x000000000000994d */ /* 0x000fea0003800000 */
[----:B0-----:R-:W0:Y:S01]  /*02f0*/  LDC.64 R2, c[0x0][0x390] ;  /* 0x0000e400ff027b82 */ /* 0x001e220000000a00 */
[----:B------:R-:W1:Y:S01]  /*0300*/  LDCU.64 UR6, c[0x0][0x388] ;  /* 0x00007100ff0677ac */ /* 0x000e620008000a00 */
[----:B------:R-:W-:-:S05]  /*0310*/  IADD3 R0, P0, PT, R0, UR4, RZ ;  /* 0x0000000400007c10 */ /* 0x000fca000ff1e0ff */
[C---:B0-----:R-:W-:Y:S02]  /*0320*/  IMAD R2, R0.reuse, R3, R2 ;  /* 0x0000000300027224 */ /* 0x041fe400078e0202 */
[----:B------:R-:W-:Y:S01]  /*0330*/  IMAD.X R3, RZ, RZ, UR5, P0 ;  /* 0x00000005ff037e24 */ /* 0x000fe200080e06ff */
[----:B-1----:R-:W-:-:S04]  /*0340*/  LEA R4, P0, R0, UR6, 0x3 ;  /* 0x0000000600047c11 */ /* 0x002fc8000f8018ff */
[----:B------:R-:W-:Y:S02]  /*0350*/  LEA.HI.X R5, R0, UR7, R3, 0x3, P0 ;  /* 0x0000000700057c11 */ /* 0x000fe400080f1c03 */
[----:B------:R-:W-:-:S05]  /*0360*/  SHF.R.S32.HI R3, RZ, 0x1f, R2 ;  /* 0x0000001fff037819 */ /* 0x000fca0000011402 */
[----:B------:R-:W-:Y:S01]  /*0370*/  STG.E.64 desc[UR8][R4.64], R2 ;  /* 0x0000000204007986 */ /* 0x000fe2000c101b08 */
[----:B------:R-:W-:Y:S05]  /*0380*/  EXIT ;  /* 0x000000000000794d */ /* 0x000fea0003800000 */
.L_x_173:
        /* <DEDUP_REMOVED lines=15> */
.L_x_292:


//--------------------- .text._ZN3cub18CUB_300001_SM_10006detail8for_each13static_kernelINS2_12policy_hub_t12policy_500_tElN6thrust24THRUST_300001_SM_1000_NS8cuda_cub6__fill7functorIPbbEEEEvT0_T1_ --------------------------
	.section	.text._ZN3cub18CUB_300001_SM_10006detail8for_each13static_kernelINS2_12policy_hub_t12policy_500_tElN6thrust24THRUST_300001_SM_1000_NS8cuda_cub6__fill7functorIPbbEEEEvT0_T1_,"ax",@progbits
	.align	128
        .global         _ZN3cub18CUB_300001_SM_10006detail8for_each13static_kernelINS2_12policy_hub_t12policy_500_tElN6thrust24THRUST_300001_SM_1000_NS8cuda_cub6__fill7functorIPbbEEEEvT0_T1_
        .type           _ZN3cub18CUB_300001_SM_10006detail8for_each13static_kernelINS2_12policy_hub_t12policy_500_tElN6thrust24THRUST_300001_SM_1000_NS8cuda_cub6__fill7functorIPbbEEEEvT0_T1_,@function
        .size           _ZN3cub18CUB_300001_SM_10006detail8for_each13static_kernelINS2_12policy_hub_t12policy_500_tElN6thrust24THRUST_300001_SM_1000_NS8cuda_cub6__fill7functorIPbbEEEEvT0_T1_,(.L_x_293 - _ZN3cub18CUB_300001_SM_10006detail8for_each13static_kernelINS2_12policy_hub_t12policy_500_tElN6thrust24THRUST_300001_SM_1000_NS8cuda_cub6__fill7functorIPbbEEEEvT0_T1_)
        .other          _ZN3cub18CUB_300001_SM_10006detail8for_each13static_kernelINS2_12policy_hub_t12policy_500_tElN6thrust24THRUST_300001_SM_1000_NS8cuda_cub6__fill7functorIPbbEEEEvT0_T1_,@"STO_CUDA_ENTRY STV_DEFAULT"
_ZN3cub18CUB_300001_SM_10006detail8for_each13static_kernelINS2_12policy_hub_t12policy_500_tElN6thrust24THRUST_300001_SM_1000_NS8cuda_cub6__fill7functorIPbbEEEEvT0_T1_:
.text._ZN3cub18CUB_300001_SM_10006detail8for_each13static_kernelINS2_12policy_hub_t12policy_500_tElN6thrust24THRUST_300001_SM_1000_NS8cuda_cub6__fill7functorIPbbEEEEvT0_T1_:
[----:B------:R-:W-:Y:S08]  /*0000*/  LDC R1, c[0x0][0x37c] ;  /* 0x0000df00ff017b82 */ /* 0x000ff00000000800 */
[----:B------:R-:W0:Y:S01]  /*0010*/  S2UR UR4, SR_CTAID.X ;  /* 0x00000000000479c3 */ /* 0x000e220000002500 */
[----:B------:R-:W1:Y:S01]  /*0020*/  LDCU.64 UR6, c[0x0][0x380] ;  /* 0x00007000ff0677ac */ /* 0x000e620008000a00 */
[----:B------:R-:W2:Y:S06]  /*0030*/  LDCU.64 UR8, c[0x0][0x358] ;  /* 0x00006b00ff0877ac */ /* 0x000eac0008000a00 */
[----:B------:R-:W3:Y:S01]  /*0040*/  LDC R5, c[0x0][0x390] ;  /* 0x0000e400ff057b82 */ /* 0x000ee20000000800 */
[----:B0-----:R-:W-:-:S04]  /*0050*/  UIMAD.WIDE.U32 UR4, UR4, 0x200, URZ ;  /* 0x00000200040478a5 */ /* 0x001fc8000f8e00ff */
[----:B-1----:R-:W-:-:S04]  /*0060*/  UIADD3 UR6, UP0, UPT, -UR4, UR6, URZ ;  /* 0x0000000604067290 */ /* 0x002fc8000ff1e1ff */
[----:B------:R-:W-:Y:S01]  /*0070*/  UIADD3.X UR7, UPT, UPT, ~UR5, UR7, URZ, UP0, !UPT ;  /* 0x0000000705077290 */ /* 0x000fe200087fe5ff */
[----:B---3--:R-:W-:Y:S01]  /*0080*/  PRMT R5, R5, 0x7770, RZ ;  /* 0x0000777005057816 */ /* 0x008fe200000000ff */
[----:B------:R-:W-:-:S04]  /*0090*/  UISETP.GE.U32.AND UP0, UPT, UR6, 0x200, UPT ;  /* 0x000002000600788c */ /* 0x000fc8000bf06070 */
[----:B------:R-:W-:-:S09]  /*00a0*/  UISETP.GE.AND.EX UP0, UPT, UR7, URZ, UPT, UP0 ;  /* 0x000000ff0700728c */ /* 0x000fd2000bf06300 */
[----:B--2---:R-:W-:Y:S05]  /*00b0*/  BRA.U !UP0, `(.L_x_174) ;  /* 0x00000001081c7547 */ /* 0x004fea000b800000 */
[----:B------:R-:W0:Y:S01]  /*00c0*/  S2R R3, SR_TID.X ;  /* 0x0000000000037919 */ /* 0x000e220000002100 */
[----:B------:R-:W0:Y:S02]  /*00d0*/  LDC.64 R6, c[0x0][0x388] ;  /* 0x0000e200ff067b82 */ /* 0x000e240000000a00 */
[----:B0-----:R-:W-:-:S04]  /*00e0*/  IADD3 R2, P0, P1, R6, UR4, R3 ;  /* 0x0000000406027c10 */ /* 0x001fc8000f91e003 */
[----:B------:R-:W-:-:S05]  /*00f0*/  IADD3.X R3, PT, PT, R7, UR5, RZ, P0, P1 ;  /* 0x0000000507037c10 */ /* 0x000fca00087e24ff */
[----:B------:R-:W-:Y:S04]  /*0100*/  STG.E.U8 desc[UR8][R2.64], R5 ;  /* 0x0000000502007986 */ /* 0x000fe8000c101108 */
[----:B------:R-:W-:Y:S01]  /*0110*/  STG.E.U8 desc[UR8][R2.64+0x100], R5 ;  /* 0x0001000502007986 */ /* 0x000fe2000c101108 */
[----:B------:R-:W-:Y:S05]  /*0120*/  EXIT ;  /* 0x000000000000794d */ /* 0x000fea0003800000 */
.L_x_174:
[----:B------:R-:W0:Y:S01]  /*0130*/  S2R R3, SR_TID.X ;  /* 0x0000000000037919 */ /* 0x000e220000002100 */
[----:B------:R-:W1:Y:S01]  /*0140*/  LDC.64 R6, c[0x0][0x388] ;  /* 0x0000e200ff067b82 */ /* 0x000e620000000a00 */
[----:B------:R-:W-:-:S06]  /*0150*/  USHF.R.S32.HI UR7, URZ, 0x1f, UR6 ;  /* 0x0000001fff077899 */ /* 0x000fcc0008011406 */
[----:B------:R-:W-:Y:S02]  /*0160*/  IMAD.U32 R2, RZ, RZ, UR7 ;  /* 0x00000007ff027e24 */ /* 0x000fe4000f8e00ff */
[C---:B0-----:R-:W-:Y:S01]  /*0170*/  VIADD R0, R3.reuse, 0x100 ;  /* 0x0000010003007836 */ /* 0x041fe20000000000 */
[----:B------:R-:W-:-:S04]  /*0180*/  ISETP.LT.U32.AND P0, PT, R3, UR6, PT ;  /* 0x0000000603007c0c */ /* 0x000fc8000bf01070 */
[----:B------:R-:W-:Y:S01]  /*0190*/  ISETP.LT.U32.AND P1, PT, R0, UR6, PT ;  /* 0x0000000600007c0c */ /* 0x000fe2000bf21070 */
[----:B------:R-:W-:Y:S01]  /*01a0*/  IMAD.U32 R0, RZ, RZ, UR7 ;  /* 0x00000007ff007e24 */ /* 0x000fe2000f8e00ff */
[----:B------:R-:W-:Y:S02]  /*01b0*/  ISETP.GT.AND.EX P0, PT, R2, RZ, PT, P0 ;  /* 0x000000ff0200720c */ /* 0x000fe40003f04300 */
[----:B-1----:R-:W-:Y:S02]  /*01c0*/  IADD3 R2, P2, P3, R6, UR4, R3 ;  /* 0x0000000406027c10 */ /* 0x002fe4000fb5e003 */
[----:B------:R-:W-:Y:S02]  /*01d0*/  ISETP.GT.AND.EX P1, PT, R0, RZ, PT, P1 ;  /* 0x000000ff0000720c */ /* 0x000fe40003f24310 */
[----:B------:R-:W-:-:S07]  /*01e0*/  IADD3.X R3, PT, PT, R7, UR5, RZ, P2, P3 ;  /* 0x0000000507037c10 */ /* 0x000fce00097e64ff */
[----:B------:R0:W-:Y:S04]  /*01f0*/  @P0 STG.E.U8 desc[UR8][R2.64], R5 ;  /* 0x0000000502000986 */ /* 0x0001e8000c101108 */
[----:B------:R-:W-:Y:S05]  /*0200*/  @!P1 EXIT ;  /* 0x000000000000994d */ /* 0x000fea0003800000 */
[----:B------:R-:W-:Y:S01]  /*0210*/  STG.E.U8 desc[UR8][R2.64+0x100], R5 ;  /* 0x0001000502007986 */ /* 0x000fe2000c101108 */
[----:B------:R-:W-:Y:S05]  /*0220*/  EXIT ;  /* 0x000000000000794d */ /* 0x000fea0003800000 */
.L_x_175:
        /* <DEDUP_REMOVED lines=13> */
.L_x_293:


//--------------------- .text._ZN3cub18CUB_300001_SM_10006detail8for_each13static_kernelINS2_12policy_hub_t12policy_500_tElN6thrust24THRUST_300001_SM_1000_NS8cuda_cub10__tabulate7functorIPlNS7_6system6detail7generic6detail22compute_sequence_valueIlvEElEEEEvT0_T1_ --------------------------
	.section	.text._ZN3cub18CUB_300001_SM_10006detail8for_each13static_kernelINS2_12policy_hub_t12policy_500_tElN6thrust24THRUST_300001_SM_1000_NS8cuda_cub10__tabulate7functorIPlNS7_6system6detail7generic6detail22compute_sequence_valueIlvEElEEEEvT0_T1_,"ax",@progbits
	.align	128
        .global         _ZN3cub18CUB_300001_SM_10006detail8for_each13static_kernelINS2_12policy_hub_t12policy_500_tElN6thrust24THRUST_300001_SM_1000_NS8cuda_cub10__tabulate7functorIPlNS7_6system6detail7generic6detail22compute_sequence_valueIlvEElEEEEvT0_T1_
        .type           _ZN3cub18CUB_300001_SM_10006detail8for_each13static_kernelINS2_12policy_hub_t12policy_500_tElN6thrust24THRUST_300001_SM_1000_NS8cuda_cub10__tabulate7functorIPlNS7_6system6detail7generic6detail22compute_sequence_valueIlvEElEEEEvT0_T1_,@function
        .size           _ZN3cub18CUB_300001_SM_10006detail8for_each13static_kernelINS2_12policy_hub_t12policy_500_tElN6thrust24THRUST_300001_SM_1000_NS8cuda_cub10__tabulate7functorIPlNS7_6system6detail7generic6detail22compute_sequence_valueIlvEElEEEEvT0_T1_,(.L_x_294 - _ZN3cub18CUB_300001_SM_10006detail8for_each13static_kernelINS2_12policy_hub_t12policy_500_tElN6thrust24THRUST_300001_SM_1000_NS8cuda_cub10__tabulate7functorIPlNS7_6system6detail7generic6detail22compute_sequence_valueIlvEElEEEEvT0_T1_)
        .other          _ZN3cub18CUB_300001_SM_10006detail8for_each13static_kernelINS2_12policy_hub_t12policy_500_tElN6thrust24THRUST_300001_SM_1000_NS8cuda_cub10__tabulate7functorIPlNS7_6system6detail7generic6detail22compute_sequence_valueIlvEElEEEEvT0_T1_,@"STO_CUDA_ENTRY STV_DEFAULT"
_ZN3cub18CUB_300001_SM_10006detail8for_each13static_kernelINS2_12policy_hub_t12policy_500_tElN6thrust24THRUST_300001_SM_1000_NS8cuda_cub10__tabulate7functorIPlNS7_6system6detail7generic6detail22compute_sequence_valueIlvEElEEEEvT0_T1_:
.text._ZN3cub18CUB_300001_SM_10006detail8for_each13static_kernelINS2_12policy_hub_t12policy_500_tElN6thrust24THRUST_300001_SM_1000_NS8cuda_cub10__tabulate7functorIPlNS7_6system6detail7generic6detail22compute_sequence_valueIlvEElEEEEvT0_T1_:
        /* <DEDUP_REMOVED lines=31> */
.L_x_176:
        /* <DEDUP_REMOVED lines=23> */
.L_x_178:
[----:B------:R-:W-:Y:S05]  /*0360*/  BSYNC.RECONVERGENT B0 ;  /* 0x0000000000007941 */ /* 0x000fea0003800200 */
.L_x_177:
        /* <DEDUP_REMOVED lines=14> */
.L_x_179:
        /* <DEDUP_REMOVED lines=11> */
.L_x_294:


//--------------------- .text._ZN3cub18CUB_300001_SM_10006detail11EmptyKernelIvEEvv --------------------------
	.section	.text._ZN3cub18CUB_300001_SM_10006detail11EmptyKernelIvEEvv,"ax",@progbits
	.align	128
        .global         _ZN3cub18CUB_300001_SM_10006detail11EmptyKernelIvEEvv
        .type           _ZN3cub18CUB_300001_SM_10006detail11EmptyKernelIvEEvv,@function
        .size           _ZN3cub18CUB_300001_SM_10006detail11EmptyKernelIvEEvv,(.L_x_295 - _ZN3cub18CUB_300001_SM_10006detail11EmptyKernelIvEEvv)
        .other          _ZN3cub18CUB_300001_SM_10006detail11EmptyKernelIvEEvv,@"STO_CUDA_ENTRY STV_DEFAULT"
_ZN3cub18CUB_300001_SM_10006detail11EmptyKernelIvEEvv:
.text._ZN3cub18CUB_300001_SM_10006detail11EmptyKernelIvEEvv:
[----:B------:R-:W-:Y:S01]  /*0000*/  LDC R1, c[0x0][0x37c] ;  /* 0x0000df00ff017b82 */ /* 0x000fe20000000800 */
[----:B------:R-:W-:Y:S05]  /*0010*/  EXIT ;  /* 0x000000000000794d */ /* 0x000fea0003800000 */
.L_x_180:
        /* <DEDUP_REMOVED lines=14> */
.L_x_295:


//--------------------- .text._Z28test_window_functions_kernelP10TestResultPdPlPmmmS1_S1_ --------------------------
	.section	.text._Z28test_window_functions_kernelP10TestResultPdPlPmmmS1_S1_,"ax",@progbits
	.align	128
        .global         _Z28test_window_functions_kernelP10TestResultPdPlPmmmS1_S1_
        .type           _Z28test_window_functions_kernelP10TestResultPdPlPmmmS1_S1_,@function
        .size           _Z28test_window_functions_kernelP10TestResultPdPlPmmmS1_S1_,(.L_x_283 - _Z28test_window_functions_kernelP10TestResultPdPlPmmmS1_S1_)
        .other          _Z28test_window_functions_kernelP10TestResultPdPlPmmmS1_S1_,@"STO_CUDA_ENTRY STV_DEFAULT"
_Z28test_window_functions_kernelP10TestResultPdPlPmmmS1_S1_:
.text._Z28test_window_functions_kernelP10TestResultPdPlPmmmS1_S1_:
[----:B------:R-:W-:Y:S01]  /*0000*/  LDC R1, c[0x0][0x37c] ;  /* 0x0000df00ff017b82 */ /* 0x000fe20000000800 */
[----:B------:R-:W0:Y:S07]  /*0010*/  S2R R3, SR_TID.X ;  /* 0x0000000000037919 */ /* 0x000e2e0000002100 */
[----:B------:R-:W0:Y:S01]  /*0020*/  S2UR UR4, SR_CTAID.X ;  /* 0x00000000000479c3 */ /* 0x000e220000002500 */
[----:B------:R-:W1:Y:S07]  /*0030*/  LDCU.64 UR6, c[0x0][0x3a0] ;  /* 0x00007400ff0677ac */ /* 0x000e6e0008000a00 */
[----:B------:R-:W0:Y:S02]  /*0040*/  LDC R16, c[0x0][0x360] ;  /* 0x0000d800ff107b82 */ /* 0x000e240000000800 */
[----:B0-----:R-:W-:-:S05]  /*0050*/  IMAD R0, R16, UR4, R3 ;  /* 0x0000000410007c24 */ /* 0x001fca000f8e0203 */
[----:B-1----:R-:W-:Y:S02]  /*0060*/  ISETP.GE.U32.AND P0, PT, R0, UR6, PT ;  /* 0x0000000600007c0c */ /* 0x002fe4000bf06070 */
[----:B------:R-:W-:-:S04]  /*0070*/  SHF.R.S32.HI R2, RZ, 0x1f, R0 ;  /* 0x0000001fff027819 */ /* 0x000fc80000011400 */
[----:B------:R-:W-:-:S13]  /*0080*/  ISETP.GE.U32.AND.EX P0, PT, R2, UR7, PT, P0 ;  /* 0x0000000702007c0c */ /* 0x000fda000bf06100 */
[----:B------:R-:W-:Y:S05]  /*0090*/  @P0 EXIT ;  /* 0x000000000000094d */ /* 0x000fea0003800000 */
[----:B------:R-:W0:Y:S01]  /*00a0*/  LDCU UR4, c[0x0][0x370] ;  /* 0x00006e00ff0477ac */ /* 0x000e220008000800 */
[----:B------:R-:W1:Y:S01]  /*00b0*/  LDCU.64 UR6, c[0x0][0x358] ;  /* 0x00006b00ff0677ac */ /* 0x000e620008000a00 */
[----:B0-----:R-:W-:-:S07]  /*00c0*/  IMAD R16, R16, UR4, RZ ;  /* 0x0000000410107c24 */ /* 0x001fce000f8e02ff */
.L_x_194:
[----:B------:R-:W0:Y:S08]  /*00d0*/  LDC.64 R14, c[0x0][0x398] ;  /* 0x0000e600ff0e7b82 */ /* 0x000e300000000a00 */
[----:B------:R-:W2:Y:S08]  /*00e0*/  LDC.64 R6, c[0x0][0x3a8] ;  /* 0x0000ea00ff067b82 */ /* 0x000eb00000000a00 */
[----:B------:R-:W3:Y:S01]  /*00f0*/  LDC.64 R12, c[0x0][0x390] ;  /* 0x0000e400ff0c7b82 */ /* 0x000ee20000000a00 */
[----:B0-----:R-:W-:-:S04]  /*0100*/  LEA R4, P0, R0, R14, 0x3 ;  /* 0x0000000e00047211 */ /* 0x001fc800078018ff */
[----:B------:R-:W-:-:S06]  /*0110*/  LEA.HI.X R5, R0, R15, R2, 0x3, P0 ;  /* 0x0000000f00057211 */ /* 0x000fcc00000f1c02 */
[----:B-1----:R-:W4:Y:S01]  /*0120*/  LDG.E.64 R4, desc[UR6][R4.64] ;  /* 0x0000000604047981 */ /* 0x002f22000c1e1b00 */
[C---:B--2---:R-:W-:Y:S01]  /*0130*/  ISETP.GE.U32.AND P0, PT, R0.reuse, R6, PT ;  /* 0x000000060000720c */ /* 0x044fe20003f06070 */
[----:B------:R-:W-:Y:S01]  /*0140*/  BSSY.RECONVERGENT B0, `(.L_x_181) ;  /* 0x0000134000007945 */ /* 0x000fe20003800200 */
[----:B------:R-:W-:Y:S01]  /*0150*/  IADD3 R11, P1, P2, R0, 0x1, -R6 ;  /* 0x00000001000b7810 */ /* 0x000fe20007a3e806 */
[----:B------:R-:W-:Y:S01]  /*0160*/  IMAD.MOV.U32 R6, RZ, RZ, RZ ;  /* 0x000000ffff067224 */ /* 0x000fe200078e00ff */
[C---:B------:R-:W-:Y:S02]  /*0170*/  ISETP.GE.U32.AND.EX P0, PT, R2.reuse, R7, PT, P0 ;  /* 0x000000070200720c */ /* 0x040fe40003f06100 */
[----:B------:R-:W-:Y:S02]  /*0180*/  CS2R R22, SRZ ;  /* 0x0000000000167805 */ /* 0x000fe4000001ff00 */
[----:B------:R-:W-:Y:S02]  /*0190*/  IADD3.X R8, PT, PT, R2, RZ, ~R7, P1, P2 ;  /* 0x000000ff02087210 */ /* 0x000fe40000fe4c07 */
[----:B------:R-:W-:-:S02]  /*01a0*/  SEL R11, R11, RZ, P0 ;  /* 0x000000ff0b0b7207 */ /* 0x000fc40000000000 */
[----:B------:R-:W-:Y:S02]  /*01b0*/  SEL R8, R8, RZ, P0 ;  /* 0x000000ff08087207 */ /* 0x000fe40000000000 */
[----:B------:R-:W-:-:S04]  /*01c0*/  ISETP.GE.U32.AND P0, PT, R0, R11, PT ;  /* 0x0000000b0000720c */ /* 0x000fc80003f06070 */
[----:B------:R-:W-:Y:S01]  /*01d0*/  ISETP.GE.U32.AND.EX P0, PT, R2, R8, PT, P0 ;  /* 0x000000080200720c */ /* 0x000fe20003f06100 */
[C---:B----4-:R-:W-:Y:S01]  /*01e0*/  IMAD.SHL.U32 R3, R4.reuse, 0x8, RZ ;  /* 0x0000000804037824 */ /* 0x050fe200078e00ff */
[----:B------:R-:W-:Y:S01]  /*01f0*/  SHF.L.U64.HI R4, R4, 0x3, R5 ;  /* 0x0000000304047819 */ /* 0x000fe20000010205 */
[----:B------:R-:W-:-:S03]  /*0200*/  IMAD.MOV.U32 R5, RZ, RZ, RZ ;  /* 0x000000ffff057224 */ /* 0x000fc600078e00ff */
[----:B---3-5:R-:W-:-:S05]  /*0210*/  IADD3 R18, P1, PT, R3, R12, RZ ;  /* 0x0000000c03127210 */ /* 0x028fca0007f3e0ff */
[----:B------:R-:W-:Y:S02]  /*0220*/  IMAD.X R19, R4, 0x1, R13, P1 ;  /* 0x0000000104137824 */ /* 0x000fe400008e060d */
[----:B------:R-:W-:Y:S06]  /*0230*/  @!P0 BRA `(.L_x_182) ;  /* 0x0000001000908947 */ /* 0x000fec0003800000 */
[----:B------:R-:W5:Y:S01]  /*0240*/  LDG.E.64 R18, desc[UR6][R18.64] ;  /* 0x0000000612127981 */ /* 0x000f62000c1e1b00 */
[----:B------:R-:W-:Y:S01]  /*0250*/  IADD3 R9, P1, PT, R0, -R11, RZ ;  /* 0x8000000b00097210 */ /* 0x000fe20007f3e0ff */
[----:B------:R-:W-:Y:S01]  /*0260*/  BSSY.RECONVERGENT B1, `(.L_x_183) ;  /* 0x0000094000017945 */ /* 0x000fe20003800200 */
[----:B------:R-:W-:Y:S01]  /*0270*/  IMAD.MOV.U32 R5, RZ, RZ, RZ ;  /* 0x000000ffff057224 */ /* 0x000fe200078e00ff */
[----:B------:R-:W-:Y:S02]  /*0280*/  CS2R R22, SRZ ;  /* 0x0000000000167805 */ /* 0x000fe4000001ff00 */
[C---:B------:R-:W-:Y:S01]  /*0290*/  ISETP.GE.U32.AND P0, PT, R9.reuse, 0x7, PT ;  /* 0x000000070900780c */ /* 0x040fe20003f06070 */
[----:B------:R-:W-:Y:S01]  /*02a0*/  IMAD.X R7, R2, 0x1, ~R8, P1 ;  /* 0x0000000102077824 */ /* 0x000fe200008e0e08 */
[----:B------:R-:W-:Y:S01]  /*02b0*/  IADD3 R9, P1, PT, R9, 0x1, RZ ;  /* 0x0000000109097810 */ /* 0x000fe20007f3e0ff */
[----:B------:R-:W-:-:S03]  /*02c0*/  IMAD.MOV.U32 R6, RZ, RZ, RZ ;  /* 0x000000ffff067224 */ /* 0x000fc600078e00ff */
[----:B------:R-:W-:Y:S01]  /*02d0*/  ISETP.GE.U32.AND.EX P0, PT, R7, RZ, PT, P0 ;  /* 0x000000ff0700720c */ /* 0x000fe20003f06100 */
[----:B------:R-:W-:-:S12]  /*02e0*/  IMAD.X R7, RZ, RZ, R7, P1 ;  /* 0x000000ffff077224 */ /* 0x000fd800008e0607 */
[----:B------:R-:W-:Y:S05]  /*02f0*/  @!P0 BRA `(.L_x_184) ;  /* 0x0000000800288947 */ /* 0x000fea0003800000 */
[----:B------:R-:W0:Y:S01]  /*0300*/  LDC.64 R12, c[0x0][0x390] ;  /* 0x0000e400ff0c7b82 */ /* 0x000e220000000a00 */
[----:B------:R-:W-:Y:S01]  /*0310*/  LEA R14, P0, R11, R14, 0x3 ;  /* 0x0000000e0b0e7211 */ /* 0x000fe200078018ff */
[----:B------:R-:W-:Y:S01]  /*0320*/  IMAD.MOV.U32 R5, RZ, RZ, RZ ;  /* 0x000000ffff057224 */ /* 0x000fe200078e00ff */
[----:B------:R-:W-:Y:S01]  /*0330*/  LOP3.LUT R10, R9, 0xfffffff8, RZ, 0xc0, !PT ;  /* 0xfffffff8090a7812 */ /* 0x000fe200078ec0ff */
[----:B------:R-:W-:Y:S01]  /*0340*/  IMAD.MOV.U32 R6, RZ, RZ, RZ ;  /* 0x000000ffff067224 */ /* 0x000fe200078e00ff */
[----:B------:R-:W-:Y:S02]  /*0350*/  LEA.HI.X R15, R11, R15, R8, 0x3, P0 ;  /* 0x0000000f0b0f7211 */ /* 0x000fe400000f1c08 */
[----:B------:R-:W-:Y:S02]  /*0360*/  CS2R R22, SRZ ;  /* 0x0000000000167805 */ /* 0x000fe4000001ff00 */
[----:B------:R-:W-:-:S05]  /*0370*/  IADD3 R20, P0, PT, R14, 0x20, RZ ;  /* 0x000000200e147810 */ /* 0x000fca0007f1e0ff */
[----:B------:R-:W-:-:S08]  /*0380*/  IMAD.X R21, RZ, RZ, R15, P0 ;  /* 0x000000ffff157224 */ /* 0x000fd000000e060f */
.L_x_185:
[----:B------:R-:W2:Y:S02]  /*0390*/  LDG.E.64 R14, desc[UR6][R20.64+-0x20] ;  /* 0xffffe006140e7981 */ /* 0x000ea4000c1e1b00 */
[C---:B--2---:R-:W-:Y:S01]  /*03a0*/  IMAD.SHL.U32 R24, R14.reuse, 0x8, RZ ;  /* 0x000000080e187824 */ /* 0x044fe200078e00ff */
[----:B------:R-:W-:-:S04]  /*03b0*/  SHF.L.U64.HI R17, R14, 0x3, R15 ;  /* 0x000000030e117819 */ /* 0x000fc8000001020f */
[----:B0-----:R-:W-:-:S05]  /*03c0*/  IADD3 R14, P0, PT, R24, R12, RZ ;  /* 0x0000000c180e7210 */ /* 0x001fca0007f1e0ff */
[----:B------:R-:W-:-:S06]  /*03d0*/  IMAD.X R15, R17, 0x1, R13, P0 ;  /* 0x00000001110f7824 */ /* 0x000fcc00000e060d */
[----:B------:R-:W2:Y:S02]  /*03e0*/  LDG.E.64 R14, desc[UR6][R14.64] ;  /* 0x000000060e0e7981 */ /* 0x000ea4000c1e1b00 */
[----:B--2--5:R-:W-:-:S04]  /*03f0*/  ISETP.NE.U32.AND P4, PT, R14, R18, PT ;  /* 0x000000120e00720c */ /* 0x024fc80003f85070 */
[----:B------:R-:W-:-:S13]  /*0400*/  ISETP.NE.AND.EX P4, PT, R15, R19, PT, P4 ;  /* 0x000000130f00720c */ /* 0x000fda0003f85340 */
[----:B------:R-:W0:Y:S02]  /*0410*/  @!P4 LDC.64 R14, c[0x0][0x388] ;  /* 0x0000e200ff0ecb82 */ /* 0x000e240000000a00 */
[----:B0-----:R-:W-:-:S05]  /*0420*/  @!P4 IADD3 R14, P0, PT, R24, R14, RZ ;  /* 0x0000000e180ec210 */ /* 0x001fca0007f1e0ff */
[----:B------:R-:W-:-:S05]  /*0430*/  @!P4 IMAD.X R15, R17, 0x1, R15, P0 ;  /* 0x00000001110fc824 */ /* 0x000fca00000e060f */
[----:B------:R-:W2:Y:S04]  /*0440*/  @!P4 LDG.E.64 R24, desc[UR6][R14.64] ;  /* 0x000000060e18c981 */ /* 0x000ea8000c1e1b00 */
[----:B------:R-:W3:Y:S01]  /*0450*/  LDG.E.64 R14, desc[UR6][R20.64+-0x18] ;  /* 0xffffe806140e7981 */ /* 0x000ee2000c1e1b00 */
[----:B--2---:R-:W-:Y:S01]  /*0460*/  @!P4 DADD R22, R22, R24 ;  /* 0x000000001616c229 */ /* 0x004fe20000000018 */
[C---:B---3--:R-:W-:Y:S01]  /*0470*/  IMAD.SHL.U32 R24, R14.reuse, 0x8, RZ ;  /* 0x000000080e187824 */ /* 0x048fe200078e00ff */
[----:B------:R-:W-:-:S04]  /*0480*/  SHF.L.U64.HI R17, R14, 0x3, R15 ;  /* 0x000000030e117819 */ /* 0x000fc8000001020f */
[----:B------:R-:W-:-:S05]  /*0490*/  IADD3 R14, P0, PT, R24, R12, RZ ;  /* 0x0000000c180e7210 */ /* 0x000fca0007f1e0ff */
[----:B------:R-:W-:-:S06]  /*04a0*/  IMAD.X R15, R17, 0x1, R13, P0 ;  /* 0x00000001110f7824 */ /* 0x000fcc00000e060d */
[----:B------:R-:W2:Y:S02]  /*04b0*/  LDG.E.64 R14, desc[UR6][R14.64] ;  /* 0x000000060e0e7981 */ /* 0x000ea4000c1e1b00 */
[----:B--2---:R-:W-:-:S04]  /*04c0*/  ISETP.NE.U32.AND P5, PT, R14, R18, PT ;  /* 0x000000120e00720c */ /* 0x004fc80003fa5070 */
        /* <DEDUP_REMOVED lines=63> */
[----:B------:R-:W2:Y:S01]  /*08c0*/  LDG.E.64 R14, desc[UR6][R14.64] ;  /* 0x000000060e0e7981 */ /* 0x000ea2000c1e1b00 */
[----:B------:R-:W-:-:S05]  /*08d0*/  @!P4 IADD3 R5, P6, PT, R5, 0x1, RZ ;  /* 0x000000010505c810 */ /* 0x000fca0007fde0ff */
[----:B------:R-:W-:Y:S01]  /*08e0*/  @!P4 IMAD.X R6, RZ, RZ, R6, P6 ;  /* 0x000000ffff06c224 */ /* 0x000fe200030e0606 */
        /* <DEDUP_REMOVED lines=19> */
[----:B------:R-:W-:-:S06]  /*0a20*/  @!P5 IMAD.X R15, R17, 0x1, R15, P6 ;  /* 0x00000001110fd824 */ /* 0x000fcc00030e060f */
[----:B------:R-:W2:Y:S01]  /*0a30*/  @!P5 LDG.E.64 R14, desc[UR6][R14.64] ;  /* 0x000000060e0ed981 */ /* 0x000ea2000c1e1b00 */
[----:B------:R-:W-:-:S05]  /*0a40*/  @!P3 IADD3 R5, P6, PT, R5, 0x1, RZ ;  /* 0x000000010505b810 */ /* 0x000fca0007fde0ff */
[----:B------:R-:W-:Y:S01]  /*0a50*/  @!P3 IMAD.X R6, RZ, RZ, R6, P6 ;  /* 0x000000ffff06b224 */ /* 0x000fe200030e0606 */
[----:B------:R-:W-:-:S05]  /*0a60*/  @!P2 IADD3 R5, P3, PT, R5, 0x1, RZ ;  /* 0x000000010505a810 */ /* 0x000fca0007f7e0ff */
[----:B------:R-:W-:Y:S01]  /*0a70*/  @!P2 IMAD.X R6, RZ, RZ, R6, P3 ;  /* 0x000000ffff06a224 */ /* 0x000fe200018e0606 */
[----:B------:R-:W-:Y:S02]  /*0a80*/  @!P1 IADD3 R5, P2, PT, R5, 0x1, RZ ;  /* 0x0000000105059810 */ /* 0x000fe40007f5e0ff */
[----:B------:R-:W-:Y:S02]  /*0a90*/  IADD3 R10, P3, PT, R10, -0x8, RZ ;  /* 0xfffffff80a0a7810 */ /* 0x000fe40007f7e0ff */
[----:B------:R-:W-:Y:S01]  /*0aa0*/  @!P0 IADD3 R5, P6, PT, R5, 0x1, RZ ;  /* 0x0000000105058810 */ /* 0x000fe20007fde0ff */
[----:B------:R-:W-:Y:S01]  /*0ab0*/  @!P1 IMAD.X R6, RZ, RZ, R6, P2 ;  /* 0x000000ffff069224 */ /* 0x000fe200010e0606 */
[----:B------:R-:W-:Y:S02]  /*0ac0*/  IADD3.X R7, PT, PT, R7, -0x1, RZ, P3, !PT ;  /* 0xffffffff07077810 */ /* 0x000fe40001ffe4ff */
[----:B------:R-:W-:Y:S01]  /*0ad0*/  ISETP.NE.U32.AND P1, PT, R10, RZ, PT ;  /* 0x000000ff0a00720c */ /* 0x000fe20003f25070 */
[----:B------:R-:W-:Y:S01]  /*0ae0*/  @!P0 IMAD.X R6, RZ, RZ, R6, P6 ;  /* 0x000000ffff068224 */ /* 0x000fe200030e0606 */
[----:B------:R-:W-:-:S02]  /*0af0*/  @!P4 IADD3 R5, P3, PT, R5, 0x1, RZ ;  /* 0x000000010505c810 */ /* 0x000fc40007f7e0ff */
[----:B------:R-:W-:Y:S02]  /*0b00*/  ISETP.NE.AND.EX P1, PT, R7, RZ, PT, P1 ;  /* 0x000000ff0700720c */ /* 0x000fe40003f25310 */
[----:B------:R-:W-:Y:S01]  /*0b10*/  IADD3 R11, P2, PT, R11, 0x8, RZ ;  /* 0x000000080b0b7810 */ /* 0x000fe20007f5e0ff */
[----:B------:R-:W-:Y:S01]  /*0b20*/  @!P4 IMAD.X R6, RZ, RZ, R6, P3 ;  /* 0x000000ffff06c224 */ /* 0x000fe200018e0606 */
[----:B------:R-:W-:Y:S02]  /*0b30*/  IADD3 R20, P0, PT, R20, 0x40, RZ ;  /* 0x0000004014147810 */ /* 0x000fe40007f1e0ff */
[----:B------:R-:W-:Y:S01]  /*0b40*/  @!P5 IADD3 R5, P6, PT, R5, 0x1, RZ ;  /* 0x000000010505d810 */ /* 0x000fe20007fde0ff */
[----:B------:R-:W-:Y:S02]  /*0b50*/  IMAD.X R8, RZ, RZ, R8, P2 ;  /* 0x000000ffff087224 */ /* 0x000fe400010e0608 */
[----:B------:R-:W-:Y:S02]  /*0b60*/  IMAD.X R21, RZ, RZ, R21, P0 ;  /* 0x000000ffff157224 */ /* 0x000fe400000e0615 */
[----:B------:R-:W-:Y:S01]  /*0b70*/  @!P5 IMAD.X R6, RZ, RZ, R6, P6 ;  /* 0x000000ffff06d224 */ /* 0x000fe200030e0606 */
[----:B--2---:R-:W-:Y:S01]  /*0b80*/  @!P5 DADD R22, R22, R14 ;  /* 0x000000001616d229 */ /* 0x004fe2000000000e */
[----:B------:R-:W-:Y:S10]  /*0b90*/  @P1 BRA `(.L_x_185) ;  /* 0xfffffff400fc1947 */ /* 0x000ff4000383ffff */
.L_x_184:
[----:B------:R-:W-:Y:S05]  /*0ba0*/  BSYNC.RECONVERGENT B1 ;  /* 0x0000000000017941 */ /* 0x000fea0003800200 */
.L_x_183:
[----:B------:R-:W-:-:S04]  /*0bb0*/  LOP3.LUT R10, R9, 0x7, RZ, 0xc0, !PT ;  /* 0x00000007090a7812 */ /* 0x000fc800078ec0ff */
[----:B------:R-:W-:-:S04]  /*0bc0*/  ISETP.NE.U32.AND P0, PT, R10, RZ, PT ;  /* 0x000000ff0a00720c */ /* 0x000fc80003f05070 */
[----:B------:R-:W-:-:S13]  /*0bd0*/  ISETP.NE.AND.EX P0, PT, RZ, RZ, PT, P0 ;  /* 0x000000ffff00720c */ /* 0x000fda0003f05300 */
[----:B------:R-:W-:Y:S05]  /*0be0*/  @!P0 BRA `(.L_x_182) ;  /* 0x0000000800248947 */ /* 0x000fea0003800000 */
[----:B------:R-:W-:Y:S01]  /*0bf0*/  ISETP.GE.U32.AND P1, PT, R10, 0x4, PT ;  /* 0x000000040a00780c */ /* 0x000fe20003f26070 */
[----:B------:R-:W-:Y:S01]  /*0c00*/  BSSY.RECONVERGENT B1, `(.L_x_186) ;  /* 0x0000047000017945 */ /* 0x000fe20003800200 */
[----:B------:R-:W-:Y:S02]  /*0c10*/  LOP3.LUT R7, R9, 0x3, RZ, 0xc0, !PT ;  /* 0x0000000309077812 */ /* 0x000fe400078ec0ff */
[----:B------:R-:W-:Y:S02]  /*0c20*/  ISETP.GE.U32.AND.EX P1, PT, RZ, RZ, PT, P1 ;  /* 0x000000ffff00720c */ /* 0x000fe40003f26110 */
[----:B------:R-:W-:-:S04]  /*0c30*/  ISETP.NE.U32.AND P0, PT, R7, RZ, PT ;  /* 0x000000ff0700720c */ /* 0x000fc80003f05070 */
[----:B------:R-:W-:-:S07]  /*0c40*/  ISETP.NE.AND.EX P0, PT, RZ, RZ, PT, P0 ;  /* 0x000000ffff00720c */ /* 0x000fce0003f05300 */
[----:B------:R-:W-:Y:S06]  /*0c50*/  @!P1 BRA `(.L_x_187) ;  /* 0x0000000400049947 */ /* 0x000fec0003800000 */
[----:B------:R-:W0:Y:S02]  /*0c60*/  LDCU.64 UR4, c[0x0][0x398] ;  /* 0x00007300ff0477ac */ /* 0x000e240008000a00 */
[----:B0-----:R-:W-:-:S04]  /*0c70*/  LEA R28, P1, R11, UR4, 0x3 ;  /* 0x000000040b1c7c11 */ /* 0x001fc8000f8218ff */
[----:B------:R-:W-:-:S05]  /*0c80*/  LEA.HI.X R29, R11, UR5, R8, 0x3, P1 ;  /* 0x000000050b1d7c11 */ /* 0x000fca00088f1c08 */
[----:B------:R-:W2:Y:S04]  /*0c90*/  LDG.E.64 R14, desc[UR6][R28.64] ;  /* 0x000000061c0e7981 */ /* 0x000ea8000c1e1b00 */
[----:B------:R-:W3:Y:S01]  /*0ca0*/  LDG.E.64 R20, desc[UR6][R28.64+0x8] ;  /* 0x000008061c147981 */ /* 0x000ee2000c1e1b00 */
[C---:B--2---:R-:W-:Y:S01]  /*0cb0*/  IMAD.SHL.U32 R25, R14.reuse, 0x8, RZ ;  /* 0x000000080e197824 */ /* 0x044fe200078e00ff */
[----:B------:R-:W-:-:S04]  /*0cc0*/  SHF.L.U64.HI R10, R14, 0x3, R15 ;  /* 0x000000030e0a7819 */ /* 0x000fc8000001020f */
[----:B------:R-:W-:-:S05]  /*0cd0*/  IADD3 R14, P1, PT, R25, R12, RZ ;  /* 0x0000000c190e7210 */ /* 0x000fca0007f3e0ff */
[----:B------:R-:W-:-:S06]  /*0ce0*/  IMAD.X R15, R10, 0x1, R13, P1 ;  /* 0x000000010a0f7824 */ /* 0x000fcc00008e060d */
[----:B------:R-:W2:Y:S01]  /*0cf0*/  LDG.E.64 R14, desc[UR6][R14.64] ;  /* 0x000000060e0e7981 */ /* 0x000ea2000c1e1b00 */
[C---:B---3--:R-:W-:Y:S01]  /*0d00*/  IMAD.SHL.U32 R24, R20.reuse, 0x8, RZ ;  /* 0x0000000814187824 */ /* 0x048fe200078e00ff */
[----:B------:R-:W-:-:S04]  /*0d10*/  SHF.L.U64.HI R17, R20, 0x3, R21 ;  /* 0x0000000314117819 */ /* 0x000fc80000010215 */
[----:B------:R-:W-:-:S05]  /*0d20*/  IADD3 R20, P3, PT, R24, R12, RZ ;  /* 0x0000000c18147210 */ /* 0x000fca0007f7e0ff */
[----:B------:R-:W-:-:S06]  /*0d30*/  IMAD.X R21, R17, 0x1, R13, P3 ;  /* 0x0000000111157824 */ /* 0x000fcc00018e060d */
[----:B------:R-:W3:Y:S01]  /*0d40*/  LDG.E.64 R20, desc[UR6][R20.64] ;  /* 0x0000000614147981 */ /* 0x000ee2000c1e1b00 */
[----:B--2--5:R-:W-:-:S04]  /*0d50*/  ISETP.NE.U32.AND P1, PT, R14, R18, PT ;  /* 0x000000120e00720c */ /* 0x024fc80003f25070 */
[----:B------:R-:W-:-:S13]  /*0d60*/  ISETP.NE.AND.EX P1, PT, R15, R19, PT, P1 ;  /* 0x000000130f00720c */ /* 0x000fda0003f25310 */
[----:B------:R-:W0:Y:S02]  /*0d70*/  @!P1 LDC.64 R14, c[0x0][0x388] ;  /* 0x0000e200ff0e9b82 */ /* 0x000e240000000a00 */
[----:B0-----:R-:W-:-:S05]  /*0d80*/  @!P1 IADD3 R14, P2, PT, R25, R14, RZ ;  /* 0x0000000e190e9210 */ /* 0x001fca0007f5e0ff */
[----:B------:R-:W-:-:S05]  /*0d90*/  @!P1 IMAD.X R15, R10, 0x1, R15, P2 ;  /* 0x000000010a0f9824 */ /* 0x000fca00010e060f */
[----:B------:R-:W2:Y:S04]  /*0da0*/  @!P1 LDG.E.64 R26, desc[UR6][R14.64] ;  /* 0x000000060e1a9981 */ /* 0x000ea8000c1e1b00 */
[----:B------:R-:W4:Y:S04]  /*0db0*/  LDG.E.64 R14, desc[UR6][R28.64+0x10] ;  /* 0x000010061c0e7981 */ /* 0x000f28000c1e1b00 */
[----:B------:R-:W4:Y:S01]  /*0dc0*/  LDG.E.64 R28, desc[UR6][R28.64+0x18] ;  /* 0x000018061c1c7981 */ /* 0x000f22000c1e1b00 */
[----:B---3--:R-:W-:-:S04]  /*0dd0*/  ISETP.NE.U32.AND P2, PT, R20, R18, PT ;  /* 0x000000121400720c */ /* 0x008fc80003f45070 */
[----:B------:R-:W-:-:S13]  /*0de0*/  ISETP.NE.AND.EX P2, PT, R21, R19, PT, P2 ;  /* 0x000000131500720c */ /* 0x000fda0003f45320 */
[----:B------:R-:W0:Y:S02]  /*0df0*/  @!P2 LDC.64 R20, c[0x0][0x388] ;  /* 0x0000e200ff14ab82 */ /* 0x000e240000000a00 */
[----:B0-----:R-:W-:-:S05]  /*0e00*/  @!P2 IADD3 R24, P4, PT, R24, R20, RZ ;  /* 0x000000141818a210 */ /* 0x001fca0007f9e0ff */
[----:B------:R-:W-:-:S06]  /*0e10*/  @!P2 IMAD.X R25, R17, 0x1, R21, P4 ;  /* 0x000000011119a824 */ /* 0x000fcc00020e0615 */
[----:B------:R-:W3:Y:S01]  /*0e20*/  @!P2 LDG.E.64 R24, desc[UR6][R24.64] ;  /* 0x000000061818a981 */ /* 0x000ee2000c1e1b00 */
[----:B--2---:R-:W-:Y:S01]  /*0e30*/  @!P1 DADD R22, R22, R26 ;  /* 0x0000000016169229 */ /* 0x004fe2000000001a */
[C---:B----4-:R-:W-:Y:S01]  /*0e40*/  IMAD.SHL.U32 R27, R14.reuse, 0x8, RZ ;  /* 0x000000080e1b7824 */ /* 0x050fe200078e00ff */
[----:B------:R-:W-:-:S04]  /*0e50*/  SHF.L.U64.HI R10, R14, 0x3, R15 ;  /* 0x000000030e0a7819 */ /* 0x000fc8000001020f */
[----:B------:R-:W-:Y:S01]  /*0e60*/  IADD3 R14, P3, PT, R27, R12, RZ ;  /* 0x0000000c1b0e7210 */ /* 0x000fe20007f7e0ff */
[----:B------:R-:W-:-:S04]  /*0e70*/  IMAD.SHL.U32 R26, R28, 0x8, RZ ;  /* 0x000000081c1a7824 */ /* 0x000fc800078e00ff */
[----:B------:R-:W-:Y:S01]  /*0e80*/  IMAD.X R15, R10, 0x1, R13, P3 ;  /* 0x000000010a0f7824 */ /* 0x000fe200018e060d */
[----:B------:R-:W-:Y:S02]  /*0e90*/  SHF.L.U64.HI R17, R28, 0x3, R29 ;  /* 0x000000031c117819 */ /* 0x000fe4000001021d */
[----:B------:R-:W-:-:S03]  /*0ea0*/  IADD3 R20, P4, PT, R26, R12, RZ ;  /* 0x0000000c1a147210 */ /* 0x000fc60007f9e0ff */
[----:B------:R-:W2:Y:S02]  /*0eb0*/  LDG.E.64 R14, desc[UR6][R14.64] ;  /* 0x000000060e0e7981 */ /* 0x000ea4000c1e1b00 */
[----:B------:R-:W-:-:S06]  /*0ec0*/  IMAD.X R21, R17, 0x1, R13, P4 ;  /* 0x0000000111157824 */ /* 0x000fcc00020e060d */
[----:B------:R-:W4:Y:S01]  /*0ed0*/  LDG.E.64 R20, desc[UR6][R20.64] ;  /* 0x0000000614147981 */ /* 0x000f22000c1e1b00 */
[----:B--2---:R-:W-:-:S04]  /*0ee0*/  ISETP.NE.U32.AND P3, PT, R14, R18, PT ;  /* 0x000000120e00720c */ /* 0x004fc80003f65070 */
[----:B------:R-:W-:Y:S02]  /*0ef0*/  ISETP.NE.AND.EX P3, PT, R15, R19, PT, P3 ;  /* 0x000000130f00720c */ /* 0x000fe40003f65330 */
[----:B----4-:R-:W-:-:S04]  /*0f00*/  ISETP.NE.U32.AND P4, PT, R20, R18, PT ;  /* 0x000000121400720c */ /* 0x010fc80003f85070 */
[----:B------:R-:W-:-:S07]  /*0f10*/  ISETP.NE.AND.EX P4, PT, R21, R19, PT, P4 ;  /* 0x000000131500720c */ /* 0x000fce0003f85340 */
[----:B------:R-:W0:Y:S08]  /*0f20*/  @!P3 LDC.64 R14, c[0x0][0x388] ;  /* 0x0000e200ff0ebb82 */ /* 0x000e300000000a00 */
[----:B------:R-:W1:Y:S01]  /*0f30*/  @!P4 LDC.64 R20, c[0x0][0x388] ;  /* 0x0000e200ff14cb82 */ /* 0x000e620000000a00 */
[----:B0-----:R-:W-:-:S05]  /*0f40*/  @!P3 IADD3 R14, P5, PT, R27, R14, RZ ;  /* 0x0000000e1b0eb210 */ /* 0x001fca0007fbe0ff */
[----:B------:R-:W-:Y:S01]  /*0f50*/  @!P3 IMAD.X R15, R10, 0x1, R15, P5 ;  /* 0x000000010a0fb824 */ /* 0x000fe200028e060f */
[----:B-1----:R-:W-:-:S05]  /*0f60*/  @!P4 IADD3 R20, P5, PT, R26, R20, RZ ;  /* 0x000000141a14c210 */ /* 0x002fca0007fbe0ff */
[----:B------:R-:W2:Y:S01]  /*0f70*/  @!P3 LDG.E.64 R14, desc[UR6][R14.64] ;  /* 0x000000060e0eb981 */ /* 0x000ea2000c1e1b00 */
[----:B------:R-:W-:-:S06]  /*0f80*/  @!P4 IMAD.X R21, R17, 0x1, R21, P5 ;  /* 0x000000011115c824 */ /* 0x000fcc00028e0615 */
[----:B------:R-:W4:Y:S01]  /*0f90*/  @!P4 LDG.E.64 R20, desc[UR6][R20.64] ;  /* 0x000000061414c981 */ /* 0x000f22000c1e1b00 */
[----:B---3--:R-:W-:Y:S01]  /*0fa0*/  @!P2 DADD R22, R22, R24 ;  /* 0x000000001616a229 */ /* 0x008fe20000000018 */
[----:B------:R-:W-:-:S04]  /*0fb0*/  @!P1 IADD3 R5, P6, PT, R5, 0x1, RZ ;  /* 0x0000000105059810 */ /* 0x000fc80007fde0ff */
[----:B------:R-:W-:Y:S01]  /*0fc0*/  @!P2 IADD3 R5, P5, PT, R5, 0x1, RZ ;  /* 0x000000010505a810 */ /* 0x000fe20007fbe0ff */
[----:B------:R-:W-:-:S03]  /*0fd0*/  @!P1 IMAD.X R6, RZ, RZ, R6, P6 ;  /* 0x000000ffff069224 */ /* 0x000fc600030e0606 */
[----:B------:R-:W-:Y:S01]  /*0fe0*/  @!P3 IADD3 R5, P1, PT, R5, 0x1, RZ ;  /* 0x000000010505b810 */ /* 0x000fe20007f3e0ff */
[----:B------:R-:W-:Y:S01]  /*0ff0*/  @!P2 IMAD.X R6, RZ, RZ, R6, P5 ;  /* 0x000000ffff06a224 */ /* 0x000fe200028e0606 */
[----:B------:R-:W-:Y:S02]  /*1000*/  IADD3 R11, P2, PT, R11, 0x4, RZ ;  /* 0x000000040b0b7810 */ /* 0x000fe40007f5e0ff */
[----:B------:R-:W-:Y:S01]  /*1010*/  @!P4 IADD3 R5, P5, PT, R5, 0x1, RZ ;  /* 0x000000010505c810 */ /* 0x000fe20007fbe0ff */
[----:B------:R-:W-:Y:S02]  /*1020*/  @!P3 IMAD.X R6, RZ, RZ, R6, P1 ;  /* 0x000000ffff06b224 */ /* 0x000fe400008e0606 */
[----:B------:R-:W-:Y:S02]  /*1030*/  IMAD.X R8, RZ, RZ, R8, P2 ;  /* 0x000000ffff087224 */ /* 0x000fe400010e0608 */
[----:B------:R-:W-:Y:S01]  /*1040*/  @!P4 IMAD.X R6, RZ, RZ, R6, P5 ;  /* 0x000000ffff06c224 */ /* 0x000fe200028e0606 */
[----:B--2---:R-:W-:-:S08]  /*1050*/  @!P3 DADD R22, R22, R14 ;  /* 0x000000001616b229 */ /* 0x004fd0000000000e */
[----:B----4-:R-:W-:-:S11]  /*1060*/  @!P4 DADD R22, R22, R20 ;  /* 0x000000001616c229 */ /* 0x010fd60000000014 */
.L_x_187:
[----:B------:R-:W-:Y:S05]  /*1070*/  BSYNC.RECONVERGENT B1 ;  /* 0x0000000000017941 */ /* 0x000fea0003800200 */
.L_x_186:
[----:B------:R-:W-:Y:S05]  /*1080*/  @!P0 BRA `(.L_x_182) ;  /* 0x0000000000fc8947 */ /* 0x000fea0003800000 */
[----:B------:R-:W-:Y:S01]  /*1090*/  ISETP.NE.U32.AND P1, PT, R7, 0x1, PT ;  /* 0x000000010700780c */ /* 0x000fe20003f25070 */
[----:B------:R-:W-:Y:S01]  /*10a0*/  BSSY.RECONVERGENT B1, `(.L_x_188) ;  /* 0x0000029000017945 */ /* 0x000fe20003800200 */
[----:B------:R-:W-:Y:S02]  /*10b0*/  LOP3.LUT R9, R9, 0x1, RZ, 0xc0, !PT ;  /* 0x0000000109097812 */ /* 0x000fe400078ec0ff */
[----:B------:R-:W-:Y:S02]  /*10c0*/  ISETP.NE.AND.EX P1, PT, RZ, RZ, PT, P1 ;  /* 0x000000ffff00720c */ /* 0x000fe40003f25310 */
[----:B------:R-:W-:-:S04]  /*10d0*/  ISETP.NE.U32.AND P0, PT, R9, 0x1, PT ;  /* 0x000000010900780c */ /* 0x000fc80003f05070 */
[----:B------:R-:W-:-:S07]  /*10e0*/  ISETP.NE.U32.AND.EX P0, PT, RZ, RZ, PT, P0 ;  /* 0x000000ffff00720c */ /* 0x000fce0003f05100 */
[----:B------:R-:W-:Y:S06]  /*10f0*/  @!P1 BRA `(.L_x_189) ;  /* 0x00000000008c9947 */ /* 0x000fec0003800000 */
[----:B------:R-:W0:Y:S02]  /*1100*/  LDCU.64 UR4, c[0x0][0x398] ;  /* 0x00007300ff0477ac */ /* 0x000e240008000a00 */
[----:B0-----:R-:W-:-:S04]  /*1110*/  LEA R24, P1, R11, UR4, 0x3 ;  /* 0x000000040b187c11 */ /* 0x001fc8000f8218ff */
[----:B------:R-:W-:-:S05]  /*1120*/  LEA.HI.X R25, R11, UR5, R8, 0x3, P1 ;  /* 0x000000050b197c11 */ /* 0x000fca00088f1c08 */
[----:B------:R-:W2:Y:S04]  /*1130*/  LDG.E.64 R14, desc[UR6][R24.64] ;  /* 0x00000006180e7981 */ /* 0x000ea8000c1e1b00 */
[----:B------:R-:W3:Y:S01]  /*1140*/  LDG.E.64 R20, desc[UR6][R24.64+0x8] ;  /* 0x0000080618147981 */ /* 0x000ee2000c1e1b00 */
[C---:B--2---:R-:W-:Y:S01]  /*1150*/  IMAD.SHL.U32 R17, R14.reuse, 0x8, RZ ;  /* 0x000000080e117824 */ /* 0x044fe200078e00ff */
[----:B------:R-:W-:Y:S01]  /*1160*/  SHF.L.U64.HI R7, R14, 0x3, R15 ;  /* 0x000000030e077819 */ /* 0x000fe2000001020f */
[----:B---3--:R-:W-:-:S03]  /*1170*/  IMAD.SHL.U32 R10, R20, 0x8, RZ ;  /* 0x00000008140a7824 */ /* 0x008fc600078e00ff */
[----:B------:R-:W-:Y:S02]  /*1180*/  IADD3 R14, P1, PT, R17, R12, RZ ;  /* 0x0000000c110e7210 */ /* 0x000fe40007f3e0ff */
[----:B------:R-:W-:-:S03]  /*1190*/  SHF.L.U64.HI R9, R20, 0x3, R21 ;  /* 0x0000000314097819 */ /* 0x000fc60000010215 */
[----:B------:R-:W-:Y:S01]  /*11a0*/  IMAD.X R15, R7, 0x1, R13, P1 ;  /* 0x00000001070f7824 */ /* 0x000fe200008e060d */
[----:B------:R-:W-:-:S05]  /*11b0*/  IADD3 R20, P1, PT, R10, R12, RZ ;  /* 0x0000000c0a147210 */ /* 0x000fca0007f3e0ff */
[----:B------:R-:W2:Y:S01]  /*11c0*/  LDG.E.64 R14, desc[UR6][R14.64] ;  /* 0x000000060e0e7981 */ /* 0x000ea2000c1e1b00 */
[----:B------:R-:W-:-:S06]  /*11d0*/  IMAD.X R21, R9, 0x1, R13, P1 ;  /* 0x0000000109157824 */ /* 0x000fcc00008e060d */
[----:B------:R-:W3:Y:S01]  /*11e0*/  LDG.E.64 R20, desc[UR6][R20.64] ;  /* 0x0000000614147981 */ /* 0x000ee2000c1e1b00 */
[----:B--2--5:R-:W-:-:S04]  /*11f0*/  ISETP.NE.U32.AND P1, PT, R14, R18, PT ;  /* 0x000000120e00720c */ /* 0x024fc80003f25070 */
[----:B------:R-:W-:Y:S02]  /*1200*/  ISETP.NE.AND.EX P1, PT, R15, R19, PT, P1 ;  /* 0x000000130f00720c */ /* 0x000fe40003f25310 */
[----:B---3--:R-:W-:-:S04]  /*1210*/  ISETP.NE.U32.AND P2, PT, R20, R18, PT ;  /* 0x000000121400720c */ /* 0x008fc80003f45070 */
        /* <DEDUP_REMOVED lines=8> */
[----:B------:R-:W3:Y:S01]  /*12a0*/  @!P2 LDG.E.64 R14, desc[UR6][R14.64] ;  /* 0x000000060e0ea981 */ /* 0x000ee2000c1e1b00 */
[----:B------:R-:W-:Y:S02]  /*12b0*/  @!P1 IADD3 R5, P4, PT, R5, 0x1, RZ ;  /* 0x0000000105059810 */ /* 0x000fe40007f9e0ff */
[----:B------:R-:W-:Y:S02]  /*12c0*/  IADD3 R11, P3, PT, R11, 0x2, RZ ;  /* 0x000000020b0b7810 */ /* 0x000fe40007f7e0ff */
[----:B------:R-:W-:Y:S01]  /*12d0*/  @!P2 IADD3 R5, P5, PT, R5, 0x1, RZ ;  /* 0x000000010505a810 */ /* 0x000fe20007fbe0ff */
[----:B------:R-:W-:Y:S02]  /*12e0*/  @!P1 IMAD.X R6, RZ, RZ, R6, P4 ;  /* 0x000000ffff069224 */ /* 0x000fe400020e0606 */
[----:B------:R-:W-:Y:S02]  /*12f0*/  IMAD.X R8, RZ, RZ, R8, P3 ;  /* 0x000000ffff087224 */ /* 0x000fe400018e0608 */
[----:B------:R-:W-:Y:S01]  /*1300*/  @!P2 IMAD.X R6, RZ, RZ, R6, P5 ;  /* 0x000000ffff06a224 */ /* 0x000fe200028e0606 */
[----:B--2---:R-:W-:-:S08]  /*1310*/  @!P1 DADD R22, R22, R20 ;  /* 0x0000000016169229 */ /* 0x004fd00000000014 */
[----:B---3--:R-:W-:-:S11]  /*1320*/  @!P2 DADD R22, R22, R14 ;  /* 0x000000001616a229 */ /* 0x008fd6000000000e */
.L_x_189:
[----:B------:R-:W-:Y:S05]  /*1330*/  BSYNC.RECONVERGENT B1 ;  /* 0x0000000000017941 */ /* 0x000fea0003800200 */
.L_x_188:
[----:B------:R-:W-:Y:S05]  /*1340*/  @P0 BRA `(.L_x_182) ;  /* 0x00000000004c0947 */ /* 0x000fea0003800000 */
[----:B------:R-:W0:Y:S02]  /*1350*/  LDCU.64 UR4, c[0x0][0x398] ;  /* 0x00007300ff0477ac */ /* 0x000e240008000a00 */
[----:B0-----:R-:W-:-:S04]  /*1360*/  LEA R10, P0, R11, UR4, 0x3 ;  /* 0x000000040b0a7c11 */ /* 0x001fc8000f8018ff */
[----:B------:R-:W-:-:S05]  /*1370*/  LEA.HI.X R11, R11, UR5, R8, 0x3, P0 ;  /* 0x000000050b0b7c11 */ /* 0x000fca00080f1c08 */
[----:B------:R-:W2:Y:S02]  /*1380*/  LDG.E.64 R8, desc[UR6][R10.64] ;  /* 0x000000060a087981 */ /* 0x000ea4000c1e1b00 */
[C---:B--2---:R-:W-:Y:S01]  /*1390*/  IMAD.SHL.U32 R7, R8.reuse, 0x8, RZ ;  /* 0x0000000808077824 */ /* 0x044fe200078e00ff */
[----:B------:R-:W-:-:S04]  /*13a0*/  SHF.L.U64.HI R14, R8, 0x3, R9 ;  /* 0x00000003080e7819 */ /* 0x000fc80000010209 */
[----:B------:R-:W-:-:S05]  /*13b0*/  IADD3 R8, P0, PT, R7, R12, RZ ;  /* 0x0000000c07087210 */ /* 0x000fca0007f1e0ff */
[----:B------:R-:W-:-:S06]  /*13c0*/  IMAD.X R9, R14, 0x1, R13, P0 ;  /* 0x000000010e097824 */ /* 0x000fcc00000e060d */
[----:B------:R-:W2:Y:S02]  /*13d0*/  LDG.E.64 R8, desc[UR6][R8.64] ;  /* 0x0000000608087981 */ /* 0x000ea4000c1e1b00 */
[----:B--2--5:R-:W-:-:S04]  /*13e0*/  ISETP.NE.U32.AND P0, PT, R8, R18, PT ;  /* 0x000000120800720c */ /* 0x024fc80003f05070 */
[----:B------:R-:W-:-:S13]  /*13f0*/  ISETP.NE.AND.EX P0, PT, R9, R19, PT, P0 ;  /* 0x000000130900720c */ /* 0x000fda0003f05300 */
[----:B------:R-:W-:Y:S05]  /*1400*/  @P0 BRA `(.L_x_182) ;  /* 0x00000000001c0947 */ /* 0x000fea0003800000 */
[----:B------:R-:W0:Y:S02]  /*1410*/  LDCU.64 UR4, c[0x0][0x388] ;  /* 0x00007100ff0477ac */ /* 0x000e240008000a00 */
[----:B0-----:R-:W-:-:S04]  /*1420*/  IADD3 R8, P0, PT, R7, UR4, RZ ;  /* 0x0000000407087c10 */ /* 0x001fc8000ff1e0ff */
[----:B------:R-:W-:-:S06]  /*1430*/  IADD3.X R9, PT, PT, R14, UR5, RZ, P0, !PT ;  /* 0x000000050e097c10 */ /* 0x000fcc00087fe4ff */
[----:B------:R-:W2:Y:S01]  /*1440*/  LDG.E.64 R8, desc[UR6][R8.64] ;  /* 0x0000000608087981 */ /* 0x000ea2000c1e1b00 */
[----:B------:R-:W-:-:S05]  /*1450*/  IADD3 R5, P0, PT, R5, 0x1, RZ ;  /* 0x0000000105057810 */ /* 0x000fca0007f1e0ff */
[----:B------:R-:W-:Y:S01]  /*1460*/  IMAD.X R6, RZ, RZ, R6, P0 ;  /* 0x000000ffff067224 */ /* 0x000fe200000e0606 */
[----:B--2---:R-:W-:-:S11]  /*1470*/  DADD R22, R22, R8 ;  /* 0x0000000016167229 */ /* 0x004fd60000000008 */
.L_x_182:
[----:B------:R-:W-:Y:S05]  /*1480*/  BSYNC.RECONVERGENT B0 ;  /* 0x0000000000007941 */ /* 0x000fea0003800200 */
.L_x_181:
[----:B------:R-:W0:Y:S01]  /*1490*/  LDCU.64 UR4, c[0x0][0x3b0] ;  /* 0x00007600ff0477ac */ /* 0x000e220008000a00 */
[----:B------:R-:W-:Y:S01]  /*14a0*/  BSSY.RECONVERGENT B0, `(.L_x_190) ;  /* 0x0000021000007945 */ /* 0x000fe20003800200 */
[----:B------:R-:W-:Y:S02]  /*14b0*/  CS2R R8, SRZ ;  /* 0x0000000000087805 */ /* 0x000fe4000001ff00 */
[----:B0-----:R-:W-:-:S04]  /*14c0*/  IADD3 R10, P0, PT, R3, UR4, RZ ;  /* 0x00000004030a7c10 */ /* 0x001fc8000ff1e0ff */
[----:B------:R-:W-:Y:S02]  /*14d0*/  IADD3.X R11, PT, PT, R4, UR5, RZ, P0, !PT ;  /* 0x00000005040b7c10 */ /* 0x000fe400087fe4ff */
[----:B------:R-:W-:-:S03]  /*14e0*/  ISETP.NE.U32.AND P0, PT, R5, RZ, PT ;  /* 0x000000ff0500720c */ /* 0x000fc60003f05070 */
[----:B------:R0:W-:Y:S01]  /*14f0*/  STG.E.64 desc[UR6][R10.64], R22 ;  /* 0x000000160a007986 */ /* 0x0001e2000c101b06 */
[----:B------:R-:W-:-:S13]  /*1500*/  ISETP.NE.AND.EX P0, PT, R6, RZ, PT, P0 ;  /* 0x000000ff0600720c */ /* 0x000fda0003f05300 */
[----:B0-----:R-:W-:Y:S05]  /*1510*/  @!P0 BRA `(.L_x_191) ;  /* 0x0000000000648947 */ /* 0x001fea0003800000 */
[----:B------:R-:W-:Y:S01]  /*1520*/  IMAD.MOV.U32 R24, RZ, RZ, R5 ;  /* 0x000000ffff187224 */ /* 0x000fe200078e0005 */
[----:B------:R-:W-:Y:S01]  /*1530*/  FSETP.GEU.AND P1, PT, |R23|, 6.5827683646048100446e-37, PT ;  /* 0x036000001700780b */ /* 0x000fe20003f2e200 */
[----:B------:R-:W-:Y:S01]  /*1540*/  IMAD.MOV.U32 R25, RZ, RZ, R6 ;  /* 0x000000ffff197224 */ /* 0x000fe200078e0006 */
[----:B------:R-:W-:Y:S01]  /*1550*/  BSSY.RECONVERGENT B1, `(.L_x_192) ;  /* 0x0000013000017945 */ /* 0x000fe20003800200 */
[----:B------:R-:W-:-:S04]  /*1560*/  IMAD.MOV.U32 R6, RZ, RZ, 0x1 ;  /* 0x00000001ff067424 */ /* 0x000fc800078e00ff */
[----:B------:R-:W0:Y:S08]  /*1570*/  I2F.F64.U64 R24, R24 ;  /* 0x0000001800187312 */ /* 0x000e300000301800 */
[----:B0-----:R-:W0:Y:S02]  /*1580*/  MUFU.RCP64H R7, R25 ;  /* 0x0000001900077308 */ /* 0x001e240000001800 */
[----:B0-----:R-:W-:-:S08]  /*1590*/  DFMA R8, -R24, R6, 1 ;  /* 0x3ff000001808742b */ /* 0x001fd00000000106 */
[----:B------:R-:W-:-:S08]  /*15a0*/  DFMA R8, R8, R8, R8 ;  /* 0x000000080808722b */ /* 0x000fd00000000008 */
[----:B------:R-:W-:-:S08]  /*15b0*/  DFMA R8, R6, R8, R6 ;  /* 0x000000080608722b */ /* 0x000fd00000000006 */
[----:B------:R-:W-:-:S08]  /*15c0*/  DFMA R6, -R24, R8, 1 ;  /* 0x3ff000001806742b */ /* 0x000fd00000000108 */
[----:B------:R-:W-:-:S08]  /*15d0*/  DFMA R6, R8, R6, R8 ;  /* 0x000000060806722b */ /* 0x000fd00000000008 */
[----:B------:R-:W-:-:S08]  /*15e0*/  DMUL R8, R6, R22 ;  /* 0x0000001606087228 */ /* 0x000fd00000000000 */
[----:B------:R-:W-:-:S08]  /*15f0*/  DFMA R10, -R24, R8, R22 ;  /* 0x00000008180a722b */ /* 0x000fd00000000116 */
[----:B------:R-:W-:-:S10]  /*1600*/  DFMA R6, R6, R10, R8 ;  /* 0x0000000a0606722b */ /* 0x000fd40000000008 */
[----:B------:R-:W-:-:S05]  /*1610*/  FFMA R5, RZ, R25, R7 ;  /* 0x00000019ff057223 */ /* 0x000fca0000000007 */
[----:B------:R-:W-:-:S13]  /*1620*/  FSETP.GT.AND P0, PT, |R5|, 1.469367938527859385e-39, PT ;  /* 0x001000000500780b */ /* 0x000fda0003f04200 */
[----:B------:R-:W-:Y:S05]  /*1630*/  @P0 BRA P1, `(.L_x_193) ;  /* 0x0000000000100947 */ /* 0x000fea0000800000 */
[----:B------:R-:W-:Y:S01]  /*1640*/  IMAD.MOV.U32 R10, RZ, RZ, R22 ;  /* 0x000000ffff0a7224 */ /* 0x000fe200078e0016 */
[----:B------:R-:W-:Y:S01]  /*1650*/  MOV R22, 0x1680 ;  /* 0x0000168000167802 */ /* 0x000fe20000000f00 */
[----:B------:R-:W-:-:S07]  /*1660*/  IMAD.MOV.U32 R11, RZ, RZ, R23 ;  /* 0x000000ffff0b7224 */ /* 0x000fce00078e0017 */
[----:B-----5:R-:W-:Y:S05]  /*1670*/  CALL.REL.NOINC `($__internal_0_$__cuda_sm20_div_rn_f64_full) ;  /* 0x00000000003c7944 */ /* 0x020fea0003c00000 */
.L_x_193:
[----:B------:R-:W-:Y:S05]  /*1680*/  BSYNC.RECONVERGENT B1 ;  /* 0x0000000000017941 */ /* 0x000fea0003800200 */
.L_x_192:
[----:B------:R-:W-:Y:S02]  /*1690*/  IMAD.MOV.U32 R8, RZ, RZ, R6 ;  /* 0x000000ffff087224 */ /* 0x000fe400078e0006 */
[----:B------:R-:W-:-:S07]  /*16a0*/  IMAD.MOV.U32 R9, RZ, RZ, R7 ;  /* 0x000000ffff097224 */ /* 0x000fce00078e0007 */
.L_x_191:
[----:B------:R-:W-:Y:S05]  /*16b0*/  BSYNC.RECONVERGENT B0 ;  /* 0x0000000000007941 */ /* 0x000fea0003800200 */
.L_x_190:
[----:B------:R-:W0:Y:S01]  /*16c0*/  LDCU.64 UR4, c[0x0][0x3b8] ;  /* 0x00007700ff0477ac */ /* 0x000e220008000a00 */
[----:B------:R-:W1:Y:S01]  /*16d0*/  LDCU.64 UR8, c[0x0][0x3a0] ;  /* 0x00007400ff0877ac */ /* 0x000e620008000a00 */
[----:B0-----:R-:W-:-:S04]  /*16e0*/  IADD3 R6, P0, PT, R3, UR4, RZ ;  /* 0x0000000403067c10 */ /* 0x001fc8000ff1e0ff */
[----:B------:R-:W-:Y:S02]  /*16f0*/  IADD3.X R7, PT, PT, R4, UR5, RZ, P0, !PT ;  /* 0x0000000504077c10 */ /* 0x000fe400087fe4ff */
[----:B------:R-:W-:-:S03]  /*1700*/  IADD3 R0, P0, PT, R16, R0, RZ ;  /* 0x0000000010007210 */ /* 0x000fc60007f1e0ff */
[----:B------:R0:W-:Y:S02]  /*1710*/  STG.E.64 desc[UR6][R6.64], R8 ;  /* 0x0000000806007986 */ /* 0x0001e4000c101b06 */
[----:B------:R-:W-:Y:S01]  /*1720*/  IMAD.X R2, RZ, RZ, R2, P0 ;  /* 0x000000ffff027224 */ /* 0x000fe200000e0602 */
[----:B-1----:R-:W-:-:S04]  /*1730*/  ISETP.GE.U32.AND P0, PT, R0, UR8, PT ;  /* 0x0000000800007c0c */ /* 0x002fc8000bf06070 */
[----:B------:R-:W-:-:S13]  /*1740*/  ISETP.GE.U32.AND.EX P0, PT, R2, UR9, PT, P0 ;  /* 0x0000000902007c0c */ /* 0x000fda000bf06100 */
[----:B0-----:R-:W-:Y:S05]  /*1750*/  @!P0 BRA `(.L_x_194) ;  /* 0xffffffe8005c8947 */ /* 0x001fea000383ffff */
[----:B------:R-:W-:Y:S05]  /*1760*/  EXIT ;  /* 0x000000000000794d */ /* 0x000fea0003800000 */
        .weak           $__internal_0_$__cuda_sm20_div_rn_f64_full
        .type           $__internal_0_$__cuda_sm20_div_rn_f64_full,@function
        .size           $__internal_0_$__cuda_sm20_div_rn_f64_full,(.L_x_283 - $__internal_0_$__cuda_sm20_div_rn_f64_full)
$__internal_0_$__cuda_sm20_div_rn_f64_full:
[C---:B------:R-:W-:Y:S01]  /*1770*/  FSETP.GEU.AND P0, PT, |R25|.reuse, 1.469367938527859385e-39, PT ;  /* 0x001000001900780b */ /* 0x040fe20003f0e200 */
[--C-:B------:R-:W-:Y:S01]  /*1780*/  IMAD.MOV.U32 R8, RZ, RZ, R24.reuse ;  /* 0x000000ffff087224 */ /* 0x100fe200078e0018 */
[----:B------:R-:W-:Y:S01]  /*1790*/  LOP3.LUT R6, R25, 0x800fffff, RZ, 0xc0, !PT ;  /* 0x800fffff19067812 */ /* 0x000fe200078ec0ff */
[----:B------:R-:W-:Y:S01]  /*17a0*/  IMAD.MOV.U32 R9, RZ, RZ, R25 ;  /* 0x000000ffff097224 */ /* 0x000fe200078e0019 */
[C---:B------:R-:W-:Y:S01]  /*17b0*/  FSETP.GEU.AND P2, PT, |R11|.reuse, 1.469367938527859385e-39, PT ;  /* 0x001000000b00780b */ /* 0x040fe20003f4e200 */
[----:B------:R-:W-:Y:S01]  /*17c0*/  IMAD.MOV.U32 R14, RZ, RZ, 0x1 ;  /* 0x00000001ff0e7424 */ /* 0x000fe200078e00ff */
[----:B------:R-:W-:Y:S01]  /*17d0*/  LOP3.LUT R7, R6, 0x3ff00000, RZ, 0xfc, !PT ;  /* 0x3ff0000006077812 */ /* 0x000fe200078efcff */
[----:B------:R-:W-:Y:S01]  /*17e0*/  IMAD.MOV.U32 R6, RZ, RZ, R24 ;  /* 0x000000ffff067224 */ /* 0x000fe200078e0018 */
[----:B------:R-:W-:Y:S01]  /*17f0*/  LOP3.LUT R17, R11, 0x7ff00000, RZ, 0xc0, !PT ;  /* 0x7ff000000b117812 */ /* 0x000fe200078ec0ff */
[----:B------:R-:W-:Y:S01]  /*1800*/  IMAD.MOV.U32 R5, RZ, RZ, 0x1ca00000 ;  /* 0x1ca00000ff057424 */ /* 0x000fe200078e00ff */
[----:B------:R-:W-:Y:S01]  /*1810*/  LOP3.LUT R24, R25, 0x7ff00000, RZ, 0xc0, !PT ;  /* 0x7ff0000019187812 */ /* 0x000fe200078ec0ff */
[----:B------:R-:W-:Y:S02]  /*1820*/  BSSY.RECONVERGENT B2, `(.L_x_195) ;  /* 0x000004e000027945 */ /* 0x000fe40003800200 */
[----:B------:R-:W-:Y:S01]  /*1830*/  @!P0 DMUL R6, R8, 8.98846567431157953865e+307 ;  /* 0x7fe0000008068828 */ /* 0x000fe20000000000 */
[----:B------:R-:W-:Y:S01]  /*1840*/  ISETP.GE.U32.AND P1, PT, R17, R24, PT ;  /* 0x000000181100720c */ /* 0x000fe20003f26070 */
[----:B------:R-:W-:-:S02]  /*1850*/  IMAD.MOV.U32 R23, RZ, RZ, R17 ;  /* 0x000000ffff177224 */ /* 0x000fc400078e0011 */
[----:B------:R-:W-:Y:S02]  /*1860*/  @!P2 LOP3.LUT R18, R9, 0x7ff00000, RZ, 0xc0, !PT ;  /* 0x7ff000000912a812 */ /* 0x000fe400078ec0ff */
[----:B------:R-:W0:Y:S02]  /*1870*/  MUFU.RCP64H R15, R7 ;  /* 0x00000007000f7308 */ /* 0x000e240000001800 */
[----:B------:R-:W-:Y:S02]  /*1880*/  @!P2 ISETP.GE.U32.AND P3, PT, R17, R18, PT ;  /* 0x000000121100a20c */ /* 0x000fe40003f66070 */
[----:B------:R-:W-:Y:S02]  /*1890*/  @!P0 LOP3.LUT R24, R7, 0x7ff00000, RZ, 0xc0, !PT ;  /* 0x7ff0000007188812 */ /* 0x000fe400078ec0ff */
[----:B------:R-:W-:-:S04]  /*18a0*/  @!P2 SEL R19, R5, 0x63400000, !P3 ;  /* 0x634000000513a807 */ /* 0x000fc80005800000 */
[----:B------:R-:W-:-:S04]  /*18b0*/  @!P2 LOP3.LUT R20, R19, 0x80000000, R11, 0xf8, !PT ;  /* 0x800000001314a812 */ /* 0x000fc800078ef80b */
[----:B------:R-:W-:Y:S01]  /*18c0*/  @!P2 LOP3.LUT R21, R20, 0x100000, RZ, 0xfc, !PT ;  /* 0x001000001415a812 */ /* 0x000fe200078efcff */
[----:B------:R-:W-:Y:S01]  /*18d0*/  @!P2 IMAD.MOV.U32 R20, RZ, RZ, RZ ;  /* 0x000000ffff14a224 */ /* 0x000fe200078e00ff */
[----:B0-----:R-:W-:-:S08]  /*18e0*/  DFMA R12, R14, -R6, 1 ;  /* 0x3ff000000e0c742b */ /* 0x001fd00000000806 */
[----:B------:R-:W-:-:S08]  /*18f0*/  DFMA R12, R12, R12, R12 ;  /* 0x0000000c0c0c722b */ /* 0x000fd0000000000c */
[----:B------:R-:W-:Y:S01]  /*1900*/  DFMA R14, R14, R12, R14 ;  /* 0x0000000c0e0e722b */ /* 0x000fe2000000000e */
[----:B------:R-:W-:Y:S01]  /*1910*/  SEL R13, R5, 0x63400000, !P1 ;  /* 0x63400000050d7807 */ /* 0x000fe20004800000 */
[----:B------:R-:W-:-:S03]  /*1920*/  IMAD.MOV.U32 R12, RZ, RZ, R10 ;  /* 0x000000ffff0c7224 */ /* 0x000fc600078e000a */
[----:B------:R-:W-:-:S03]  /*1930*/  LOP3.LUT R13, R13, 0x800fffff, R11, 0xf8, !PT ;  /* 0x800fffff0d0d7812 */ /* 0x000fc600078ef80b */
[----:B------:R-:W-:-:S03]  /*1940*/  DFMA R18, R14, -R6, 1 ;  /* 0x3ff000000e12742b */ /* 0x000fc60000000806 */
[----:B------:R-:W-:-:S05]  /*1950*/  @!P2 DFMA R12, R12, 2, -R20 ;  /* 0x400000000c0ca82b */ /* 0x000fca0000000814 */
[----:B------:R-:W-:-:S05]  /*1960*/  DFMA R18, R14, R18, R14 ;  /* 0x000000120e12722b */ /* 0x000fca000000000e */
[----:B------:R-:W-:-:S03]  /*1970*/  @!P2 LOP3.LUT R23, R13, 0x7ff00000, RZ, 0xc0, !PT ;  /* 0x7ff000000d17a812 */ /* 0x000fc600078ec0ff */
[----:B------:R-:W-:Y:S02]  /*1980*/  DMUL R14, R18, R12 ;  /* 0x0000000c120e7228 */ /* 0x000fe40000000000 */
[----:B------:R-:W-:-:S05]  /*1990*/  VIADD R25, R23, 0xffffffff ;  /* 0xffffffff17197836 */ /* 0x000fca0000000000 */
[----:B------:R-:W-:Y:S01]  /*19a0*/  ISETP.GT.U32.AND P0, PT, R25, 0x7feffffe, PT ;  /* 0x7feffffe1900780c */ /* 0x000fe20003f04070 */
[----:B------:R-:W-:Y:S01]  /*19b0*/  VIADD R25, R24, 0xffffffff ;  /* 0xffffffff18197836 */ /* 0x000fe20000000000 */
[----:B------:R-:W-:-:S04]  /*19c0*/  DFMA R20, R14, -R6, R12 ;  /* 0x800000060e14722b */ /* 0x000fc8000000000c */
[----:B------:R-:W-:-:S04]  /*19d0*/  ISETP.GT.U32.OR P0, PT, R25, 0x7feffffe, P0 ;  /* 0x7feffffe1900780c */ /* 0x000fc80000704470 */
[----:B------:R-:W-:-:S09]  /*19e0*/  DFMA R20, R18, R20, R14 ;  /* 0x000000141214722b */ /* 0x000fd2000000000e */
[----:B------:R-:W-:Y:S05]  /*19f0*/  @P0 BRA `(.L_x_196) ;  /* 0x00000000006c0947 */ /* 0x000fea0003800000 */
[----:B------:R-:W-:-:S04]  /*1a00*/  LOP3.LUT R14, R9, 0x7ff00000, RZ, 0xc0, !PT ;  /* 0x7ff00000090e7812 */ /* 0x000fc800078ec0ff */
[CC--:B------:R-:W-:Y:S02]  /*1a10*/  VIADDMNMX R10, R17.reuse, -R14.reuse, 0xb9600000, !PT ;  /* 0xb9600000110a7446 */ /* 0x0c0fe4000780090e */
[----:B------:R-:W-:Y:S02]  /*1a20*/  ISETP.GE.U32.AND P0, PT, R17, R14, PT ;  /* 0x0000000e1100720c */ /* 0x000fe40003f06070 */
[----:B------:R-:W-:Y:S02]  /*1a30*/  VIMNMX R10, PT, PT, R10, 0x46a00000, PT ;  /* 0x46a000000a0a7848 */ /* 0x000fe40003fe0100 */
[----:B------:R-:W-:-:S05]  /*1a40*/  SEL R5, R5, 0x63400000, !P0 ;  /* 0x6340000005057807 */ /* 0x000fca0004000000 */
[----:B------:R-:W-:Y:S02]  /*1a50*/  IMAD.IADD R5, R10, 0x1, -R5 ;  /* 0x000000010a057824 */ /* 0x000fe400078e0a05 */
[----:B------:R-:W-:Y:S02]  /*1a60*/  IMAD.MOV.U32 R10, RZ, RZ, RZ ;  /* 0x000000ffff0a7224 */ /* 0x000fe400078e00ff */
[----:B------:R-:W-:-:S06]  /*1a70*/  VIADD R11, R5, 0x7fe00000 ;  /* 0x7fe00000050b7836 */ /* 0x000fcc0000000000 */
[----:B------:R-:W-:-:S10]  /*1a80*/  DMUL R14, R20, R10 ;  /* 0x0000000a140e7228 */ /* 0x000fd40000000000 */
[----:B------:R-:W-:-:S13]  /*1a90*/  FSETP.GTU.AND P0, PT, |R15|, 1.469367938527859385e-39, PT ;  /* 0x001000000f00780b */ /* 0x000fda0003f0c200 */
[----:B------:R-:W-:Y:S05]  /*1aa0*/  @P0 BRA `(.L_x_197) ;  /* 0x0000000000940947 */ /* 0x000fea0003800000 */
[----:B------:R-:W-:Y:S01]  /*1ab0*/  DFMA R6, R20, -R6, R12 ;  /* 0x800000061406722b */ /* 0x000fe2000000000c */
[----:B------:R-:W-:-:S09]  /*1ac0*/  IMAD.MOV.U32 R10, RZ, RZ, RZ ;  /* 0x000000ffff0a7224 */ /* 0x000fd200078e00ff */
[C---:B------:R-:W-:Y:S02]  /*1ad0*/  FSETP.NEU.AND P0, PT, R7.reuse, RZ, PT ;  /* 0x000000ff0700720b */ /* 0x040fe40003f0d000 */
[----:B------:R-:W-:-:S04]  /*1ae0*/  LOP3.LUT R9, R7, 0x80000000, R9, 0x48, !PT ;  /* 0x8000000007097812 */ /* 0x000fc800078e4809 */
[----:B------:R-:W-:-:S07]  /*1af0*/  LOP3.LUT R11, R9, R11, RZ, 0xfc, !PT ;  /* 0x0000000b090b7212 */ /* 0x000fce00078efcff */
[----:B------:R-:W-:Y:S05]  /*1b00*/  @!P0 BRA `(.L_x_197) ;  /* 0x00000000007c8947 */ /* 0x000fea0003800000 */
[----:B------:R-:W-:Y:S01]  /*1b10*/  IMAD.MOV R7, RZ, RZ, -R5 ;  /* 0x000000ffff077224 */ /* 0x000fe200078e0a05 */
[----:B------:R-:W-:Y:S01]  /*1b20*/  DMUL.RP R10, R20, R10 ;  /* 0x0000000a140a7228 */ /* 0x000fe20000008000 */
[----:B------:R-:W-:Y:S01]  /*1b30*/  IMAD.MOV.U32 R6, RZ, RZ, RZ ;  /* 0x000000ffff067224 */ /* 0x000fe200078e00ff */
[----:B------:R-:W-:-:S05]  /*1b40*/  IADD3 R5, PT, PT, -R5, -0x43300000, RZ ;  /* 0xbcd0000005057810 */ /* 0x000fca0007ffe1ff */
[----:B------:R-:W-:-:S03]  /*1b50*/  DFMA R6, R14, -R6, R20 ;  /* 0x800000060e06722b */ /* 0x000fc60000000014 */
[----:B------:R-:W-:-:S07]  /*1b60*/  LOP3.LUT R9, R11, R9, RZ, 0x3c, !PT ;  /* 0x000000090b097212 */ /* 0x000fce00078e3cff */
[----:B------:R-:W-:-:S04]  /*1b70*/  FSETP.NEU.AND P0, PT, |R7|, R5, PT ;  /* 0x000000050700720b */ /* 0x000fc80003f0d200 */
[----:B------:R-:W-:Y:S02]  /*1b80*/  FSEL R14, R10, R14, !P0 ;  /* 0x0000000e0a0e7208 */ /* 0x000fe40004000000 */
[----:B------:R-:W-:Y:S01]  /*1b90*/  FSEL R15, R9, R15, !P0 ;  /* 0x0000000f090f7208 */ /* 0x000fe20004000000 */
[----:B------:R-:W-:Y:S06]  /*1ba0*/  BRA `(.L_x_197) ;  /* 0x0000000000547947 */ /* 0x000fec0003800000 */
.L_x_196:
[----:B------:R-:W-:-:S14]  /*1bb0*/  DSETP.NAN.AND P0, PT, R10, R10, PT ;  /* 0x0000000a0a00722a */ /* 0x000fdc0003f08000 */
[----:B------:R-:W-:Y:S05]  /*1bc0*/  @P0 BRA `(.L_x_198) ;  /* 0x0000000000440947 */ /* 0x000fea0003800000 */
[----:B------:R-:W-:-:S14]  /*1bd0*/  DSETP.NAN.AND P0, PT, R8, R8, PT ;  /* 0x000000080800722a */ /* 0x000fdc0003f08000 */
[----:B------:R-:W-:Y:S05]  /*1be0*/  @P0 BRA `(.L_x_199) ;  /* 0x0000000000300947 */ /* 0x000fea0003800000 */
[----:B------:R-:W-:Y:S01]  /*1bf0*/  ISETP.NE.AND P0, PT, R23, R24, PT ;  /* 0x000000181700720c */ /* 0x000fe20003f05270 */
[----:B------:R-:W-:Y:S02]  /*1c00*/  IMAD.MOV.U32 R14, RZ, RZ, 0x0 ;  /* 0x00000000ff0e7424 */ /* 0x000fe400078e00ff */
[----:B------:R-:W-:-:S10]  /*1c10*/  IMAD.MOV.U32 R15, RZ, RZ, -0x80000 ;  /* 0xfff80000ff0f7424 */ /* 0x000fd400078e00ff */
[----:B------:R-:W-:Y:S05]  /*1c20*/  @!P0 BRA `(.L_x_197) ;  /* 0x0000000000348947 */ /* 0x000fea0003800000 */
[----:B------:R-:W-:Y:S02]  /*1c30*/  ISETP.NE.AND P0, PT, R23, 0x7ff00000, PT ;  /* 0x7ff000001700780c */ /* 0x000fe40003f05270 */
[----:B------:R-:W-:Y:S02]  /*1c40*/  LOP3.LUT R15, R11, 0x80000000, R9, 0x48, !PT ;  /* 0x800000000b0f7812 */ /* 0x000fe400078e4809 */
[----:B------:R-:W-:-:S13]  /*1c50*/  ISETP.EQ.OR P0, PT, R24, RZ, !P0 ;  /* 0x000000ff1800720c */ /* 0x000fda0004702670 */
[----:B------:R-:W-:Y:S01]  /*1c60*/  @P0 LOP3.LUT R5, R15, 0x7ff00000, RZ, 0xfc, !PT ;  /* 0x7ff000000f050812 */ /* 0x000fe200078efcff */
[----:B------:R-:W-:Y:S02]  /*1c70*/  @!P0 IMAD.MOV.U32 R14, RZ, RZ, RZ ;  /* 0x000000ffff0e8224 */ /* 0x000fe400078e00ff */
[----:B------:R-:W-:Y:S02]  /*1c80*/  @P0 IMAD.MOV.U32 R14, RZ, RZ, RZ ;  /* 0x000000ffff0e0224 */ /* 0x000fe400078e00ff */
[----:B------:R-:W-:Y:S01]  /*1c90*/  @P0 IMAD.MOV.U32 R15, RZ, RZ, R5 ;  /* 0x000000ffff0f0224 */ /* 0x000fe200078e0005 */
[----:B------:R-:W-:Y:S06]  /*1ca0*/  BRA `(.L_x_197) ;  /* 0x0000000000147947 */ /* 0x000fec0003800000 */
.L_x_199:
[----:B------:R-:W-:Y:S01]  /*1cb0*/  LOP3.LUT R15, R9, 0x80000, RZ, 0xfc, !PT ;  /* 0x00080000090f7812 */ /* 0x000fe200078efcff */
[----:B------:R-:W-:Y:S01]  /*1cc0*/  IMAD.MOV.U32 R14, RZ, RZ, R8 ;  /* 0x000000ffff0e7224 */ /* 0x000fe200078e0008 */
[----:B------:R-:W-:Y:S06]  /*1cd0*/  BRA `(.L_x_197) ;  /* 0x0000000000087947 */ /* 0x000fec0003800000 */
.L_x_198:
[----:B------:R-:W-:Y:S01]  /*1ce0*/  LOP3.LUT R15, R11, 0x80000, RZ, 0xfc, !PT ;  /* 0x000800000b0f7812 */ /* 0x000fe200078efcff */
[----:B------:R-:W-:-:S07]  /*1cf0*/  IMAD.MOV.U32 R14, RZ, RZ, R10 ;  /* 0x000000ffff0e7224 */ /* 0x000fce00078e000a */
.L_x_197:
[----:B------:R-:W-:Y:S05]  /*1d00*/  BSYNC.RECONVERGENT B2 ;  /* 0x0000000000027941 */ /* 0x000fea0003800200 */
.L_x_195:
[----:B------:R-:W-:Y:S02]  /*1d10*/  IMAD.MOV.U32 R23, RZ, RZ, 0x0 ;  /* 0x00000000ff177424 */ /* 0x000fe400078e00ff */
[----:B------:R-:W-:Y:S02]  /*1d20*/  IMAD.MOV.U32 R6, RZ, RZ, R14 ;  /* 0x000000ffff067224 */ /* 0x000fe400078e000e */
[----:B------:R-:W-:Y:S01]  /*1d30*/  IMAD.MOV.U32 R7, RZ, RZ, R15 ;  /* 0x000000ffff077224 */ /* 0x000fe200078e000f */
[----:B------:R-:W-:Y:S06]  /*1d40*/  RET.REL.NODEC R22 `(_Z28test_window_functions_kernelP10TestResultPdPlPmmmS1_S1_) ;  /* 0xffffffe016ac7950 */ /* 0x000fec0003c3ffff */
.L_x_200:
        /* <DEDUP_REMOVED lines=11> */
.L_x_283:


//--------------------- .text._Z27test_sort_merge_join_kernelP10TestResultPlS1_S1_S1_mmS1_Pm --------------------------
	.section	.text._Z27test_sort_merge_join_kernelP10TestResultPlS1_S1_S1_mmS1_Pm,"ax",@progbits
	.align	128
        .global         _Z27test_sort_merge_join_kernelP10TestResultPlS1_S1_S1_mmS1_Pm
        .type           _Z27test_sort_merge_join_kernelP10TestResultPlS1_S1_S1_mmS1_Pm,@function
        .size           _Z27test_sort_merge_join_kernelP10TestResultPlS1_S1_S1_mmS1_Pm,(.L_x_284 - _Z27test_sort_merge_join_kernelP10TestResultPlS1_S1_S1_mmS1_Pm)
        .other          _Z27test_sort_merge_join_kernelP10TestResultPlS1_S1_S1_mmS1_Pm,@"STO_CUDA_ENTRY STV_DEFAULT"
_Z27test_sort_merge_join_kernelP10TestResultPlS1_S1_S1_mmS1_Pm:
.text._Z27test_sort_merge_join_kernelP10TestResultPlS1_S1_S1_mmS1_Pm:
[----:B------:R-:W-:Y:S01]  /*0000*/  LDC R1, c[0x0][0x37c] ;  /* 0x0000df00ff017b82 */ /* 0x000fe20000000800 */
[----:B------:R-:W0:Y:S07]  /*0010*/  S2R R3, SR_TID.X ;  /* 0x0000000000037919 */ /* 0x000e2e0000002100 */
[----:B------:R-:W0:Y:S01]  /*0020*/  S2UR UR4, SR_CTAID.X ;  /* 0x00000000000479c3 */ /* 0x000e220000002500 */
[----:B------:R-:W1:Y:S01]  /*0030*/  LDCU.64 UR6, c[0x0][0x3a8] ;  /* 0x00007500ff0677ac */ /* 0x000e620008000a00 */
[----:B------:R-:W-:Y:S01]  /*0040*/  BSSY.RECONVERGENT B0, `(.L_x_201) ;  /* 0x0000026000007945 */ /* 0x000fe20003800200 */
[----:B------:R-:W2:Y:S05]  /*0050*/  LDCU.64 UR8, c[0x0][0x358] ;  /* 0x00006b00ff0877ac */ /* 0x000eaa0008000a00 */
[----:B------:R-:W0:Y:S02]  /*0060*/  LDC R4, c[0x0][0x360] ;  /* 0x0000d800ff047b82 */ /* 0x000e240000000800 */
[----:B0-----:R-:W-:Y:S01]  /*0070*/  IMAD R2, R4, UR4, R3 ;  /* 0x0000000404027c24 */ /* 0x001fe2000f8e0203 */
[----:B------:R-:W0:Y:S03]  /*0080*/  LDCU UR4, c[0x0][0x370] ;  /* 0x00006e00ff0477ac */ /* 0x000e260008000800 */
[----:B-1----:R-:W-:Y:S01]  /*0090*/  IMAD.WIDE.U32 R8, R2, UR6, RZ ;  /* 0x0000000602087c25 */ /* 0x002fe2000f8e00ff */
[----:B------:R-:W-:-:S05]  /*00a0*/  SHF.R.S32.HI R0, RZ, 0x1f, R2 ;  /* 0x0000001fff007819 */ /* 0x000fca0000011402 */
[----:B------:R-:W-:-:S04]  /*00b0*/  IMAD R3, R0, UR6, RZ ;  /* 0x0000000600037c24 */ /* 0x000fc8000f8e02ff */
[----:B------:R-:W-:-:S04]  /*00c0*/  IMAD R3, R2, UR7, R3 ;  /* 0x0000000702037c24 */ /* 0x000fc8000f8e0203 */
[----:B------:R-:W-:Y:S02]  /*00d0*/  IMAD.IADD R5, R9, 0x1, R3 ;  /* 0x0000000109057824 */ /* 0x000fe400078e0203 */
[----:B0-----:R-:W-:Y:S01]  /*00e0*/  IMAD R4, R4, UR4, RZ ;  /* 0x0000000404047c24 */ /* 0x001fe2000f8e02ff */
[----:B------:R-:W-:Y:S02]  /*00f0*/  UMOV UR4, URZ ;  /* 0x000000ff00047c82 */ /* 0x000fe40008000000 */
[----:B------:R-:W-:-:S13]  /*0100*/  ISETP.NE.U32.AND P0, PT, R5, RZ, PT ;  /* 0x000000ff0500720c */ /* 0x000fda0003f05070 */
[----:B--2---:R-:W-:Y:S05]  /*0110*/  @P0 BRA `(.L_x_202) ;  /* 0x0000000000500947 */ /* 0x004fea0003800000 */
[----:B------:R-:W0:Y:S01]  /*0120*/  I2F.U32.RP R0, R4 ;  /* 0x0000000400007306 */ /* 0x000e220000209000 */
[----:B------:R-:W-:Y:S01]  /*0130*/  IMAD.MOV R3, RZ, RZ, -R4 ;  /* 0x000000ffff037224 */ /* 0x000fe200078e0a04 */
[----:B------:R-:W-:-:S06]  /*0140*/  ISETP.NE.U32.AND P2, PT, R4, RZ, PT ;  /* 0x000000ff0400720c */ /* 0x000fcc0003f45070 */
[----:B0-----:R-:W0:Y:S02]  /*0150*/  MUFU.RCP R0, R0 ;  /* 0x0000000000007308 */ /* 0x001e240000001000 */
[----:B0-----:R-:W-:Y:S02]  /*0160*/  VIADD R6, R0, 0xffffffe ;  /* 0x0ffffffe00067836 */ /* 0x001fe40000000000 */
[----:B------:R-:W-:-:S04]  /*0170*/  HFMA2 R0, -RZ, RZ, 0, 0 ;  /* 0x00000000ff007431 */ /* 0x000fc800000001ff */
[----:B------:R0:W1:Y:S02]  /*0180*/  F2I.FTZ.U32.TRUNC.NTZ R7, R6 ;  /* 0x0000000600077305 */ /* 0x000064000021f000 */
[----:B0-----:R-:W-:Y:S02]  /*0190*/  IMAD.MOV.U32 R6, RZ, RZ, RZ ;  /* 0x000000ffff067224 */ /* 0x001fe400078e00ff */
[----:B-1----:R-:W-:-:S04]  /*01a0*/  IMAD R3, R3, R7, RZ ;  /* 0x0000000703037224 */ /* 0x002fc800078e02ff */
[----:B------:R-:W-:-:S06]  /*01b0*/  IMAD.HI.U32 R7, R7, R3, R6 ;  /* 0x0000000307077227 */ /* 0x000fcc00078e0006 */
[----:B------:R-:W-:-:S04]  /*01c0*/  IMAD.HI.U32 R3, R7, R8, RZ ;  /* 0x0000000807037227 */ /* 0x000fc800078e00ff */
[----:B------:R-:W-:-:S04]  /*01d0*/  IMAD.MOV R9, RZ, RZ, -R3 ;  /* 0x000000ffff097224 */ /* 0x000fc800078e0a03 */
[----:B------:R-:W-:-:S05]  /*01e0*/  IMAD R9, R4, R9, R8 ;  /* 0x0000000904097224 */ /* 0x000fca00078e0208 */
[----:B------:R-:W-:-:S13]  /*01f0*/  ISETP.GE.U32.AND P0, PT, R9, R4, PT ;  /* 0x000000040900720c */ /* 0x000fda0003f06070 */
[----:B------:R-:W-:Y:S02]  /*0200*/  @P0 IMAD.IADD R9, R9, 0x1, -R4 ;  /* 0x0000000109090824 */ /* 0x000fe400078e0a04 */
[----:B------:R-:W-:-:S03]  /*0210*/  @P0 VIADD R3, R3, 0x1 ;  /* 0x0000000103030836 */ /* 0x000fc60000000000 */
[----:B------:R-:W-:-:S13]  /*0220*/  ISETP.GE.U32.AND P1, PT, R9, R4, PT ;  /* 0x000000040900720c */ /* 0x000fda0003f26070 */
[----:B------:R-:W-:Y:S01]  /*0230*/  @P1 VIADD R3, R3, 0x1 ;  /* 0x0000000103031836 */ /* 0x000fe20000000000 */
[----:B------:R-:W-:Y:S01]  /*0240*/  @!P2 LOP3.LUT R3, RZ, R4, RZ, 0x33, !PT ;  /* 0x00000004ff03a212 */ /* 0x000fe200078e33ff */
[----:B------:R-:W-:Y:S06]  /*0250*/  BRA `(.L_x_203) ;  /* 0x0000000000107947 */ /* 0x000fec0003800000 */
.L_x_202:
[----:B------:R-:W-:-:S07]  /*0260*/  MOV R6, 0x280 ;  /* 0x0000028000067802 */ /* 0x000fce0000000f00 */
[----:B------:R-:W-:Y:S05]  /*0270*/  CALL.REL.NOINC `($__internal_1_$__cuda_sm20_div_u64) ;  /* 0x0000001000987944 */ /* 0x000fea0003c00000 */
[----:B------:R-:W-:Y:S02]  /*0280*/  IMAD.MOV.U32 R3, RZ, RZ, R10 ;  /* 0x000000ffff037224 */ /* 0x000fe400078e000a */
[----:B------:R-:W-:-:S07]  /*0290*/  IMAD.MOV.U32 R0, RZ, RZ, R11 ;  /* 0x000000ffff007224 */ /* 0x000fce00078e000b */
.L_x_203:
[----:B------:R-:W-:Y:S05]  /*02a0*/  BSYNC.RECONVERGENT B0 ;  /* 0x0000000000007941 */ /* 0x000fea0003800200 */
.L_x_201:
[----:B------:R-:W0:Y:S01]  /*02b0*/  LDCU.64 UR6, c[0x0][0x3a8] ;  /* 0x00007500ff0677ac */ /* 0x000e220008000a00 */
[----:B------:R-:W-:Y:S01]  /*02c0*/  VIADD R2, R2, 0x1 ;  /* 0x0000000102027836 */ /* 0x000fe20000000000 */
[----:B------:R-:W-:Y:S04]  /*02d0*/  BSSY.RECONVERGENT B0, `(.L_x_204) ;  /* 0x000001e000007945 */ /* 0x000fe80003800200 */
[----:B------:R-:W-:-:S05]  /*02e0*/  SHF.R.S32.HI R5, RZ, 0x1f, R2 ;  /* 0x0000001fff057819 */ /* 0x000fca0000011402 */
[----:B0-----:R-:W-:Y:S02]  /*02f0*/  IMAD R5, R5, UR6, RZ ;  /* 0x0000000605057c24 */ /* 0x001fe4000f8e02ff */
[----:B------:R-:W-:-:S04]  /*0300*/  IMAD.WIDE.U32 R8, R2, UR6, RZ ;  /* 0x0000000602087c25 */ /* 0x000fc8000f8e00ff */
[----:B------:R-:W-:-:S04]  /*0310*/  IMAD R5, R2, UR7, R5 ;  /* 0x0000000702057c24 */ /* 0x000fc8000f8e0205 */
[----:B------:R-:W-:-:S05]  /*0320*/  IMAD.IADD R5, R9, 0x1, R5 ;  /* 0x0000000109057824 */ /* 0x000fca00078e0205 */
[----:B------:R-:W-:-:S13]  /*0330*/  ISETP.NE.U32.AND P0, PT, R5, RZ, PT ;  /* 0x000000ff0500720c */ /* 0x000fda0003f05070 */
[----:B------:R-:W-:Y:S05]  /*0340*/  @P0 BRA `(.L_x_205) ;  /* 0x0000000000500947 */ /* 0x000fea0003800000 */
[----:B------:R-:W0:Y:S01]  /*0350*/  I2F.U32.RP R2, R4 ;  /* 0x0000000400027306 */ /* 0x000e220000209000 */
[----:B------:R-:W-:Y:S01]  /*0360*/  IMAD.MOV R5, RZ, RZ, -R4 ;  /* 0x000000ffff057224 */ /* 0x000fe200078e0a04 */
[----:B------:R-:W-:Y:S01]  /*0370*/  ISETP.NE.U32.AND P2, PT, R4, RZ, PT ;  /* 0x000000ff0400720c */ /* 0x000fe20003f45070 */
[----:B------:R-:W-:-:S05]  /*0380*/  IMAD.MOV.U32 R11, RZ, RZ, RZ ;  /* 0x000000ffff0b7224 */ /* 0x000fca00078e00ff */
[----:B0-----:R-:W0:Y:S02]  /*0390*/  MUFU.RCP R2, R2 ;  /* 0x0000000200027308 */ /* 0x001e240000001000 */
[----:B0-----:R-:W-:-:S06]  /*03a0*/  VIADD R6, R2, 0xffffffe ;  /* 0x0ffffffe02067836 */ /* 0x001fcc0000000000 */
[----:B------:R0:W1:Y:S02]  /*03b0*/  F2I.FTZ.U32.TRUNC.NTZ R7, R6 ;  /* 0x0000000600077305 */ /* 0x000064000021f000 */
[----:B0-----:R-:W-:Y:S02]  /*03c0*/  IMAD.MOV.U32 R6, RZ, RZ, RZ ;  /* 0x000000ffff067224 */ /* 0x001fe400078e00ff */
[----:B-1----:R-:W-:-:S04]  /*03d0*/  IMAD R5, R5, R7, RZ ;  /* 0x0000000705057224 */ /* 0x002fc800078e02ff */
[----:B------:R-:W-:-:S06]  /*03e0*/  IMAD.HI.U32 R5, R7, R5, R6 ;  /* 0x0000000507057227 */ /* 0x000fcc00078e0006 */
[----:B------:R-:W-:-:S05]  /*03f0*/  IMAD.HI.U32 R10, R5, R8, RZ ;  /* 0x00000008050a7227 */ /* 0x000fca00078e00ff */
[----:B------:R-:W-:-:S05]  /*0400*/  IADD3 R9, PT, PT, -R10, RZ, RZ ;  /* 0x000000ff0a097210 */ /* 0x000fca0007ffe1ff */
        /* <DEDUP_REMOVED lines=8> */
.L_x_205:
[----:B------:R-:W-:-:S07]  /*0490*/  MOV R6, 0x4b0 ;  /* 0x000004b000067802 */ /* 0x000fce0000000f00 */
[----:B------:R-:W-:Y:S05]  /*04a0*/  CALL.REL.NOINC `($__internal_1_$__cuda_sm20_div_u64) ;  /* 0x00000010000c7944 */ /* 0x000fea0003c00000 */
.L_x_206:
[----:B------:R-:W-:Y:S05]  /*04b0*/  BSYNC.RECONVERGENT B0 ;  /* 0x0000000000007941 */ /* 0x000fea0003800200 */
.L_x_204:
[----:B------:R-:W-:-:S04]  /*04c0*/  ISETP.GE.U32.AND P0, PT, R3, R10, PT ;  /* 0x0000000a0300720c */ /* 0x000fc80003f06070 */
[----:B------:R-:W-:-:S13]  /*04d0*/  ISETP.GE.U32.AND.EX P0, PT, R0, R11, PT, P0 ;  /* 0x0000000b0000720c */ /* 0x000fda0003f06100 */
[----:B------:R-:W-:Y:S05]  /*04e0*/  @P0 EXIT ;  /* 0x000000000000094d */ /* 0x000fea0003800000 */
[----:B------:R-:W-:Y:S01]  /*04f0*/  IMAD.MOV.U32 R2, RZ, RZ, RZ ;  /* 0x000000ffff027224 */ /* 0x000fe200078e00ff */
[----:B------:R-:W0:Y:S01]  /*0500*/  LDCU.64 UR16, c[0x0][0x3b0] ;  /* 0x00007600ff1077ac */ /* 0x000e220008000a00 */
[----:B------:R-:W-:Y:S01]  /*0510*/  IMAD.MOV.U32 R5, RZ, RZ, RZ ;  /* 0x000000ffff057224 */ /* 0x000fe200078e00ff */
[----:B------:R-:W1:Y:S01]  /*0520*/  LDCU.64 UR12, c[0x0][0x3b0] ;  /* 0x00007600ff0c77ac */ /* 0x000e620008000a00 */
[----:B------:R-:W2:Y:S01]  /*0530*/  LDCU.64 UR10, c[0x0][0x398] ;  /* 0x00007300ff0a77ac */ /* 0x000ea20008000a00 */
[----:B------:R-:W3:Y:S04]  /*0540*/  LDCU.64 UR14, c[0x0][0x398] ;  /* 0x00007300ff0e77ac */ /* 0x000ee80008000a00 */
.L_x_218:
[----:B----4-:R-:W4:Y:S01]  /*0550*/  LDCU.64 UR4, c[0x0][0x388] ;  /* 0x00007100ff0477ac */ /* 0x010f220008000a00 */
[C---:B------:R-:W-:Y:S01]  /*0560*/  IMAD.SHL.U32 R6, R3.reuse, 0x8, RZ ;  /* 0x0000000803067824 */ /* 0x040fe200078e00ff */
[----:B0-----:R-:W-:-:S04]  /*0570*/  SHF.L.U64.HI R14, R3, 0x3, R0 ;  /* 0x00000003030e7819 */ /* 0x001fc80000010200 */
[----:B----45:R-:W-:-:S04]  /*0580*/  IADD3 R8, P0, PT, R6, UR4, RZ ;  /* 0x0000000406087c10 */ /* 0x030fc8000ff1e0ff */
[----:B------:R-:W-:Y:S01]  /*0590*/  IADD3.X R9, PT, PT, R14, UR5, RZ, P0, !PT ;  /* 0x000000050e097c10 */ /* 0x000fe200087fe4ff */
[----:B------:R-:W4:Y:S05]  /*05a0*/  LDCU.64 UR4, c[0x0][0x3b0] ;  /* 0x00007600ff0477ac */ /* 0x000f2a0008000a00 */
[----:B------:R-:W5:Y:S01]  /*05b0*/  LDG.E.64 R8, desc[UR8][R8.64] ;  /* 0x0000000808087981 */ /* 0x000f62000c1e1b00 */
[----:B------:R-:W-:Y:S01]  /*05c0*/  IADD3 R3, P0, PT, R3, 0x1, RZ ;  /* 0x0000000103037810 */ /* 0x000fe20007f1e0ff */
[----:B------:R-:W-:Y:S03]  /*05d0*/  BSSY.RECONVERGENT B0, `(.L_x_207) ;  /* 0x0000018000007945 */ /* 0x000fe60003800200 */
[----:B------:R-:W-:-:S02]  /*05e0*/  IADD3.X R0, PT, PT, RZ, R0, RZ, P0, !PT ;  /* 0x00000000ff007210 */ /* 0x000fc400007fe4ff */
[----:B------:R-:W-:-:S04]  /*05f0*/  ISETP.GE.U32.AND P0, PT, R3, R10, PT ;  /* 0x0000000a0300720c */ /* 0x000fc80003f06070 */
[----:B------:R-:W-:Y:S02]  /*0600*/  ISETP.GE.U32.AND.EX P0, PT, R0, R11, PT, P0 ;  /* 0x0000000b0000720c */ /* 0x000fe40003f06100 */
[----:B----4-:R-:W-:-:S04]  /*0610*/  ISETP.GE.U32.AND P1, PT, R2, UR4, PT ;  /* 0x0000000402007c0c */ /* 0x010fc8000bf26070 */
[----:B------:R-:W-:-:S13]  /*0620*/  ISETP.GE.U32.AND.EX P1, PT, R5, UR5, PT, P1 ;  /* 0x0000000505007c0c */ /* 0x000fda000bf26110 */
[----:B-123--:R-:W-:Y:S05]  /*0630*/  @P1 BRA `(.L_x_208) ;  /* 0x0000000000441947 */ /* 0x00efea0003800000 */
[----:B------:R-:W4:Y:S01]  /*0640*/  LDC R15, c[0x0][0x3b0] ;  /* 0x0000ec00ff0f7b82 */ /* 0x000f220000000800 */
[----:B------:R-:W-:-:S07]  /*0650*/  IMAD.MOV.U32 R7, RZ, RZ, R5 ;  /* 0x000000ffff077224 */ /* 0x000fce00078e0005 */
[----:B------:R-:W0:Y:S02]  /*0660*/  LDC R16, c[0x0][0x3b4] ;  /* 0x0000ed00ff107b82 */ /* 0x000e240000000800 */
.L_x_209:
[----:B--2---:R-:W-:-:S04]  /*0670*/  LEA R12, P1, R2, UR10, 0x3 ;  /* 0x0000000a020c7c11 */ /* 0x004fc8000f8218ff */
[----:B------:R-:W-:-:S05]  /*0680*/  LEA.HI.X R13, R2, UR11, R7, 0x3, P1 ;  /* 0x0000000b020d7c11 */ /* 0x000fca00088f1c07 */
[----:B------:R-:W2:Y:S02]  /*0690*/  LDG.E.64 R4, desc[UR8][R12.64] ;  /* 0x000000080c047981 */ /* 0x000ea4000c1e1b00 */
[----:B--2--5:R-:W-:-:S04]  /*06a0*/  ISETP.GE.U32.AND P1, PT, R4, R8, PT ;  /* 0x000000080400720c */ /* 0x024fc80003f26070 */
[----:B------:R-:W-:Y:S01]  /*06b0*/  ISETP.GE.AND.EX P1, PT, R5, R9, PT, P1 ;  /* 0x000000090500720c */ /* 0x000fe20003f26310 */
[----:B------:R-:W-:-:S12]  /*06c0*/  IMAD.MOV.U32 R5, RZ, RZ, R7 ;  /* 0x000000ffff057224 */ /* 0x000fd800078e0007 */
[----:B------:R-:W-:Y:S05]  /*06d0*/  @P1 BRA `(.L_x_208) ;  /* 0x00000000001c1947 */ /* 0x000fea0003800000 */
[----:B------:R-:W-:-:S05]  /*06e0*/  IADD3 R2, P1, PT, R2, 0x1, RZ ;  /* 0x0000000102027810 */ /* 0x000fca0007f3e0ff */
[----:B------:R-:W-:Y:S01]  /*06f0*/  IMAD.X R7, RZ, RZ, R7, P1 ;  /* 0x000000ffff077224 */ /* 0x000fe200008e0607 */
[----:B-1----:R-:W-:-:S04]  /*0700*/  ISETP.GE.U32.AND P1, PT, R2, UR12, PT ;  /* 0x0000000c02007c0c */ /* 0x002fc8000bf26070 */
[----:B------:R-:W-:-:S13]  /*0710*/  ISETP.GE.U32.AND.EX P1, PT, R7, UR13, PT, P1 ;  /* 0x0000000d07007c0c */ /* 0x000fda000bf26110 */
[----:B------:R-:W-:Y:S05]  /*0720*/  @!P1 BRA `(.L_x_209) ;  /* 0xfffffffc00d09947 */ /* 0x000fea000383ffff */
[----:B----4-:R-:W-:Y:S02]  /*0730*/  IMAD.MOV.U32 R2, RZ, RZ, R15 ;  /* 0x000000ffff027224 */ /* 0x010fe400078e000f */
[----:B0-----:R-:W-:-:S07]  /*0740*/  IMAD.MOV.U32 R5, RZ, RZ, R16 ;  /* 0x000000ffff057224 */ /* 0x001fce00078e0010 */
.L_x_208:
[----:B0123--:R-:W-:Y:S05]  /*0750*/  BSYNC.RECONVERGENT B0 ;  /* 0x0000000000007941 */ /* 0x00ffea0003800200 */
.L_x_207:
[----:B------:R-:W0:Y:S01]  /*0760*/  LDCU.64 UR4, c[0x0][0x3b0] ;  /* 0x00007600ff0477ac */ /* 0x000e220008000a00 */
[----:B------:R-:W-:Y:S01]  /*0770*/  BSSY.RECONVERGENT B0, `(.L_x_210) ;  /* 0x0000017000007945 */ /* 0x000fe20003800200 */
[----:B------:R-:W-:Y:S02]  /*0780*/  IMAD.MOV.U32 R7, RZ, RZ, R2 ;  /* 0x000000ffff077224 */ /* 0x000fe400078e0002 */
[----:B------:R-:W-:Y:S01]  /*0790*/  IMAD.MOV.U32 R4, RZ, RZ, R5 ;  /* 0x000000ffff047224 */ /* 0x000fe200078e0005 */
[----:B0-----:R-:W-:-:S04]  /*07a0*/  ISETP.GE.U32.AND P1, PT, R2, UR4, PT ;  /* 0x0000000402007c0c */ /* 0x001fc8000bf26070 */
[----:B------:R-:W-:-:S13]  /*07b0*/  ISETP.GE.U32.AND.EX P1, PT, R5, UR5, PT, P1 ;  /* 0x0000000505007c0c */ /* 0x000fda000bf26110 */
[----:B------:R-:W-:Y:S05]  /*07c0*/  @P1 BRA `(.L_x_211) ;  /* 0x0000000000441947 */ /* 0x000fea0003800000 */
[----:B----4-:R-:W0:Y:S01]  /*07d0*/  LDC R15, c[0x0][0x3b0] ;  /* 0x0000ec00ff0f7b82 */ /* 0x010e220000000800 */
[----:B------:R-:W-:Y:S01]  /*07e0*/  MOV R7, R2 ;  /* 0x0000000200077202 */ /* 0x000fe20000000f00 */
[----:B------:R-:W-:-:S06]  /*07f0*/  IMAD.MOV.U32 R4, RZ, RZ, R5 ;  /* 0x000000ffff047224 */ /* 0x000fcc00078e0005 */
[----:B------:R-:W1:Y:S02]  /*0800*/  LDC R16, c[0x0][0x3b4] ;  /* 0x0000ed00ff107b82 */ /* 0x000e640000000800 */
.L_x_212:
[----:B------:R-:W-:-:S04]  /*0810*/  LEA R12, P1, R7, UR14, 0x3 ;  /* 0x0000000e070c7c11 */ /* 0x000fc8000f8218ff */
[----:B------:R-:W-:-:S06]  /*0820*/  LEA.HI.X R13, R7, UR15, R4, 0x3, P1 ;  /* 0x0000000f070d7c11 */ /* 0x000fcc00088f1c04 */
[----:B------:R-:W2:Y:S02]  /*0830*/  LDG.E.64 R12, desc[UR8][R12.64] ;  /* 0x000000080c0c7981 */ /* 0x000ea4000c1e1b00 */
[----:B--2--5:R-:W-:-:S04]  /*0840*/  ISETP.NE.U32.AND P1, PT, R12, R8, PT ;  /* 0x000000080c00720c */ /* 0x024fc80003f25070 */
[----:B------:R-:W-:-:S13]  /*0850*/  ISETP.NE.AND.EX P1, PT, R13, R9, PT, P1 ;  /* 0x000000090d00720c */ /* 0x000fda0003f25310 */
[----:B------:R-:W-:Y:S05]  /*0860*/  @P1 BRA `(.L_x_211) ;  /* 0x00000000001c1947 */ /* 0x000fea0003800000 */
[----:B------:R-:W-:-:S05]  /*0870*/  IADD3 R7, P1, PT, R7, 0x1, RZ ;  /* 0x0000000107077810 */ /* 0x000fca0007f3e0ff */
[----:B------:R-:W-:Y:S01]  /*0880*/  IMAD.X R4, RZ, RZ, R4, P1 ;  /* 0x000000ffff047224 */ /* 0x000fe200008e0604 */
[----:B------:R-:W-:-:S04]  /*0890*/  ISETP.GE.U32.AND P1, PT, R7, UR16, PT ;  /* 0x0000001007007c0c */ /* 0x000fc8000bf26070 */
[----:B------:R-:W-:-:S13]  /*08a0*/  ISETP.GE.U32.AND.EX P1, PT, R4, UR17, PT, P1 ;  /* 0x0000001104007c0c */ /* 0x000fda000bf26110 */
[----:B------:R-:W-:Y:S05]  /*08b0*/  @!P1 BRA `(.L_x_212) ;  /* 0xfffffffc00d49947 */ /* 0x000fea000383ffff */
[----:B0-----:R-:W-:Y:S02]  /*08c0*/  IMAD.MOV.U32 R7, RZ, RZ, R15 ;  /* 0x000000ffff077224 */ /* 0x001fe400078e000f */
[----:B-1----:R-:W-:-:S07]  /*08d0*/  IMAD.MOV.U32 R4, RZ, RZ, R16 ;  /* 0x000000ffff047224 */ /* 0x002fce00078e0010 */
.L_x_211:
[----:B------:R-:W-:Y:S05]  /*08e0*/  BSYNC.RECONVERGENT B0 ;  /* 0x0000000000007941 */ /* 0x000fea0003800200 */
.L_x_210:
[----:B------:R-:W-:Y:S01]  /*08f0*/  ISETP.GE.U32.AND P1, PT, R2, R7, PT ;  /* 0x000000070200720c */ /* 0x000fe20003f26070 */
[----:B------:R-:W-:Y:S03]  /*0900*/  BSSY.RECONVERGENT B0, `(.L_x_213) ;  /* 0x00000bb000007945 */ /* 0x000fe60003800200 */
[----:B------:R-:W-:-:S13]  /*0910*/  ISETP.GE.U32.AND.EX P1, PT, R5, R4, PT, P1 ;  /* 0x000000040500720c */ /* 0x000fda0003f26110 */
[----:B------:R-:W-:Y:S05]  /*0920*/  @P1 BRA `(.L_x_214) ;  /* 0x0000000800e01947 */ /* 0x000fea0003800000 */
[----:B------:R-:W-:Y:S01]  /*0930*/  IMAD.IADD R24, R7, 0x1, -R2 ;  /* 0x0000000107187824 */ /* 0x000fe200078e0a02 */
[----:B------:R-:W2:Y:S01]  /*0940*/  LDCU.64 UR4, c[0x0][0x390] ;  /* 0x00007200ff0477ac */ /* 0x000ea20008000a00 */
[----:B------:R-:W-:Y:S01]  /*0950*/  BSSY.RECONVERGENT B1, `(.L_x_215) ;  /* 0x0000065000017945 */ /* 0x000fe20003800200 */
[----:B------:R-:W-:Y:S02]  /*0960*/  IMAD.MOV.U32 R25, RZ, RZ, R5 ;  /* 0x000000ffff197224 */ /* 0x000fe400078e0005 */
[----:B------:R-:W-:-:S04]  /*0970*/  LOP3.LUT R24, R24, 0x3, RZ, 0xc0, !PT ;  /* 0x0000000318187812 */ /* 0x000fc800078ec0ff */
[----:B------:R-:W-:-:S04]  /*0980*/  ISETP.NE.U32.AND P1, PT, R24, RZ, PT ;  /* 0x000000ff1800720c */ /* 0x000fc80003f25070 */
[----:B------:R-:W-:Y:S02]  /*0990*/  ISETP.NE.AND.EX P1, PT, RZ, RZ, PT, P1 ;  /* 0x000000ffff00720c */ /* 0x000fe40003f25310 */
[----:B--2--5:R-:W-:Y:S01]  /*09a0*/  IADD3 R8, P2, PT, R6, UR4, RZ ;  /* 0x0000000406087c10 */ /* 0x024fe2000ff5e0ff */
[----:B------:R-:W-:-:S03]  /*09b0*/  IMAD.MOV.U32 R6, RZ, RZ, R2 ;  /* 0x000000ffff067224 */ /* 0x000fc600078e0002 */
[----:B------:R-:W-:-:S07]  /*09c0*/  IADD3.X R9, PT, PT, R14, UR5, RZ, P2, !PT ;  /* 0x000000050e097c10 */ /* 0x000fce00097fe4ff */
[----:B------:R-:W-:Y:S05]  /*09d0*/  @!P1 BRA `(.L_x_216) ;  /* 0x0000000400709947 */ /* 0x000fea0003800000 */
[----:B------:R-:W2:Y:S01]  /*09e0*/  S2R R26, SR_LANEID ;  /* 0x00000000001a7919 */ /* 0x000ea20000000000 */
[----:B------:R-:W-:Y:S01]  /*09f0*/  VOTEU.ANY UR5, UPT, PT ;  /* 0x0000000000057886 */ /* 0x000fe200038e0100 */
[----:B0---4-:R-:W0:Y:S01]  /*0a00*/  LDC.64 R14, c[0x0][0x3c0] ;  /* 0x0000f000ff0e7b82 */ /* 0x011e220000000a00 */
[----:B------:R-:W2:Y:S01]  /*0a10*/  FLO.U32 R25, UR5 ;  /* 0x0000000500197d00 */ /* 0x000ea200080e0000 */
[----:B------:R-:W-:Y:S01]  /*0a20*/  UPOPC UR6, UR5 ;  /* 0x00000005000672bf */ /* 0x000fe20008000000 */
[----:B------:R-:W-:-:S03]  /*0a30*/  UMOV UR4, URZ ;  /* 0x000000ff00047c82 */ /* 0x000fc60008000000 */
[----:B------:R-:W-:Y:S01]  /*0a40*/  UIMAD.WIDE.U32 UR6, UR6, 0x1, URZ ;  /* 0x00000001060678a5 */ /* 0x000fe2000f8e00ff */
[----:B------:R-:W3:Y:S01]  /*0a50*/  S2R R27, SR_LTMASK ;  /* 0x00000000001b7919 */ /* 0x000ee20000003900 */
[----:B-1----:R-:W1:Y:S02]  /*0a60*/  LDC.64 R16, c[0x0][0x3b8] ;  /* 0x0000ee00ff107b82 */ /* 0x002e640000000a00 */
[----:B------:R-:W-:Y:S02]  /*0a70*/  UIADD3 UR4, UPT, UPT, UR7, UR4, URZ ;  /* 0x0000000407047290 */ /* 0x000fe4000fffe0ff */
[----:B------:R-:W-:Y:S01]  /*0a80*/  IMAD.U32 R29, RZ, RZ, UR7 ;  /* 0x00000007ff1d7e24 */ /* 0x000fe2000f8e00ff */
[----:B------:R-:W-:-:S03]  /*0a90*/  MOV R28, UR6 ;  /* 0x00000006001c7c02 */ /* 0x000fc60008000f00 */
[----:B------:R-:W-:Y:S01]  /*0aa0*/  IMAD.U32 R29, RZ, RZ, UR4 ;  /* 0x00000004ff1d7e24 */ /* 0x000fe2000f8e00ff */
[----:B------:R-:W4:Y:S01]  /*0ab0*/  LDCU.64 UR6, c[0x0][0x3a0] ;  /* 0x00007400ff0677ac */ /* 0x000f220008000a00 */
[----:B--2---:R-:W-:-:S13]  /*0ac0*/  ISETP.EQ.U32.AND P1, PT, R25, R26, PT ;  /* 0x0000001a1900720c */ /* 0x004fda0003f22070 */
[----:B0-----:R-:W2:Y:S04]  /*0ad0*/  @P1 ATOMG.E.ADD.64.STRONG.GPU PT, R28, desc[UR8][R14.64], R28 ;  /* 0x8000001c0e1c19a8 */ /* 0x001ea800081ef508 */
[----:B------:R-:W5:Y:S01]  /*0ae0*/  LDG.E.64 R22, desc[UR8][R8.64] ;  /* 0x0000000808167981 */ /* 0x000f62000c1e1b00 */
[----:B---3--:R-:W-:Y:S01]  /*0af0*/  LOP3.LUT R6, R27, UR5, RZ, 0xc0, !PT ;  /* 0x000000051b067c12 */ /* 0x008fe2000f8ec0ff */
[----:B------:R-:W-:Y:S01]  /*0b00*/  UMOV UR4, URZ ;  /* 0x000000ff00047c82 */ /* 0x000fe20008000000 */
[C---:B----4-:R-:W-:Y:S02]  /*0b10*/  LEA R12, P2, R2.reuse, UR6, 0x3 ;  /* 0x00000006020c7c11 */ /* 0x050fe4000f8418ff */
[----:B------:R-:W0:Y:S01]  /*0b20*/  POPC R13, R6 ;  /* 0x00000006000d7309 */ /* 0x000e220000000000 */
[----:B--2---:R-:W-:Y:S04]  /*0b30*/  SHFL.IDX PT, R18, R28, R25, 0x1f ;  /* 0x00001f191c127589 */ /* 0x004fe800000e0000 */
[----:B------:R-:W0:Y:S02]  /*0b40*/  SHFL.IDX PT, R19, R29, R25, 0x1f ;  /* 0x00001f191d137589 */ /* 0x000e2400000e0000 */
[----:B0-----:R-:W-:Y:S01]  /*0b50*/  IMAD.WIDE.U32 R18, R13, 0x1, R18 ;  /* 0x000000010d127825 */ /* 0x001fe200078e0012 */
[----:B------:R-:W-:-:S03]  /*0b60*/  LEA.HI.X R13, R2, UR7, R5, 0x3, P2 ;  /* 0x00000007020d7c11 */ /* 0x000fc600090f1c05 */
[----:B------:R-:W-:Y:S01]  /*0b70*/  VIADD R19, R19, UR4 ;  /* 0x0000000413137c36 */ /* 0x000fe20008000000 */
[----:B-1----:R-:W-:-:S04]  /*0b80*/  LEA R20, P1, R18, R16, 0x4 ;  /* 0x0000001012147211 */ /* 0x002fc800078220ff */
[----:B------:R-:W-:-:S05]  /*0b90*/  LEA.HI.X R21, R18, R17, R19, 0x4, P1 ;  /* 0x0000001112157211 */ /* 0x000fca00008f2413 */
[----:B-----5:R2:W-:Y:S04]  /*0ba0*/  STG.E.64 desc[UR8][R20.64], R22 ;  /* 0x0000001614007986 */ /* 0x0205e8000c101b08 */
[----:B------:R-:W3:Y:S01]  /*0bb0*/  LDG.E.64 R18, desc[UR8][R12.64] ;  /* 0x000000080c127981 */ /* 0x000ee2000c1e1b00 */
[----:B------:R-:W-:Y:S02]  /*0bc0*/  ISETP.NE.U32.AND P1, PT, R24, 0x1, PT ;  /* 0x000000011800780c */ /* 0x000fe40003f25070 */
[----:B------:R-:W-:Y:S02]  /*0bd0*/  IADD3 R6, P2, PT, R2, 0x1, RZ ;  /* 0x0000000102067810 */ /* 0x000fe40007f5e0ff */
[----:B------:R-:W-:-:S03]  /*0be0*/  ISETP.NE.AND.EX P1, PT, RZ, RZ, PT, P1 ;  /* 0x000000ffff00720c */ /* 0x000fc60003f25310 */
[----:B------:R-:W-:Y:S01]  /*0bf0*/  IMAD.X R25, RZ, RZ, R5, P2 ;  /* 0x000000ffff197224 */ /* 0x000fe200010e0605 */
[----:B---3--:R2:W-:Y:S09]  /*0c00*/  STG.E.64 desc[UR8][R20.64+0x8], R18 ;  /* 0x0000081214007986 */ /* 0x0085f2000c101b08 */
[----:B------:R-:W-:Y:S05]  /*0c10*/  @!P1 BRA `(.L_x_216) ;  /* 0x0000000000e09947 */ /* 0x000fea0003800000 */
[----:B------:R-:W-:Y:S01]  /*0c20*/  VOTEU.ANY UR5, UPT, PT ;  /* 0x0000000000057886 */ /* 0x000fe200038e0100 */
[----:B------:R-:W-:Y:S01]  /*0c30*/  UMOV UR4, URZ ;  /* 0x000000ff00047c82 */ /* 0x000fe20008000000 */
[----:B------:R-:W0:Y:S01]  /*0c40*/  FLO.U32 R25, UR5 ;  /* 0x0000000500197d00 */ /* 0x000e2200080e0000 */
[----:B------:R-:W-:-:S04]  /*0c50*/  UPOPC UR6, UR5 ;  /* 0x00000005000672bf */ /* 0x000fc80008000000 */
[----:B------:R-:W-:-:S04]  /*0c60*/  UIMAD.WIDE.U32 UR6, UR6, 0x1, URZ ;  /* 0x00000001060678a5 */ /* 0x000fc8000f8e00ff */
[----:B------:R-:W-:Y:S02]  /*0c70*/  UIADD3 UR4, UPT, UPT, UR7, UR4, URZ ;  /* 0x0000000407047290 */ /* 0x000fe4000fffe0ff */
[----:B--2---:R-:W-:Y:S02]  /*0c80*/  IMAD.U32 R18, RZ, RZ, UR6 ;  /* 0x00000006ff127e24 */ /* 0x004fe4000f8e00ff */
[----:B------:R-:W-:Y:S01]  /*0c90*/  IMAD.U32 R19, RZ, RZ, UR7 ;  /* 0x00000007ff137e24 */ /* 0x000fe2000f8e00ff */
[----:B0-----:R-:W-:Y:S01]  /*0ca0*/  ISETP.EQ.U32.AND P1, PT, R25, R26, PT ;  /* 0x0000001a1900720c */ /* 0x001fe20003f22070 */
[----:B------:R-:W-:Y:S01]  /*0cb0*/  IMAD.U32 R29, RZ, RZ, UR4 ;  /* 0x00000004ff1d7e24 */ /* 0x000fe2000f8e00ff */
[----:B------:R-:W-:-:S11]  /*0cc0*/  MOV R28, R18 ;  /* 0x00000012001c7202 */ /* 0x000fd60000000f00 */
[----:B------:R-:W2:Y:S04]  /*0cd0*/  @P1 ATOMG.E.ADD.64.STRONG.GPU PT, R28, desc[UR8][R14.64], R28 ;  /* 0x8000001c0e1c19a8 */ /* 0x000ea800081ef508 */
[----:B------:R-:W3:Y:S01]  /*0ce0*/  LDG.E.64 R18, desc[UR8][R8.64] ;  /* 0x0000000808127981 */ /* 0x000ee2000c1e1b00 */
[----:B------:R-:W-:Y:S01]  /*0cf0*/  LOP3.LUT R6, R27, UR5, RZ, 0xc0, !PT ;  /* 0x000000051b067c12 */ /* 0x000fe2000f8ec0ff */
[----:B------:R-:W-:-:S03]  /*0d00*/  UMOV UR4, URZ ;  /* 0x000000ff00047c82 */ /* 0x000fc60008000000 */
[----:B------:R-:W0:Y:S01]  /*0d10*/  POPC R23, R6 ;  /* 0x0000000600177309 */ /* 0x000e220000000000 */
[----:B--2---:R-:W-:Y:S04]  /*0d20*/  SHFL.IDX PT, R20, R28, R25, 0x1f ;  /* 0x00001f191c147589 */ /* 0x004fe800000e0000 */
[----:B------:R-:W0:Y:S02]  /*0d30*/  SHFL.IDX PT, R21, R29, R25, 0x1f ;  /* 0x00001f191d157589 */ /* 0x000e2400000e0000 */
[----:B0-----:R-:W-:-:S04]  /*0d40*/  IMAD.WIDE.U32 R20, R23, 0x1, R20 ;  /* 0x0000000117147825 */ /* 0x001fc800078e0014 */
[----:B------:R-:W-:Y:S01]  /*0d50*/  VIADD R21, R21, UR4 ;  /* 0x0000000415157c36 */ /* 0x000fe20008000000 */
[----:B------:R-:W-:-:S04]  /*0d60*/  LEA R22, P1, R20, R16, 0x4 ;  /* 0x0000001014167211 */ /* 0x000fc800078220ff */
[----:B------:R-:W-:-:S05]  /*0d70*/  LEA.HI.X R23, R20, R17, R21, 0x4, P1 ;  /* 0x0000001114177211 */ /* 0x000fca00008f2415 */
[----:B---3--:R3:W-:Y:S04]  /*0d80*/  STG.E.64 desc[UR8][R22.64], R18 ;  /* 0x0000001216007986 */ /* 0x0087e8000c101b08 */
[----:B------:R-:W2:Y:S01]  /*0d90*/  LDG.E.64 R20, desc[UR8][R12.64+0x8] ;  /* 0x000008080c147981 */ /* 0x000ea2000c1e1b00 */
[----:B------:R-:W-:Y:S02]  /*0da0*/  ISETP.NE.U32.AND P1, PT, R24, 0x2, PT ;  /* 0x000000021800780c */ /* 0x000fe40003f25070 */
[----:B------:R-:W-:Y:S02]  /*0db0*/  IADD3 R6, P2, PT, R2, 0x2, RZ ;  /* 0x0000000202067810 */ /* 0x000fe40007f5e0ff */
[----:B------:R-:W-:-:S03]  /*0dc0*/  ISETP.NE.AND.EX P1, PT, RZ, RZ, PT, P1 ;  /* 0x000000ffff00720c */ /* 0x000fc60003f25310 */
[----:B------:R-:W-:Y:S01]  /*0dd0*/  IMAD.X R25, RZ, RZ, R5, P2 ;  /* 0x000000ffff197224 */ /* 0x000fe200010e0605 */
[----:B--2---:R3:W-:Y:S09]  /*0de0*/  STG.E.64 desc[UR8][R22.64+0x8], R20 ;  /* 0x0000081416007986 */ /* 0x0047f2000c101b08 */
[----:B------:R-:W-:Y:S05]  /*0df0*/  @!P1 BRA `(.L_x_216) ;  /* 0x0000000000689947 */ /* 0x000fea0003800000 */
[----:B------:R-:W-:Y:S01]  /*0e00*/  VOTEU.ANY UR5, UPT, PT ;  /* 0x0000000000057886 */ /* 0x000fe200038e0100 */
[----:B------:R-:W-:Y:S01]  /*0e10*/  UMOV UR4, URZ ;  /* 0x000000ff00047c82 */ /* 0x000fe20008000000 */
[----:B------:R-:W0:Y:S01]  /*0e20*/  FLO.U32 R25, UR5 ;  /* 0x0000000500197d00 */ /* 0x000e2200080e0000 */
[----:B------:R-:W-:-:S04]  /*0e30*/  UPOPC UR6, UR5 ;  /* 0x00000005000672bf */ /* 0x000fc80008000000 */
[----:B------:R-:W-:-:S04]  /*0e40*/  UIMAD.WIDE.U32 UR6, UR6, 0x1, URZ ;  /* 0x00000001060678a5 */ /* 0x000fc8000f8e00ff */
[----:B------:R-:W-:Y:S02]  /*0e50*/  UIADD3 UR4, UPT, UPT, UR7, UR4, URZ ;  /* 0x0000000407047290 */ /* 0x000fe4000fffe0ff */
[----:B---3--:R-:W-:Y:S02]  /*0e60*/  IMAD.U32 R23, RZ, RZ, UR7 ;  /* 0x00000007ff177e24 */ /* 0x008fe4000f8e00ff */
[----:B------:R-:W-:Y:S01]  /*0e70*/  IMAD.U32 R22, RZ, RZ, UR6 ;  /* 0x00000006ff167e24 */ /* 0x000fe2000f8e00ff */
[----:B0-----:R-:W-:Y:S01]  /*0e80*/  ISETP.EQ.U32.AND P1, PT, R25, R26, PT ;  /* 0x0000001a1900720c */ /* 0x001fe20003f22070 */
[----:B------:R-:W-:-:S12]  /*0e90*/  IMAD.U32 R23, RZ, RZ, UR4 ;  /* 0x00000004ff177e24 */ /* 0x000fd8000f8e00ff */
[----:B------:R-:W2:Y:S04]  /*0ea0*/  @P1 ATOMG.E.ADD.64.STRONG.GPU PT, R14, desc[UR8][R14.64], R22 ;  /* 0x800000160e0e19a8 */ /* 0x000ea800081ef508 */
[----:B------:R-:W3:Y:S01]  /*0eb0*/  LDG.E.64 R18, desc[UR8][R8.64] ;  /* 0x0000000808127981 */ /* 0x000ee2000c1e1b00 */
[----:B------:R-:W-:Y:S01]  /*0ec0*/  LOP3.LUT R27, R27, UR5, RZ, 0xc0, !PT ;  /* 0x000000051b1b7c12 */ /* 0x000fe2000f8ec0ff */
[----:B------:R-:W-:-:S05]  /*0ed0*/  UMOV UR4, URZ ;  /* 0x000000ff00047c82 */ /* 0x000fca0008000000 */
        /* <DEDUP_REMOVED lines=9> */
[----:B------:R-:W-:-:S05]  /*0f70*/  IADD3 R6, P1, PT, R2, 0x3, RZ ;  /* 0x0000000302067810 */ /* 0x000fca0007f3e0ff */
[----:B------:R-:W-:Y:S01]  /*0f80*/  IMAD.X R25, RZ, RZ, R5, P1 ;  /* 0x000000ffff197224 */ /* 0x000fe200008e0605 */
[----:B--2---:R0:W-:Y:S07]  /*0f90*/  STG.E.64 desc[UR8][R16.64+0x8], R12 ;  /* 0x0000080c10007986 */ /* 0x0041ee000c101b08 */
.L_x_216:
[----:B------:R-:W-:Y:S05]  /*0fa0*/  BSYNC.RECONVERGENT B1 ;  /* 0x0000000000017941 */ /* 0x000fea0003800200 */
.L_x_215:
[----:B0-----:R-:W-:-:S04]  /*0fb0*/  IADD3 R12, P2, PT, -R7, R2, RZ ;  /* 0x00000002070c7210 */ /* 0x001fc80007f5e1ff */
[----:B------:R-:W-:Y:S02]  /*0fc0*/  ISETP.GT.U32.AND P1, PT, R12, -0x4, PT ;  /* 0xfffffffc0c00780c */ /* 0x000fe40003f24070 */
[----:B------:R-:W-:-:S04]  /*0fd0*/  IADD3.X R12, PT, PT, ~R4, R5, RZ, P2, !PT ;  /* 0x00000005040c7210 */ /* 0x000fc800017fe5ff */
[----:B------:R-:W-:-:S13]  /*0fe0*/  ISETP.GT.U32.AND.EX P1, PT, R12, -0x1, PT, P1 ;  /* 0xffffffff0c00780c */ /* 0x000fda0003f24110 */
[----:B------:R-:W-:Y:S05]  /*0ff0*/  @P1 BRA `(.L_x_214) ;  /* 0x00000004002c1947 */ /* 0x000fea0003800000 */
[----:B------:R-:W2:Y:S01]  /*1000*/  LDCU.64 UR4, c[0x0][0x3a0] ;  /* 0x00007400ff0477ac */ /* 0x000ea20008000a00 */
[----:B------:R-:W0:Y:S01]  /*1010*/  LDC.64 R12, c[0x0][0x3c0] ;  /* 0x0000f000ff0c7b82 */ /* 0x000e220000000a00 */
[----:B--23--:R-:W-:-:S04]  /*1020*/  LEA R18, P1, R6, UR4, 0x3 ;  /* 0x0000000406127c11 */ /* 0x00cfc8000f8218ff */
[----:B------:R-:W-:Y:S02]  /*1030*/  IADD3 R18, P2, PT, R18, 0x10, RZ ;  /* 0x0000001012127810 */ /* 0x000fe40007f5e0ff */
[----:B------:R-:W-:-:S05]  /*1040*/  LEA.HI.X R19, R6, UR5, R25, 0x3, P1 ;  /* 0x0000000506137c11 */ /* 0x000fca00088f1c19 */
[----:B------:R-:W-:-:S07]  /*1050*/  IMAD.X R19, RZ, RZ, R19, P2 ;  /* 0x000000ffff137224 */ /* 0x000fce00010e0613 */
.L_x_217:
[----:B0---4-:R-:W2:Y:S01]  /*1060*/  S2R R15, SR_LANEID ;  /* 0x00000000000f7919 */ /* 0x011ea20000000000 */
[----:B------:R-:W-:Y:S01]  /*1070*/  VOTEU.ANY UR5, UPT, PT ;  /* 0x0000000000057886 */ /* 0x000fe200038e0100 */
[----:B------:R-:W-:Y:S01]  /*1080*/  UMOV UR4, URZ ;  /* 0x000000ff00047c82 */ /* 0x000fe20008000000 */
[----:B------:R-:W2:Y:S01]  /*1090*/  FLO.U32 R24, UR5 ;  /* 0x0000000500187d00 */ /* 0x000ea200080e0000 */
[----:B------:R-:W-:-:S04]  /*10a0*/  UPOPC UR6, UR5 ;  /* 0x00000005000672bf */ /* 0x000fc80008000000 */
[----:B------:R-:W-:-:S04]  /*10b0*/  UIMAD.WIDE.U32 UR6, UR6, 0x1, URZ ;  /* 0x00000001060678a5 */ /* 0x000fc8000f8e00ff */
[----:B------:R-:W-:Y:S02]  /*10c0*/  UIADD3 UR4, UPT, UPT, UR7, UR4, URZ ;  /* 0x0000000407047290 */ /* 0x000fe4000fffe0ff */
[----:B------:R-:W-:Y:S01]  /*10d0*/  IMAD.U32 R14, RZ, RZ, UR6 ;  /* 0x00000006ff0e7e24 */ /* 0x000fe2000f8e00ff */
[----:B--2---:R-:W-:Y:S01]  /*10e0*/  ISETP.EQ.U32.AND P1, PT, R24, R15, PT ;  /* 0x0000000f1800720c */ /* 0x004fe20003f22070 */
[----:B------:R-:W-:Y:S01]  /*10f0*/  IMAD.U32 R15, RZ, RZ, UR7 ;  /* 0x00000007ff0f7e24 */ /* 0x000fe2000f8e00ff */
[----:B------:R-:W2:Y:S01]  /*1100*/  S2R R26, SR_LTMASK ;  /* 0x00000000001a7919 */ /* 0x000ea20000003900 */
[----:B------:R-:W-:Y:S01]  /*1110*/  IMAD.U32 R15, RZ, RZ, UR4 ;  /* 0x00000004ff0f7e24 */ /* 0x000fe2000f8e00ff */
[----:B------:R-:W3:Y:S09]  /*1120*/  LDCU.64 UR6, c[0x0][0x3b8] ;  /* 0x00007700ff0677ac */ /* 0x000ef20008000a00 */
[----:B0-----:R-:W1:Y:S04]  /*1130*/  @P1 ATOMG.E.ADD.64.STRONG.GPU PT, R28, desc[UR8][R12.64], R14 ;  /* 0x8000000e0c1c19a8 */ /* 0x001e6800081ef508 */
[----:B------:R-:W4:Y:S01]  /*1140*/  LDG.E.64 R20, desc[UR8][R8.64] ;  /* 0x0000000808147981 */ /* 0x000f22000c1e1b00 */
[----:B------:R-:W-:Y:S01]  /*1150*/  UMOV UR4, URZ ;  /* 0x000000ff00047c82 */ /* 0x000fe20008000000 */
[----:B--2---:R-:W-:-:S06]  /*1160*/  LOP3.LUT R26, R26, UR5, RZ, 0xc0, !PT ;  /* 0x000000051a1a7c12 */ /* 0x004fcc000f8ec0ff */
[----:B------:R-:W0:Y:S01]  /*1170*/  POPC R26, R26 ;  /* 0x0000001a001a7309 */ /* 0x000e220000000000 */
[----:B-1----:R-:W-:Y:S04]  /*1180*/  SHFL.IDX PT, R16, R28, R24, 0x1f ;  /* 0x00001f181c107589 */ /* 0x002fe800000e0000 */
[----:B------:R-:W0:Y:S02]  /*1190*/  SHFL.IDX PT, R17, R29, R24, 0x1f ;  /* 0x00001f181d117589 */ /* 0x000e2400000e0000 */
[----:B0-----:R-:W-:-:S04]  /*11a0*/  IMAD.WIDE.U32 R16, R26, 0x1, R16 ;  /* 0x000000011a107825 */ /* 0x001fc800078e0010 */
[----:B------:R-:W-:Y:S01]  /*11b0*/  VIADD R17, R17, UR4 ;  /* 0x0000000411117c36 */ /* 0x000fe20008000000 */
[----:B---3--:R-:W-:-:S04]  /*11c0*/  LEA R22, P2, R16, UR6, 0x4 ;  /* 0x0000000610167c11 */ /* 0x008fc8000f8420ff */
[----:B------:R-:W-:Y:S01]  /*11d0*/  LEA.HI.X R23, R16, UR7, R17, 0x4, P2 ;  /* 0x0000000710177c11 */ /* 0x000fe200090f2411 */
[----:B------:R-:W-:Y:S02]  /*11e0*/  IMAD.MOV.U32 R16, RZ, RZ, R18 ;  /* 0x000000ffff107224 */ /* 0x000fe400078e0012 */
[----:B------:R-:W-:Y:S02]  /*11f0*/  IMAD.MOV.U32 R17, RZ, RZ, R19 ;  /* 0x000000ffff117224 */ /* 0x000fe400078e0013 */
[----:B----4-:R0:W-:Y:S04]  /*1200*/  STG.E.64 desc[UR8][R22.64], R20 ;  /* 0x0000001416007986 */ /* 0x0101e8000c101b08 */
[----:B0-----:R-:W2:Y:S04]  /*1210*/  LDG.E.64 R20, desc[UR8][R16.64+-0x10] ;  /* 0xfffff00810147981 */ /* 0x001ea8000c1e1b00 */
[----:B--2---:R0:W-:Y:S04]  /*1220*/  STG.E.64 desc[UR8][R22.64+0x8], R20 ;  /* 0x0000081416007986 */ /* 0x0041e8000c101b08 */
[----:B0-----:R-:W2:Y:S04]  /*1230*/  @P1 ATOMG.E.ADD.64.STRONG.GPU PT, R22, desc[UR8][R12.64], R14 ;  /* 0x8000000e0c1619a8 */ /* 0x001ea800081ef508 */
[----:B------:R-:W3:Y:S04]  /*1240*/  LDG.E.64 R20, desc[UR8][R8.64] ;  /* 0x0000000808147981 */ /* 0x000ee8000c1e1b00 */
[----:B--2---:R-:W-:Y:S04]  /*1250*/  SHFL.IDX PT, R18, R22, R24, 0x1f ;  /* 0x00001f1816127589 */ /* 0x004fe800000e0000 */
[----:B------:R-:W0:Y:S02]  /*1260*/  SHFL.IDX PT, R19, R23, R24, 0x1f ;  /* 0x00001f1817137589 */ /* 0x000e2400000e0000 */
[----:B0-----:R-:W-:-:S05]  /*1270*/  IMAD.WIDE.U32 R18, R26, 0x1, R18 ;  /* 0x000000011a127825 */ /* 0x001fca00078e0012 */
[----:B------:R-:W-:Y:S02]  /*1280*/  IADD3 R19, PT, PT, R19, UR4, RZ ;  /* 0x0000000413137c10 */ /* 0x000fe4000fffe0ff */
[----:B------:R-:W-:-:S04]  /*1290*/  LEA R28, P2, R18, UR6, 0x4 ;  /* 0x00000006121c7c11 */ /* 0x000fc8000f8420ff */
[----:B------:R-:W-:-:S05]  /*12a0*/  LEA.HI.X R29, R18, UR7, R19, 0x4, P2 ;  /* 0x00000007121d7c11 */ /* 0x000fca00090f2413 */
[----:B---3--:R-:W-:Y:S04]  /*12b0*/  STG.E.64 desc[UR8][R28.64], R20 ;  /* 0x000000141c007986 */ /* 0x008fe8000c101b08 */
[----:B------:R-:W2:Y:S04]  /*12c0*/  LDG.E.64 R18, desc[UR8][R16.64+-0x8] ;  /* 0xfffff80810127981 */ /* 0x000ea8000c1e1b00 */
[----:B--2---:R0:W-:Y:S04]  /*12d0*/  STG.E.64 desc[UR8][R28.64+0x8], R18 ;  /* 0x000008121c007986 */ /* 0x0041e8000c101b08 */
[----:B0-----:R-:W2:Y:S04]  /*12e0*/  @P1 ATOMG.E.ADD.64.STRONG.GPU PT, R28, desc[UR8][R12.64], R14 ;  /* 0x8000000e0c1c19a8 */ /* 0x001ea800081ef508 */
[----:B------:R-:W3:Y:S04]  /*12f0*/  LDG.E.64 R18, desc[UR8][R8.64] ;  /* 0x0000000808127981 */ /* 0x000ee8000c1e1b00 */
[----:B--2---:R-:W-:Y:S04]  /*1300*/  SHFL.IDX PT, R22, R28, R24, 0x1f ;  /* 0x00001f181c167589 */ /* 0x004fe800000e0000 */
[----:B------:R-:W0:Y:S02]  /*1310*/  SHFL.IDX PT, R23, R29, R24, 0x1f ;  /* 0x00001f181d177589 */ /* 0x000e2400000e0000 */
[----:B0-----:R-:W-:-:S04]  /*1320*/  IMAD.WIDE.U32 R20, R26, 0x1, R22 ;  /* 0x000000011a147825 */ /* 0x001fc800078e0016 */
[----:B------:R-:W-:Y:S01]  /*1330*/  VIADD R23, R21, UR4 ;  /* 0x0000000415177c36 */ /* 0x000fe20008000000 */
[----:B------:R-:W-:-:S04]  /*1340*/  LEA R22, P2, R20, UR6, 0x4 ;  /* 0x0000000614167c11 */ /* 0x000fc8000f8420ff */
[----:B------:R-:W-:-:S05]  /*1350*/  LEA.HI.X R23, R20, UR7, R23, 0x4, P2 ;  /* 0x0000000714177c11 */ /* 0x000fca00090f2417 */
[----:B---3--:R0:W-:Y:S04]  /*1360*/  STG.E.64 desc[UR8][R22.64], R18 ;  /* 0x0000001216007986 */ /* 0x0081e8000c101b08 */
[----:B------:R-:W2:Y:S04]  /*1370*/  LDG.E.64 R20, desc[UR8][R16.64] ;  /* 0x0000000810147981 */ /* 0x000ea8000c1e1b00 */
[----:B--2---:R-:W-:Y:S04]  /*1380*/  STG.E.64 desc[UR8][R22.64+0x8], R20 ;  /* 0x0000081416007986 */ /* 0x004fe8000c101b08 */
        /* <DEDUP_REMOVED lines=9> */
[----:B------:R-:W2:Y:S01]  /*1420*/  LDG.E.64 R28, desc[UR8][R16.64+0x8] ;  /* 0x00000808101c7981 */ /* 0x000ea2000c1e1b00 */
[----:B------:R-:W-:Y:S02]  /*1430*/  IADD3 R6, P1, PT, R6, 0x4, RZ ;  /* 0x0000000406067810 */ /* 0x000fe40007f3e0ff */
[----:B------:R-:W-:-:S03]  /*1440*/  IADD3 R18, P2, PT, R16, 0x20, RZ ;  /* 0x0000002010127810 */ /* 0x000fc60007f5e0ff */
[----:B------:R-:W-:Y:S01]  /*1450*/  IMAD.X R25, RZ, RZ, R25, P1 ;  /* 0x000000ffff197224 */ /* 0x000fe200008e0619 */
[----:B------:R-:W-:Y:S01]  /*1460*/  ISETP.GE.U32.AND P1, PT, R6, R7, PT ;  /* 0x000000070600720c */ /* 0x000fe20003f26070 */
[----:B------:R-:W-:-:S03]  /*1470*/  IMAD.X R19, RZ, RZ, R17, P2 ;  /* 0x000000ffff137224 */ /* 0x000fc600010e0611 */
[----:B------:R-:W-:Y:S01]  /*1480*/  ISETP.GE.U32.AND.EX P1, PT, R25, R4, PT, P1 ;  /* 0x000000041900720c */ /* 0x000fe20003f26110 */
[----:B--2---:R0:W-:-:S12]  /*1490*/  STG.E.64 desc[UR8][R26.64+0x8], R28 ;  /* 0x0000081c1a007986 */ /* 0x0041d8000c101b08 */
[----:B------:R-:W-:Y:S05]  /*14a0*/  @!P1 BRA `(.L_x_217) ;  /* 0xfffffff800ec9947 */ /* 0x000fea000383ffff */
.L_x_214:
[----:B------:R-:W-:Y:S05]  /*14b0*/  BSYNC.RECONVERGENT B0 ;  /* 0x0000000000007941 */ /* 0x000fea0003800200 */
.L_x_213:
[----:B------:R-:W-:Y:S05]  /*14c0*/  @!P0 BRA `(.L_x_218) ;  /* 0xfffffff000208947 */ /* 0x000fea000383ffff */
[----:B------:R-:W-:Y:S05]  /*14d0*/  EXIT ;  /* 0x000000000000794d */ /* 0x000fea0003800000 */
        .weak           $__internal_1_$__cuda_sm20_div_u64
        .type           $__internal_1_$__cuda_sm20_div_u64,@function
        .size           $__internal_1_$__cuda_sm20_div_u64,(.L_x_284 - $__internal_1_$__cuda_sm20_div_u64)
$__internal_1_$__cuda_sm20_div_u64:
[----:B------:R-:W-:Y:S02]  /*14e0*/  IMAD.U32 R15, RZ, RZ, UR4 ;  /* 0x00000004ff0f7e24 */ /* 0x000fe4000f8e00ff */
[----:B------:R-:W-:-:S04]  /*14f0*/  IMAD.MOV.U32 R14, RZ, RZ, R4 ;  /* 0x000000ffff0e7224 */ /* 0x000fc800078e0004 */
[----:B------:R-:W0:Y:S08]  /*1500*/  I2F.U64.RP R7, R14 ;  /* 0x0000000e00077312 */ /* 0x000e300000309000 */
[----:B0-----:R-:W0:Y:S02]  /*1510*/  MUFU.RCP R7, R7 ;  /* 0x0000000700077308 */ /* 0x001e240000001000 */
[----:B0-----:R-:W-:-:S06]  /*1520*/  IADD3 R10, PT, PT, R7, 0x1ffffffe, RZ ;  /* 0x1ffffffe070a7810 */ /* 0x001fcc0007ffe0ff */
[----:B------:R-:W0:Y:S02]  /*1530*/  F2I.U64.TRUNC R10, R10 ;  /* 0x0000000a000a7311 */ /* 0x000e24000020d800 */
[----:B0-----:R-:W-:-:S04]  /*1540*/  IMAD.WIDE.U32 R12, R10, R4, RZ ;  /* 0x000000040a0c7225 */ /* 0x001fc800078e00ff */
[C---:B------:R-:W-:Y:S01]  /*1550*/  IMAD R9, R10.reuse, UR4, R13 ;  /* 0x000000040a097c24 */ /* 0x040fe2000f8e020d */
[----:B------:R-:W-:Y:S01]  /*1560*/  IADD3 R17, P0, PT, RZ, -R12, RZ ;  /* 0x8000000cff117210 */ /* 0x000fe20007f1e0ff */
[----:B------:R-:W-:Y:S02]  /*1570*/  IMAD.MOV.U32 R13, RZ, RZ, R10 ;  /* 0x000000ffff0d7224 */ /* 0x000fe400078e000a */
[----:B------:R-:W-:Y:S02]  /*1580*/  IMAD R9, R11, R4, R9 ;  /* 0x000000040b097224 */ /* 0x000fe400078e0209 */
[----:B------:R-:W-:-:S04]  /*1590*/  IMAD.HI.U32 R12, R10, R17, RZ ;  /* 0x000000110a0c7227 */ /* 0x000fc800078e00ff */
[----:B------:R-:W-:-:S04]  /*15a0*/  IMAD.X R9, RZ, RZ, ~R9, P0 ;  /* 0x000000ffff097224 */ /* 0x000fc800000e0e09 */
[----:B------:R-:W-:-:S04]  /*15b0*/  IMAD.WIDE.U32 R12, P0, R10, R9, R12 ;  /* 0x000000090a0c7225 */ /* 0x000fc8000780000c */
[C---:B------:R-:W-:Y:S02]  /*15c0*/  IMAD R15, R11.reuse, R9, RZ ;  /* 0x000000090b0f7224 */ /* 0x040fe400078e02ff */
[----:B------:R-:W-:-:S04]  /*15d0*/  IMAD.HI.U32 R12, P1, R11, R17, R12 ;  /* 0x000000110b0c7227 */ /* 0x000fc8000782000c */
[----:B------:R-:W-:Y:S01]  /*15e0*/  IMAD.HI.U32 R7, R11, R9, RZ ;  /* 0x000000090b077227 */ /* 0x000fe200078e00ff */
[----:B------:R-:W-:-:S03]  /*15f0*/  IADD3 R13, P2, PT, R15, R12, RZ ;  /* 0x0000000c0f0d7210 */ /* 0x000fc60007f5e0ff */
[----:B------:R-:W-:Y:S02]  /*1600*/  IMAD.X R7, R7, 0x1, R11, P0 ;  /* 0x0000000107077824 */ /* 0x000fe400000e060b */
[----:B------:R-:W-:-:S03]  /*1610*/  IMAD.WIDE.U32 R10, R13, R4, RZ ;  /* 0x000000040d0a7225 */ /* 0x000fc600078e00ff */
[----:B------:R-:W-:Y:S01]  /*1620*/  IADD3.X R7, PT, PT, RZ, RZ, R7, P2, P1 ;  /* 0x000000ffff077210 */ /* 0x000fe200017e2407 */
[----:B------:R-:W-:Y:S01]  /*1630*/  IMAD R9, R13, UR4, R11 ;  /* 0x000000040d097c24 */ /* 0x000fe2000f8e020b */
[----:B------:R-:W-:-:S03]  /*1640*/  IADD3 R11, P0, PT, RZ, -R10, RZ ;  /* 0x8000000aff0b7210 */ /* 0x000fc60007f1e0ff */
        /* <DEDUP_REMOVED lines=9> */
[----:B------:R-:W-:-:S03]  /*16e0*/  IMAD.HI.U32 R10, R9, R8, RZ ;  /* 0x00000008090a7227 */ /* 0x000fc600078e00ff */
[----:B------:R-:W-:Y:S01]  /*16f0*/  IADD3.X R7, PT, PT, RZ, RZ, R7, P2, P1 ;  /* 0x000000ffff077210 */ /* 0x000fe200017e2407 */
[----:B------:R-:W-:Y:S02]  /*1700*/  IMAD.MOV.U32 R11, RZ, RZ, RZ ;  /* 0x000000ffff0b7224 */ /* 0x000fe400078e00ff */
[----:B------:R-:W-:-:S04]  /*1710*/  IMAD.WIDE.U32 R10, R9, R5, R10 ;  /* 0x00000005090a7225 */ /* 0x000fc800078e000a */
[C---:B------:R-:W-:Y:S02]  /*1720*/  IMAD R12, R7.reuse, R5, RZ ;  /* 0x00000005070c7224 */ /* 0x040fe400078e02ff */
[----:B------:R-:W-:-:S04]  /*1730*/  IMAD.HI.U32 R9, P0, R7, R8, R10 ;  /* 0x0000000807097227 */ /* 0x000fc8000780000a */
[----:B------:R-:W-:Y:S01]  /*1740*/  IMAD.HI.U32 R7, R7, R5, RZ ;  /* 0x0000000507077227 */ /* 0x000fe200078e00ff */
[----:B------:R-:W-:-:S04]  /*1750*/  IADD3 R9, P1, PT, R12, R9, RZ ;  /* 0x000000090c097210 */ /* 0x000fc80007f3e0ff */
[----:B------:R-:W-:Y:S01]  /*1760*/  IADD3.X R7, PT, PT, R7, RZ, RZ, P0, !PT ;  /* 0x000000ff07077210 */ /* 0x000fe200007fe4ff */
[----:B------:R-:W-:-:S04]  /*1770*/  IMAD.WIDE.U32 R10, R9, R4, RZ ;  /* 0x00000004090a7225 */ /* 0x000fc800078e00ff */
[----:B------:R-:W-:Y:S01]  /*1780*/  IMAD.X R7, RZ, RZ, R7, P1 ;  /* 0x000000ffff077224 */ /* 0x000fe200008e0607 */
[----:B------:R-:W-:Y:S01]  /*1790*/  IADD3 R13, P1, PT, -R10, R8, RZ ;  /* 0x000000080a0d7210 */ /* 0x000fe20007f3e1ff */
[----:B------:R-:W-:-:S03]  /*17a0*/  IMAD R11, R9, UR4, R11 ;  /* 0x00000004090b7c24 */ /* 0x000fc6000f8e020b */
[-C--:B------:R-:W-:Y:S01]  /*17b0*/  ISETP.GE.U32.AND P0, PT, R13, R4.reuse, PT ;  /* 0x000000040d00720c */ /* 0x080fe20003f06070 */
[----:B------:R-:W-:-:S04]  /*17c0*/  IMAD R8, R7, R4, R11 ;  /* 0x0000000407087224 */ /* 0x000fc800078e020b */
[----:B------:R-:W-:Y:S01]  /*17d0*/  IMAD.X R12, R5, 0x1, ~R8, P1 ;  /* 0x00000001050c7824 */ /* 0x000fe200008e0e08 */
[----:B------:R-:W-:Y:S02]  /*17e0*/  IADD3 R8, P1, PT, R9, 0x1, RZ ;  /* 0x0000000109087810 */ /* 0x000fe40007f3e0ff */
[-C--:B------:R-:W-:Y:S02]  /*17f0*/  IADD3 R5, P2, PT, -R4, R13.reuse, RZ ;  /* 0x0000000d04057210 */ /* 0x080fe40007f5e1ff */
[C---:B------:R-:W-:Y:S01]  /*1800*/  ISETP.GE.U32.AND.EX P0, PT, R12.reuse, UR4, PT, P0 ;  /* 0x000000040c007c0c */ /* 0x040fe2000bf06100 */
[----:B------:R-:W-:Y:S01]  /*1810*/  IMAD.X R10, RZ, RZ, R7, P1 ;  /* 0x000000ffff0a7224 */ /* 0x000fe200008e0607 */
[----:B------:R-:W-:Y:S02]  /*1820*/  IADD3.X R11, PT, PT, R12, ~UR4, RZ, P2, !PT ;  /* 0x800000040c0b7c10 */ /* 0x000fe400097fe4ff */
[----:B------:R-:W-:Y:S02]  /*1830*/  SEL R5, R5, R13, P0 ;  /* 0x0000000d05057207 */ /* 0x000fe40000000000 */
[----:B------:R-:W-:-:S02]  /*1840*/  SEL R9, R8, R9, P0 ;  /* 0x0000000908097207 */ /* 0x000fc40000000000 */
[----:B------:R-:W-:Y:S02]  /*1850*/  SEL R11, R11, R12, P0 ;  /* 0x0000000c0b0b7207 */ /* 0x000fe40000000000 */
[----:B------:R-:W-:Y:S01]  /*1860*/  SEL R8, R10, R7, P0 ;  /* 0x000000070a087207 */ /* 0x000fe20000000000 */
[----:B------:R-:W-:Y:S01]  /*1870*/  IMAD.MOV.U32 R7, RZ, RZ, 0x0 ;  /* 0x00000000ff077424 */ /* 0x000fe200078e00ff */
[----:B------:R-:W-:Y:S02]  /*1880*/  ISETP.GE.U32.AND P0, PT, R5, R4, PT ;  /* 0x000000040500720c */ /* 0x000fe40003f06070 */
[----:B------:R-:W-:Y:S02]  /*1890*/  IADD3 R10, P2, PT, R9, 0x1, RZ ;  /* 0x00000001090a7810 */ /* 0x000fe40007f5e0ff */
[----:B------:R-:W-:Y:S02]  /*18a0*/  ISETP.GE.U32.AND.EX P0, PT, R11, UR4, PT, P0 ;  /* 0x000000040b007c0c */ /* 0x000fe4000bf06100 */
[----:B------:R-:W-:Y:S01]  /*18b0*/  ISETP.NE.U32.AND P1, PT, R4, RZ, PT ;  /* 0x000000ff0400720c */ /* 0x000fe20003f25070 */
[----:B------:R-:W-:Y:S01]  /*18c0*/  IMAD.X R11, RZ, RZ, R8, P2 ;  /* 0x000000ffff0b7224 */ /* 0x000fe200010e0608 */
[----:B------:R-:W-:-:S02]  /*18d0*/  SEL R10, R10, R9, P0 ;  /* 0x000000090a0a7207 */ /* 0x000fc40000000000 */
[----:B------:R-:W-:Y:S02]  /*18e0*/  ISETP.NE.AND.EX P1, PT, RZ, UR4, PT, P1 ;  /* 0x00000004ff007c0c */ /* 0x000fe4000bf25310 */
[----:B------:R-:W-:Y:S02]  /*18f0*/  SEL R11, R11, R8, P0 ;  /* 0x000000080b0b7207 */ /* 0x000fe40000000000 */
[----:B------:R-:W-:Y:S02]  /*1900*/  SEL R10, R10, 0xffffffff, P1 ;  /* 0xffffffff0a0a7807 */ /* 0x000fe40000800000 */
[----:B------:R-:W-:Y:S01]  /*1910*/  SEL R11, R11, 0xffffffff, P1 ;  /* 0xffffffff0b0b7807 */ /* 0x000fe20000800000 */
[----:B------:R-:W-:Y:S06]  /*1920*/  RET.REL.NODEC R6 `(_Z27test_sort_merge_join_kernelP10TestResultPlS1_S1_S1_mmS1_Pm) ;  /* 0xffffffe406b47950 */ /* 0x000fec0003c3ffff */
.L_x_219:
        /* <DEDUP_REMOVED lines=13> */
.L_x_284:


//--------------------- .text._Z18test_filter_kernelP10TestResultPlPdPbS3_mP15FilterPredicatemPmS6_ --------------------------
	.section	.text._Z18test_filter_kernelP10TestResultPlPdPbS3_mP15FilterPredicatemPmS6_,"ax",@progbits
	.align	128
        .global         _Z18test_filter_kernelP10TestResultPlPdPbS3_mP15FilterPredicatemPmS6_
        .type           _Z18test_filter_kernelP10TestResultPlPdPbS3_mP15FilterPredicatemPmS6_,@function
        .size           _Z18test_filter_kernelP10TestResultPlPdPbS3_mP15FilterPredicatemPmS6_,(.L_x_298 - _Z18test_filter_kernelP10TestResultPlPdPbS3_mP15FilterPredicatemPmS6_)
        .other          _Z18test_filter_kernelP10TestResultPlPdPbS3_mP15FilterPredicatemPmS6_,@"STO_CUDA_ENTRY STV_DEFAULT"
_Z18test_filter_kernelP10TestResultPlPdPbS3_mP15FilterPredicatemPmS6_:
.text._Z18test_filter_kernelP10TestResultPlPdPbS3_mP15FilterPredicatemPmS6_:
        /* <DEDUP_REMOVED lines=10> */
[----:B------:R-:W0:Y:S01]  /*00a0*/  LDCU.64 UR6, c[0x0][0x3b8] ;  /* 0x00007700ff0677ac */ /* 0x000e220008000a00 */
[----:B------:R-:W1:Y:S01]  /*00b0*/  LDCU UR4, c[0x0][0x370] ;  /* 0x00006e00ff0477ac */ /* 0x000e620008000800 */
[----:B------:R-:W2:Y:S01]  /*00c0*/  LDCU.64 UR8, c[0x0][0x358] ;  /* 0x00006b00ff0877ac */ /* 0x000ea20008000a00 */
[----:B0-----:R-:W-:-:S04]  /*00d0*/  UISETP.NE.U32.AND UP0, UPT, UR6, URZ, UPT ;  /* 0x000000ff0600728c */ /* 0x001fc8000bf05070 */
[----:B------:R-:W-:Y:S01]  /*00e0*/  UISETP.NE.AND.EX UP0, UPT, UR7, URZ, UPT, UP0 ;  /* 0x000000ff0700728c */ /* 0x000fe2000bf05300 */
[----:B-1----:R-:W-:-:S08]  /*00f0*/  IMAD R5, R5, UR4, RZ ;  /* 0x0000000405057c24 */ /* 0x002fd0000f8e02ff */
[----:B--2---:R-:W-:Y:S05]  /*0100*/  BRA.U !UP0, `(.L_x_220) ;  /* 0x0000000508c87547 */ /* 0x004fea000b800000 */
.L_x_229:
[----:B------:R-:W0:Y:S01]  /*0110*/  LDCU.64 UR4, c[0x0][0x398] ;  /* 0x00007300ff0477ac */ /* 0x000e220008000a00 */
[----:B------:R-:W-:Y:S04]  /*0120*/  BSSY.RECONVERGENT B0, `(.L_x_221) ;  /* 0x0000069000007945 */ /* 0x000fe80003800200 */
[----:B------:R-:W-:Y:S01]  /*0130*/  BSSY.RELIABLE B1, `(.L_x_222) ;  /* 0x000004d000017945 */ /* 0x000fe20003800100 */
[----:B------:R-:W-:Y:S01]  /*0140*/  IMAD.MOV.U32 R2, RZ, RZ, RZ ;  /* 0x000000ffff027224 */ /* 0x000fe200078e00ff */
[----:B------:R-:W1:Y:S01]  /*0150*/  LDCU.64 UR6, c[0x0][0x388] ;  /* 0x00007100ff0677ac */ /* 0x000e620008000a00 */
[----:B------:R-:W-:Y:S01]  /*0160*/  IMAD.MOV.U32 R4, RZ, RZ, RZ ;  /* 0x000000ffff047224 */ /* 0x000fe200078e00ff */
[----:B------:R-:W2:Y:S01]  /*0170*/  LDCU.64 UR12, c[0x0][0x3a0] ;  /* 0x00007400ff0c77ac */ /* 0x000ea20008000a00 */
[----:B0-----:R-:W-:-:S02]  /*0180*/  IADD3 R10, P0, PT, R0, UR4, RZ ;  /* 0x00000004000a7c10 */ /* 0x001fc4000ff1e0ff */
[C---:B-1----:R-:W-:Y:S02]  /*0190*/  LEA R12, P1, R0.reuse, UR6, 0x3 ;  /* 0x00000006000c7c11 */ /* 0x042fe4000f8218ff */
[C---:B------:R-:W-:Y:S02]  /*01a0*/  IADD3.X R11, PT, PT, R3.reuse, UR5, RZ, P0, !PT ;  /* 0x00000005030b7c10 */ /* 0x040fe400087fe4ff */
[C---:B--2---:R-:W-:Y:S02]  /*01b0*/  IADD3 R14, P2, PT, R0.reuse, UR12, RZ ;  /* 0x0000000c000e7c10 */ /* 0x044fe4000ff5e0ff */
[----:B------:R-:W-:Y:S02]  /*01c0*/  LEA.HI.X R13, R0, UR7, R3, 0x3, P1 ;  /* 0x00000007000d7c11 */ /* 0x000fe400088f1c03 */
[----:B------:R-:W-:-:S09]  /*01d0*/  IADD3.X R15, PT, PT, R3, UR13, RZ, P2, !PT ;  /* 0x0000000d030f7c10 */ /* 0x000fd200097fe4ff */
.L_x_228:
[----:B------:R-:W0:Y:S01]  /*01e0*/  LDC.64 R6, c[0x0][0x3b0] ;  /* 0x0000ec00ff067b82 */ /* 0x000e220000000a00 */
[----:B------:R-:W-:Y:S02]  /*01f0*/  IMAD R9, R4, 0x18, RZ ;  /* 0x0000001804097824 */ /* 0x000fe400078e02ff */
[----:B0-----:R-:W-:-:S04]  /*0200*/  IMAD.WIDE.U32 R6, R2, 0x18, R6 ;  /* 0x0000001802067825 */ /* 0x001fc800078e0006 */
[----:B------:R-:W-:-:S05]  /*0210*/  IMAD.IADD R7, R7, 0x1, R9 ;  /* 0x0000000107077824 */ /* 0x000fca00078e0209 */
[----:B------:R-:W2:Y:S01]  /*0220*/  LDG.E R8, desc[UR8][R6.64] ;  /* 0x0000000806087981 */ /* 0x000ea2000c1e1900 */
[----:B------:R-:W-:Y:S01]  /*0230*/  BSSY.RELIABLE B2, `(.L_x_223) ;  /* 0x0000036000027945 */ /* 0x000fe20003800100 */
[----:B--2---:R-:W-:-:S13]  /*0240*/  ISETP.NE.AND P0, PT, R8, 0x3, PT ;  /* 0x000000030800780c */ /* 0x004fda0003f05270 */
[----:B------:R-:W-:Y:S05]  /*0250*/  @!P0 BRA `(.L_x_224) ;  /* 0x0000000000988947 */ /* 0x000fea0003800000 */
[----:B------:R-:W-:-:S13]  /*0260*/  ISETP.NE.AND P0, PT, R8, 0x1, PT ;  /* 0x000000010800780c */ /* 0x000fda0003f05270 */
[----:B------:R-:W-:Y:S05]  /*0270*/  @!P0 BRA `(.L_x_225) ;  /* 0x0000000000488947 */ /* 0x000fea0003800000 */
[----:B------:R-:W-:-:S13]  /*0280*/  ISETP.NE.AND P0, PT, R8, RZ, PT ;  /* 0x000000ff0800720c */ /* 0x000fda0003f05270 */
[----:B------:R-:W-:Y:S05]  /*0290*/  @P0 BRA `(.L_x_226) ;  /* 0x0000000000bc0947 */ /* 0x000fea0003800000 */
[----:B------:R-:W2:Y:S02]  /*02a0*/  LDG.E R8, desc[UR8][R6.64+0x4] ;  /* 0x0000040806087981 */ /* 0x000ea4000c1e1900 */
[----:B--2---:R-:W-:-:S13]  /*02b0*/  ISETP.NE.AND P0, PT, R8, RZ, PT ;  /* 0x000000ff0800720c */ /* 0x004fda0003f05270 */
[----:B------:R-:W-:Y:S05]  /*02c0*/  @P0 BRA `(.L_x_226) ;  /* 0x0000000000b00947 */ /* 0x000fea0003800000 */
[----:B------:R-:W2:Y:S02]  /*02d0*/  LDG.E.U8 R8, desc[UR8][R10.64] ;  /* 0x000000080a087981 */ /* 0x000ea4000c1e1100 */
[----:B--2---:R-:W-:-:S13]  /*02e0*/  ISETP.NE.AND P0, PT, R8, RZ, PT ;  /* 0x000000ff0800720c */ /* 0x004fda0003f05270 */
[----:B------:R-:W-:Y:S05]  /*02f0*/  @P0 BREAK.RELIABLE B2 ;  /* 0x0000000000020942 */ /* 0x000fea0003800100 */
[----:B------:R-:W-:Y:S05]  /*0300*/  @P0 BREAK.RELIABLE B1 ;  /* 0x0000000000010942 */ /* 0x000fea0003800100 */
[----:B------:R-:W-:Y:S05]  /*0310*/  @P0 BRA `(.L_x_227) ;  /* 0x0000000400240947 */ /* 0x000fea0003800000 */
[----:B------:R-:W2:Y:S04]  /*0320*/  LDG.E.64 R6, desc[UR8][R6.64+0x8] ;  /* 0x0000080806067981 */ /* 0x000ea8000c1e1b00 */
[----:B------:R-:W2:Y:S02]  /*0330*/  LDG.E.64 R8, desc[UR8][R12.64] ;  /* 0x000000080c087981 */ /* 0x000ea4000c1e1b00 */
[----:B--2---:R-:W-:-:S04]  /*0340*/  ISETP.GT.U32.AND P0, PT, R8, R6, PT ;  /* 0x000000060800720c */ /* 0x004fc80003f04070 */
[----:B------:R-:W-:-:S13]  /*0350*/  ISETP.GT.AND.EX P0, PT, R9, R7, PT, P0 ;  /* 0x000000070900720c */ /* 0x000fda0003f04300 */
[----:B------:R-:W-:Y:S05]  /*0360*/  @!P0 BREAK.RELIABLE B2 ;  /* 0x0000000000028942 */ /* 0x000fea0003800100 */
[----:B------:R-:W-:Y:S05]  /*0370*/  @!P0 BREAK.RELIABLE B1 ;  /* 0x0000000000018942 */ /* 0x000fea0003800100 */
[----:B------:R-:W-:Y:S05]  /*0380*/  @P0 BRA `(.L_x_226) ;  /* 0x0000000000800947 */ /* 0x000fea0003800000 */
[----:B------:R-:W-:Y:S05]  /*0390*/  BRA `(.L_x_227) ;  /* 0x0000000400047947 */ /* 0x000fea0003800000 */
.L_x_225:
[----:B------:R-:W2:Y:S02]  /*03a0*/  LDG.E R8, desc[UR8][R6.64+0x4] ;  /* 0x0000040806087981 */ /* 0x000ea4000c1e1900 */
[----:B--2---:R-:W-:-:S13]  /*03b0*/  ISETP.NE.AND P0, PT, R8, 0x1, PT ;  /* 0x000000010800780c */ /* 0x004fda0003f05270 */
[----:B------:R-:W-:Y:S05]  /*03c0*/  @P0 BRA `(.L_x_226) ;  /* 0x0000000000700947 */ /* 0x000fea0003800000 */
[----:B------:R-:W2:Y:S02]  /*03d0*/  LDG.E.U8 R8, desc[UR8][R14.64] ;  /* 0x000000080e087981 */ /* 0x000ea4000c1e1100 */
[----:B--2---:R-:W-:-:S13]  /*03e0*/  ISETP.NE.AND P0, PT, R8, RZ, PT ;  /* 0x000000ff0800720c */ /* 0x004fda0003f05270 */
[----:B------:R-:W-:Y:S05]  /*03f0*/  @P0 BREAK.RELIABLE B2 ;  /* 0x0000000000020942 */ /* 0x000fea0003800100 */
[----:B------:R-:W-:Y:S05]  /*0400*/  @P0 BREAK.RELIABLE B1 ;  /* 0x0000000000010942 */ /* 0x000fea0003800100 */
[----:B------:R-:W-:Y:S05]  /*0410*/  @P0 BRA `(.L_x_227) ;  /* 0x0000000000e40947 */ /* 0x000fea0003800000 */
[----:B------:R-:W0:Y:S01]  /*0420*/  LDCU.64 UR4, c[0x0][0x390] ;  /* 0x00007200ff0477ac */ /* 0x000e220008000a00 */
[----:B------:R-:W2:Y:S01]  /*0430*/  LDG.E.64 R6, desc[UR8][R6.64+0x8] ;  /* 0x0000080806067981 */ /* 0x000ea2000c1e1b00 */
[----:B0-----:R-:W-:-:S04]  /*0440*/  LEA R8, P0, R0, UR4, 0x3 ;  /* 0x0000000400087c11 */ /* 0x001fc8000f8018ff */
[----:B------:R-:W-:-:S06]  /*0450*/  LEA.HI.X R9, R0, UR5, R3, 0x3, P0 ;  /* 0x0000000500097c11 */ /* 0x000fcc00080f1c03 */
[----:B------:R-:W2:Y:S02]  /*0460*/  LDG.E.64 R8, desc[UR8][R8.64] ;  /* 0x0000000808087981 */ /* 0x000ea4000c1e1b00 */
[----:B--2---:R-:W-:-:S14]  /*0470*/  DSETP.GE.AND P0, PT, R8, R6, PT ;  /* 0x000000060800722a */ /* 0x004fdc0003f06000 */
[----:B------:R-:W-:Y:S05]  /*0480*/  @P0 BREAK.RELIABLE B2 ;  /* 0x0000000000020942 */ /* 0x000fea0003800100 */
[----:B------:R-:W-:Y:S05]  /*0490*/  @P0 BREAK.RELIABLE B1 ;  /* 0x0000000000010942 */ /* 0x000fea0003800100 */
[----:B------:R-:W-:Y:S05]  /*04a0*/  @!P0 BRA `(.L_x_226) ;  /* 0x0000000000388947 */ /* 0x000fea0003800000 */
[----:B------:R-:W-:Y:S05]  /*04b0*/  BRA `(.L_x_227) ;  /* 0x0000000000bc7947 */ /* 0x000fea0003800000 */
.L_x_224:
[----:B------:R-:W2:Y:S02]  /*04c0*/  LDG.E R8, desc[UR8][R6.64+0x4] ;  /* 0x0000040806087981 */ /* 0x000ea4000c1e1900 */
[----:B--2---:R-:W-:-:S13]  /*04d0*/  ISETP.NE.AND P0, PT, R8, RZ, PT ;  /* 0x000000ff0800720c */ /* 0x004fda0003f05270 */
[----:B------:R-:W-:Y:S05]  /*04e0*/  @P0 BRA `(.L_x_226) ;  /* 0x0000000000280947 */ /* 0x000fea0003800000 */
[----:B------:R-:W2:Y:S02]  /*04f0*/  LDG.E.U8 R8, desc[UR8][R10.64] ;  /* 0x000000080a087981 */ /* 0x000ea4000c1e1100 */
[----:B--2---:R-:W-:-:S13]  /*0500*/  ISETP.NE.AND P0, PT, R8, RZ, PT ;  /* 0x000000ff0800720c */ /* 0x004fda0003f05270 */
[----:B------:R-:W-:Y:S05]  /*0510*/  @P0 BRA `(.L_x_226) ;  /* 0x00000000001c0947 */ /* 0x000fea0003800000 */
[----:B------:R-:W2:Y:S04]  /*0520*/  LDG.E.64 R6, desc[UR8][R6.64+0x8] ;  /* 0x0000080806067981 */ /* 0x000ea8000c1e1b00 */
[----:B------:R-:W2:Y:S02]  /*0530*/  LDG.E.64 R8, desc[UR8][R12.64] ;  /* 0x000000080c087981 */ /* 0x000ea4000c1e1b00 */
[----:B--2---:R-:W-:-:S04]  /*0540*/  ISETP.NE.U32.AND P0, PT, R8, R6, PT ;  /* 0x000000060800720c */ /* 0x004fc80003f05070 */
[----:B------:R-:W-:-:S13]  /*0550*/  ISETP.NE.AND.EX P0, PT, R9, R7, PT, P0 ;  /* 0x000000070900720c */ /* 0x000fda0003f05300 */
[----:B------:R-:W-:Y:S05]  /*0560*/  @!P0 BREAK.RELIABLE B2 ;  /* 0x0000000000028942 */ /* 0x000fea0003800100 */
[----:B------:R-:W-:Y:S05]  /*0570*/  @!P0 BREAK.RELIABLE B1 ;  /* 0x0000000000018942 */ /* 0x000fea0003800100 */
[----:B------:R-:W-:Y:S05]  /*0580*/  @!P0 BRA `(.L_x_227) ;  /* 0x0000000000888947 */ /* 0x000fea0003800000 */
.L_x_226:
[----:B------:R-:W-:Y:S05]  /*0590*/  BSYNC.RELIABLE B2 ;  /* 0x0000000000027941 */ /* 0x000fea0003800100 */
.L_x_223:
[----:B------:R-:W0:Y:S01]  /*05a0*/  LDCU.64 UR4, c[0x0][0x3b8] ;  /* 0x00007700ff0477ac */ /* 0x000e220008000a00 */
[----:B------:R-:W-:-:S05]  /*05b0*/  IADD3 R2, P0, PT, R2, 0x1, RZ ;  /* 0x0000000102027810 */ /* 0x000fca0007f1e0ff */
[----:B------:R-:W-:Y:S01]  /*05c0*/  IMAD.X R4, RZ, RZ, R4, P0 ;  /* 0x000000ffff047224 */ /* 0x000fe200000e0604 */
[----:B0-----:R-:W-:-:S04]  /*05d0*/  ISETP.NE.U32.AND P0, PT, R2, UR4, PT ;  /* 0x0000000402007c0c */ /* 0x001fc8000bf05070 */
[----:B------:R-:W-:-:S13]  /*05e0*/  ISETP.NE.AND.EX P0, PT, R4, UR5, PT, P0 ;  /* 0x0000000504007c0c */ /* 0x000fda000bf05300 */
[----:B------:R-:W-:Y:S05]  /*05f0*/  @P0 BRA `(.L_x_228) ;  /* 0xfffffff800f80947 */ /* 0x000fea000383ffff */
[----:B------:R-:W-:Y:S05]  /*0600*/  BSYNC.RELIABLE B1 ;  /* 0x0000000000017941 */ /* 0x000fea0003800100 */
.L_x_222:
[----:B------:R-:W0:Y:S01]  /*0610*/  S2R R2, SR_LANEID ;  /* 0x0000000000027919 */ /* 0x000e220000000000 */
[----:B------:R-:W-:Y:S01]  /*0620*/  VOTEU.ANY UR5, UPT, PT ;  /* 0x0000000000057886 */ /* 0x000fe200038e0100 */
[----:B------:R-:W1:Y:S01]  /*0630*/  LDC.64 R6, c[0x0][0x3c8] ;  /* 0x0000f200ff067b82 */ /* 0x000e620000000a00 */
[----:B------:R-:W0:Y:S01]  /*0640*/  FLO.U32 R15, UR5 ;  /* 0x00000005000f7d00 */ /* 0x000e2200080e0000 */
[----:B------:R-:W-:Y:S01]  /*0650*/  UPOPC UR6, UR5 ;  /* 0x00000005000672bf */ /* 0x000fe20008000000 */
[----:B------:R-:W-:-:S03]  /*0660*/  UMOV UR4, URZ ;  /* 0x000000ff00047c82 */ /* 0x000fc60008000000 */
[----:B------:R-:W-:-:S04]  /*0670*/  UIMAD.WIDE.U32 UR6, UR6, 0x1, URZ ;  /* 0x00000001060678a5 */ /* 0x000fc8000f8e00ff */
[----:B------:R-:W-:Y:S02]  /*0680*/  UIADD3 UR4, UPT, UPT, UR7, UR4, URZ ;  /* 0x0000000407047290 */ /* 0x000fe4000fffe0ff */
[----:B------:R-:W-:Y:S02]  /*0690*/  IMAD.U32 R9, RZ, RZ, UR7 ;  /* 0x00000007ff097e24 */ /* 0x000fe4000f8e00ff */
[----:B------:R-:W-:Y:S02]  /*06a0*/  IMAD.U32 R8, RZ, RZ, UR6 ;  /* 0x00000006ff087e24 */ /* 0x000fe4000f8e00ff */
[----:B------:R-:W-:Y:S01]  /*06b0*/  IMAD.U32 R9, RZ, RZ, UR4 ;  /* 0x00000004ff097e24 */ /* 0x000fe2000f8e00ff */
[----:B------:R-:W2:Y:S01]  /*06c0*/  LDCU.64 UR6, c[0x0][0x3c0] ;  /* 0x00007800ff0677ac */ /* 0x000ea20008000a00 */
[----:B0-----:R-:W-:-:S13]  /*06d0*/  ISETP.EQ.U32.AND P0, PT, R15, R2, PT ;  /* 0x000000020f00720c */ /* 0x001fda0003f02070 */
[----:B-1----:R-:W3:Y:S01]  /*06e0*/  @P0 ATOMG.E.ADD.64.STRONG.GPU PT, R6, desc[UR8][R6.64], R8 ;  /* 0x80000008060609a8 */ /* 0x002ee200081ef508 */
[----:B------:R-:W-:Y:S01]  /*06f0*/  UMOV UR4, URZ ;  /* 0x000000ff00047c82 */ /* 0x000fe20008000000 */
[----:B------:R-:W0:Y:S02]  /*0700*/  S2R R2, SR_LTMASK ;  /* 0x0000000000027919 */ /* 0x000e240000003900 */
[----:B0-----:R-:W-:-:S04]  /*0710*/  LOP3.LUT R2, R2, UR5, RZ, 0xc0, !PT ;  /* 0x0000000502027c12 */ /* 0x001fc8000f8ec0ff */
[----:B------:R0:W1:Y:S02]  /*0720*/  POPC R13, R2 ;  /* 0x00000002000d7309 */ /* 0x0000640000000000 */
[----:B0-----:R-:W-:Y:S01]  /*0730*/  IMAD.MOV.U32 R2, RZ, RZ, R0 ;  /* 0x000000ffff027224 */ /* 0x001fe200078e0000 */
[----:B---3--:R-:W-:Y:S04]  /*0740*/  SHFL.IDX PT, R10, R6, R15, 0x1f ;  /* 0x00001f0f060a7589 */ /* 0x008fe800000e0000 */
[----:B------:R-:W1:Y:S02]  /*0750*/  SHFL.IDX PT, R11, R7, R15, 0x1f ;  /* 0x00001f0f070b7589 */ /* 0x000e6400000e0000 */
[----:B-1----:R-:W-:-:S04]  /*0760*/  IMAD.WIDE.U32 R10, R13, 0x1, R10 ;  /* 0x000000010d0a7825 */ /* 0x002fc800078e000a */
[----:B------:R-:W-:Y:S01]  /*0770*/  VIADD R11, R11, UR4 ;  /* 0x000000040b0b7c36 */ /* 0x000fe20008000000 */
[----:B--2---:R-:W-:-:S04]  /*0780*/  LEA R12, P0, R10, UR6, 0x3 ;  /* 0x000000060a0c7c11 */ /* 0x004fc8000f8018ff */
[----:B------:R-:W-:-:S05]  /*0790*/  LEA.HI.X R13, R10, UR7, R11, 0x3, P0 ;  /* 0x000000070a0d7c11 */ /* 0x000fca00080f1c0b */
[----:B------:R0:W-:Y:S04]  /*07a0*/  STG.E.64 desc[UR8][R12.64], R2 ;  /* 0x000000020c007986 */ /* 0x0001e8000c101b08 */
.L_x_227:
[----:B------:R-:W-:Y:S05]  /*07b0*/  BSYNC.RECONVERGENT B0 ;  /* 0x0000000000007941 */ /* 0x000fea0003800200 */
.L_x_221:
[----:B------:R-:W1:Y:S01]  /*07c0*/  LDCU.64 UR4, c[0x0][0x3a8] ;  /* 0x00007500ff0477ac */ /* 0x000e620008000a00 */
[----:B------:R-:W-:-:S05]  /*07d0*/  IADD3 R0, P0, PT, R5, R0, RZ ;  /* 0x0000000005007210 */ /* 0x000fca0007f1e0ff */
[----:B0-----:R-:W-:Y:S01]  /*07e0*/  IMAD.X R3, RZ, RZ, R3, P0 ;  /* 0x000000ffff037224 */ /* 0x001fe200000e0603 */
[----:B-1----:R-:W-:-:S04]  /*07f0*/  ISETP.GE.U32.AND P0, PT, R0, UR4, PT ;  /* 0x0000000400007c0c */ /* 0x002fc8000bf06070 */
[----:B------:R-:W-:-:S13]  /*0800*/  ISETP.GE.U32.AND.EX P0, PT, R3, UR5, PT, P0 ;  /* 0x0000000503007c0c */ /* 0x000fda000bf06100 */
[----:B------:R-:W-:Y:S05]  /*0810*/  @!P0 BRA `(.L_x_229) ;  /* 0xfffffff8003c8947 */ /* 0x000fea000383ffff */
[----:B------:R-:W-:Y:S05]  /*0820*/  EXIT ;  /* 0x000000000000794d */ /* 0x000fea0003800000 */
.L_x_220:
[----:B------:R-:W0:Y:S01]  /*0830*/  LDC.64 R6, c[0x0][0x3c8] ;  /* 0x0000f200ff067b82 */ /* 0x000e220000000a00 */
[----:B------:R-:W1:Y:S02]  /*0840*/  LDCU.64 UR12, c[0x0][0x3c0] ;  /* 0x00007800ff0c77ac */ /* 0x000e640008000a00 */
.L_x_230:
[----:B------:R-:W2:Y:S01]  /*0850*/  S2R R2, SR_LANEID ;  /* 0x0000000000027919 */ /* 0x000ea20000000000 */
[----:B------:R-:W-:Y:S01]  /*0860*/  VOTEU.ANY UR5, UPT, PT ;  /* 0x0000000000057886 */ /* 0x000fe200038e0100 */
[----:B------:R-:W-:Y:S01]  /*0870*/  UMOV UR4, URZ ;  /* 0x000000ff00047c82 */ /* 0x000fe20008000000 */
[----:B------:R-:W2:Y:S01]  /*0880*/  FLO.U32 R15, UR5 ;  /* 0x00000005000f7d00 */ /* 0x000ea200080e0000 */
[----:B------:R-:W-:-:S04]  /*0890*/  UPOPC UR6, UR5 ;  /* 0x00000005000672bf */ /* 0x000fc80008000000 */
[----:B------:R-:W-:-:S04]  /*08a0*/  UIMAD.WIDE.U32 UR6, UR6, 0x1, URZ ;  /* 0x00000001060678a5 */ /* 0x000fc8000f8e00ff */
[----:B------:R-:W-:Y:S02]  /*08b0*/  UIADD3 UR4, UPT, UPT, UR7, UR4, URZ ;  /* 0x0000000407047290 */ /* 0x000fe4000fffe0ff */
[----:B------:R-:W-:Y:S02]  /*08c0*/  IMAD.U32 R9, RZ, RZ, UR7 ;  /* 0x00000007ff097e24 */ /* 0x000fe4000f8e00ff */
[----:B------:R-:W-:Y:S02]  /*08d0*/  IMAD.U32 R8, RZ, RZ, UR6 ;  /* 0x00000006ff087e24 */ /* 0x000fe4000f8e00ff */
[----:B------:R-:W-:Y:S01]  /*08e0*/  IMAD.U32 R9, RZ, RZ, UR4 ;  /* 0x00000004ff097e24 */ /* 0x000fe2000f8e00ff */
[----:B--2---:R-:W-:-:S13]  /*08f0*/  ISETP.EQ.U32.AND P0, PT, R15, R2, PT ;  /* 0x000000020f00720c */ /* 0x004fda0003f02070 */
[----:B0-----:R-:W2:Y:S01]  /*0900*/  @P0 ATOMG.E.ADD.64.STRONG.GPU PT, R8, desc[UR8][R6.64], R8 ;  /* 0x80000008060809a8 */ /* 0x001ea200081ef508 */
[----:B------:R-:W-:Y:S01]  /*0910*/  UMOV UR4, URZ ;  /* 0x000000ff00047c82 */ /* 0x000fe20008000000 */
[----:B------:R-:W0:Y:S02]  /*0920*/  S2R R2, SR_LTMASK ;  /* 0x0000000000027919 */ /* 0x000e240000003900 */
[----:B0-----:R-:W-:-:S04]  /*0930*/  LOP3.LUT R2, R2, UR5, RZ, 0xc0, !PT ;  /* 0x0000000502027c12 */ /* 0x001fc8000f8ec0ff */
[----:B------:R-:W0:Y:S01]  /*0940*/  POPC R13, R2 ;  /* 0x00000002000d7309 */ /* 0x000e220000000000 */
[----:B--2---:R2:W-:Y:S04]  /*0950*/  SHFL.IDX PT, R10, R8, R15, 0x1f ;  /* 0x00001f0f080a7589 */ /* 0x0045e800000e0000 */
[----:B------:R3:W0:Y:S01]  /*0960*/  SHFL.IDX PT, R11, R9, R15, 0x1f ;  /* 0x00001f0f090b7589 */ /* 0x00062200000e0000 */
[----:B--2---:R-:W-:Y:S02]  /*0970*/  IMAD.MOV.U32 R8, RZ, RZ, R0 ;  /* 0x000000ffff087224 */ /* 0x004fe400078e0000 */
[----:B---3--:R-:W-:Y:S02]  /*0980*/  IMAD.MOV.U32 R9, RZ, RZ, R3 ;  /* 0x000000ffff097224 */ /* 0x008fe400078e0003 */
[----:B0-----:R-:W-:-:S04]  /*0990*/  IMAD.WIDE.U32 R10, R13, 0x1, R10 ;  /* 0x000000010d0a7825 */ /* 0x001fc800078e000a */
[----:B------:R-:W-:Y:S01]  /*09a0*/  VIADD R11, R11, UR4 ;  /* 0x000000040b0b7c36 */ /* 0x000fe20008000000 */
[----:B-1----:R-:W-:-:S04]  /*09b0*/  LEA R12, P0, R10, UR12, 0x3 ;  /* 0x0000000c0a0c7c11 */ /* 0x002fc8000f8018ff */
[----:B------:R-:W-:Y:S02]  /*09c0*/  LEA.HI.X R13, R10, UR13, R11, 0x3, P0 ;  /* 0x0000000d0a0d7c11 */ /* 0x000fe400080f1c0b */
[----:B------:R-:W-:-:S03]  /*09d0*/  IADD3 R0, P0, PT, R5, R0, RZ ;  /* 0x0000000005007210 */ /* 0x000fc60007f1e0ff */
[----:B------:R2:W-:Y:S02]  /*09e0*/  STG.E.64 desc[UR8][R12.64], R8 ;  /* 0x000000080c007986 */ /* 0x0005e4000c101b08 */
[----:B------:R-:W-:Y:S01]  /*09f0*/  IMAD.X R3, RZ, RZ, R3, P0 ;  /* 0x000000ffff037224 */ /* 0x000fe200000e0603 */
[----:B------:R-:W-:-:S04]  /*0a00*/  ISETP.GE.U32.AND P0, PT, R0, UR10, PT ;  /* 0x0000000a00007c0c */ /* 0x000fc8000bf06070 */
[----:B------:R-:W-:-:S13]  /*0a10*/  ISETP.GE.U32.AND.EX P0, PT, R3, UR11, PT, P0 ;  /* 0x0000000b03007c0c */ /* 0x000fda000bf06100 */
[----:B--2---:R-:W-:Y:S05]  /*0a20*/  @!P0 BRA `(.L_x_230) ;  /* 0xfffffffc00888947 */ /* 0x004fea000383ffff */
[----:B------:R-:W-:Y:S05]  /*0a30*/  EXIT ;  /* 0x000000000000794d */ /* 0x000fea0003800000 */
.L_x_231:
        /* <DEDUP_REMOVED lines=12> */
.L_x_298:


//--------------------- .text._Z19test_groupby_kernelP10TestResultPlPdmS1_S2_Pm --------------------------
	.section	.text._Z19test_groupby_kernelP10TestResultPlPdmS1_S2_Pm,"ax",@progbits
	.align	128
        .global         _Z19test_groupby_kernelP10TestResultPlPdmS1_S2_Pm
        .type           _Z19test_groupby_kernelP10TestResultPlPdmS1_S2_Pm,@function
        .size           _Z19test_groupby_kernelP10TestResultPlPdmS1_S2_Pm,(.L_x_299 - _Z19test_groupby_kernelP10TestResultPlPdmS1_S2_Pm)
        .other          _Z19test_groupby_kernelP10TestResultPlPdmS1_S2_Pm,@"STO_CUDA_ENTRY STV_DEFAULT"
_Z19test_groupby_kernelP10TestResultPlPdmS1_S2_Pm:
.text._Z19test_groupby_kernelP10TestResultPlPdmS1_S2_Pm:
[----:B------:R-:W-:Y:S08]  /*0000*/  LDC R1, c[0x0][0x37c] ;  /* 0x0000df00ff017b82 */ /* 0x000ff00000000800 */
[----:B------:R-:W0:Y:S01]  /*0010*/  LDC R3, c[0x0][0x360] ;  /* 0x0000d800ff037b82 */ /* 0x000e220000000800 */
[----:B------:R-:W1:Y:S01]  /*0020*/  S2R R4, SR_TID.X ;  /* 0x0000000000047919 */ /* 0x000e620000002100 */
[----:B------:R-:W-:Y:S01]  /*0030*/  BSSY.RECONVERGENT B0, `(.L_x_232) ;  /* 0x0000030000007945 */ /* 0x000fe20003800200 */
[----:B0-----:R-:W0:Y:S01]  /*0040*/  I2F.U32.RP R8, R3 ;  /* 0x0000000300087306 */ /* 0x001e220000209000 */
[----:B------:R-:W-:Y:S01]  /*0050*/  ISETP.NE.U32.AND P2, PT, R3, RZ, PT ;  /* 0x000000ff0300720c */ /* 0x000fe20003f45070 */
[----:B-1----:R-:W-:-:S05]  /*0060*/  IMAD.IADD R0, R4, 0x1, R3 ;  /* 0x0000000104007824 */ /* 0x002fca00078e0203 */
[C---:B------:R-:W-:Y:S01]  /*0070*/  ISETP.GE.U32.AND P0, PT, R0.reuse, 0x400, PT ;  /* 0x000004000000780c */ /* 0x040fe20003f06070 */
[----:B0-----:R-:W0:Y:S01]  /*0080*/  MUFU.RCP R8, R8 ;  /* 0x0000000800087308 */ /* 0x001e220000001000 */
[----:B------:R-:W-:Y:S01]  /*0090*/  VIMNMX.U32 R5, PT, PT, R0, 0x400, !PT ;  /* 0x0000040000057848 */ /* 0x000fe20007fe0000 */
[----:B0-----:R-:W-:-:S06]  /*00a0*/  VIADD R6, R8, 0xffffffe ;  /* 0x0ffffffe08067836 */ /* 0x001fcc0000000000 */
[----:B------:R0:W1:Y:S02]  /*00b0*/  F2I.FTZ.U32.TRUNC.NTZ R7, R6 ;  /* 0x0000000600077305 */ /* 0x000064000021f000 */
[----:B0-----:R-:W-:Y:S02]  /*00c0*/  IMAD.MOV.U32 R6, RZ, RZ, RZ ;  /* 0x000000ffff067224 */ /* 0x001fe400078e00ff */
[----:B-1----:R-:W-:-:S04]  /*00d0*/  IMAD.MOV R2, RZ, RZ, -R7 ;  /* 0x000000ffff027224 */ /* 0x002fc800078e0a07 */
[----:B------:R-:W-:Y:S01]  /*00e0*/  IMAD R9, R2, R3, RZ ;  /* 0x0000000302097224 */ /* 0x000fe200078e02ff */
[----:B------:R-:W-:-:S03]  /*00f0*/  SEL R2, RZ, 0x1, P0 ;  /* 0x00000001ff027807 */ /* 0x000fc60000000000 */
[----:B------:R-:W-:Y:S01]  /*0100*/  IMAD.HI.U32 R7, R7, R9, R6 ;  /* 0x0000000907077227 */ /* 0x000fe200078e0006 */
[----:B------:R-:W-:-:S05]  /*0110*/  IADD3 R0, PT, PT, R5, -R0, -R2 ;  /* 0x8000000005007210 */ /* 0x000fca0007ffe802 */
[----:B------:R-:W-:-:S04]  /*0120*/  IMAD.HI.U32 R7, R7, R0, RZ ;  /* 0x0000000007077227 */ /* 0x000fc800078e00ff */
[----:B------:R-:W-:-:S04]  /*0130*/  IMAD.MOV R5, RZ, RZ, -R7 ;  /* 0x000000ffff057224 */ /* 0x000fc800078e0a07 */
[----:B------:R-:W-:-:S05]  /*0140*/  IMAD R0, R3, R5, R0 ;  /* 0x0000000503007224 */ /* 0x000fca00078e0200 */
[----:B------:R-:W-:-:S13]  /*0150*/  ISETP.GE.U32.AND P0, PT, R0, R3, PT ;  /* 0x000000030000720c */ /* 0x000fda0003f06070 */
[----:B------:R-:W-:Y:S02]  /*0160*/  @P0 IMAD.IADD R0, R0, 0x1, -R3 ;  /* 0x0000000100000824 */ /* 0x000fe400078e0a03 */
[----:B------:R-:W-:-:S03]  /*0170*/  @P0 VIADD R7, R7, 0x1 ;  /* 0x0000000107070836 */ /* 0x000fc60000000000 */
[----:B------:R-:W-:Y:S01]  /*0180*/  ISETP.GE.U32.AND P1, PT, R0, R3, PT ;  /* 0x000000030000720c */ /* 0x000fe20003f26070 */
[----:B------:R-:W-:-:S12]  /*0190*/  IMAD.MOV.U32 R0, RZ, RZ, R4 ;  /* 0x000000ffff007224 */ /* 0x000fd800078e0004 */
[----:B------:R-:W-:Y:S01]  /*01a0*/  @P1 VIADD R7, R7, 0x1 ;  /* 0x0000000107071836 */ /* 0x000fe20000000000 */
[----:B------:R-:W-:-:S05]  /*01b0*/  @!P2 LOP3.LUT R7, RZ, R3, RZ, 0x33, !PT ;  /* 0x00000003ff07a212 */ /* 0x000fca00078e33ff */
[----:B------:R-:W-:-:S04]  /*01c0*/  IMAD.IADD R2, R2, 0x1, R7 ;  /* 0x0000000102027824 */ /* 0x000fc800078e0207 */
[C---:B------:R-:W-:Y:S01]  /*01d0*/  VIADD R10, R2.reuse, 0x1 ;  /* 0x00000001020a7836 */ /* 0x040fe20000000000 */
[C---:B------:R-:W-:Y:S02]  /*01e0*/  LOP3.LUT R13, R2.reuse, 0x3, RZ, 0xc0, !PT ;  /* 0x00000003020d7812 */ /* 0x040fe400078ec0ff */
[----:B------:R-:W-:Y:S02]  /*01f0*/  ISETP.GE.U32.AND P1, PT, R2, 0x3, PT ;  /* 0x000000030200780c */ /* 0x000fe40003f26070 */
[----:B------:R-:W-:Y:S02]  /*0200*/  ISETP.NE.AND P0, PT, R13, 0x3, PT ;  /* 0x000000030d00780c */ /* 0x000fe40003f05270 */
[----:B------:R-:W-:-:S11]  /*0210*/  LOP3.LUT R10, R10, 0x3, RZ, 0xc0, !PT ;  /* 0x000000030a0a7812 */ /* 0x000fd600078ec0ff */
[----:B------:R-:W-:Y:S05]  /*0220*/  @!P0 BRA `(.L_x_233) ;  /* 0x0000000000408947 */ /* 0x000fea0003800000 */
[----:B------:R-:W0:Y:S01]  /*0230*/  S2UR UR5, SR_CgaCtaId ;  /* 0x00000000000579c3 */ /* 0x000e220000008800 */
[----:B------:R-:W-:Y:S01]  /*0240*/  UMOV UR4, 0x400 ;  /* 0x0000040000047882 */ /* 0x000fe20000000000 */
[----:B------:R-:W-:Y:S02]  /*0250*/  IMAD R4, R10, R3, R0 ;  /* 0x000000030a047224 */ /* 0x000fe400078e0200 */
[----:B------:R-:W-:Y:S02]  /*0260*/  IMAD.MOV R8, RZ, RZ, -R10 ;  /* 0x000000ffff087224 */ /* 0x000fe400078e0a0a */
[----:B------:R-:W-:Y:S02]  /*0270*/  IMAD.MOV.U32 R6, RZ, RZ, -0x1 ;  /* 0xffffffffff067424 */ /* 0x000fe400078e00ff */
[----:B------:R-:W-:Y:S01]  /*0280*/  IMAD.MOV.U32 R7, RZ, RZ, -0x1 ;  /* 0xffffffffff077424 */ /* 0x000fe200078e00ff */
[----:B0-----:R-:W-:-:S06]  /*0290*/  ULEA UR4, UR5, UR4, 0x18 ;  /* 0x0000000405047291 */ /* 0x001fcc000f8ec0ff */
[----:B------:R-:W-:-:S05]  /*02a0*/  LEA R5, R0, UR4, 0x3 ;  /* 0x0000000400057c11 */ /* 0x000fca000f8e18ff */
[----:B------:R-:W-:-:S07]  /*02b0*/  VIADD R5, R5, 0x2000 ;  /* 0x0000200005057836 */ /* 0x000fce0000000000 */
.L_x_234:
[----:B------:R-:W-:Y:S01]  /*02c0*/  VIADD R8, R8, 0x1 ;  /* 0x0000000108087836 */ /* 0x000fe20000000000 */
[----:B------:R-:W-:Y:S04]  /*02d0*/  STS.64 [R5+-0x2000], R6 ;  /* 0xffe0000605007388 */ /* 0x000fe80000000a00 */
[----:B------:R-:W-:Y:S01]  /*02e0*/  ISETP.NE.AND P0, PT, R8, RZ, PT ;  /* 0x000000ff0800720c */ /* 0x000fe20003f05270 */
[----:B------:R-:W-:Y:S04]  /*02f0*/  STS.64 [R5], RZ ;  /* 0x000000ff05007388 */ /* 0x000fe80000000a00 */
[----:B------:R0:W-:Y:S02]  /*0300*/  STS.64 [R5+0x2000], RZ ;  /* 0x002000ff05007388 */ /* 0x0001e40000000a00 */
[----:B0-----:R-:W-:-:S06]  /*0310*/  IMAD R5, R3, 0x8, R5 ;  /* 0x0000000803057824 */ /* 0x001fcc00078e0205 */
[----:B------:R-:W-:Y:S05]  /*0320*/  @P0 BRA `(.L_x_234) ;  /* 0xfffffffc00e40947 */ /* 0x000fea000383ffff */
.L_x_233:
[----:B------:R-:W-:Y:S05]  /*0330*/  BSYNC.RECONVERGENT B0 ;  /* 0x0000000000007941 */ /* 0x000fea0003800200 */
.L_x_232:
[----:B------:R-:W-:Y:S04]  /*0340*/  BSSY.RECONVERGENT B0, `(.L_x_235) ;  /* 0x000001b000007945 */ /* 0x000fe80003800200 */
[----:B------:R-:W-:Y:S05]  /*0350*/  @!P1 BRA `(.L_x_236) ;  /* 0x0000000000649947 */ /* 0x000fea0003800000 */
[----:B------:R-:W0:Y:S01]  /*0360*/  S2UR UR5, SR_CgaCtaId ;  /* 0x00000000000579c3 */ /* 0x000e220000008800 */
[----:B------:R-:W-:Y:S02]  /*0370*/  UMOV UR4, 0x400 ;  /* 0x0000040000047882 */ /* 0x000fe40000000000 */
[----:B0-----:R-:W-:-:S06]  /*0380*/  ULEA UR4, UR5, UR4, 0x18 ;  /* 0x0000000405047291 */ /* 0x001fcc000f8ec0ff */
[----:B------:R-:W-:-:S07]  /*0390*/  LEA R8, R4, UR4, 0x3 ;  /* 0x0000000404087c11 */ /* 0x000fce000f8e18ff */
.L_x_237:
[C---:B-1----:R-:W-:Y:S01]  /*03a0*/  IMAD R5, R3.reuse, 0x8, R8 ;  /* 0x0000000803057824 */ /* 0x042fe200078e0208 */
[----:B------:R-:W-:Y:S01]  /*03b0*/  STS.64 [R8+0x2000], RZ ;  /* 0x002000ff08007388 */ /* 0x000fe20000000a00 */
[----:B------:R-:W-:Y:S02]  /*03c0*/  IMAD.MOV.U32 R6, RZ, RZ, -0x1 ;  /* 0xffffffffff067424 */ /* 0x000fe400078e00ff */
[C---:B------:R-:W-:Y:S01]  /*03d0*/  IMAD R9, R3.reuse, 0x8, R5 ;  /* 0x0000000803097824 */ /* 0x040fe200078e0205 */
[----:B------:R-:W-:Y:S01]  /*03e0*/  STS.64 [R8+0x4000], RZ ;  /* 0x004000ff08007388 */ /* 0x000fe20000000a00 */
[----:B------:R-:W-:Y:S02]  /*03f0*/  IMAD.MOV.U32 R7, RZ, RZ, -0x1 ;  /* 0xffffffffff077424 */ /* 0x000fe400078e00ff */
[C---:B------:R-:W-:Y:S02]  /*0400*/  IMAD R11, R3.reuse, 0x8, R9 ;  /* 0x00000008030b7824 */ /* 0x040fe400078e0209 */
[----:B------:R-:W-:Y:S01]  /*0410*/  IMAD R4, R3, 0x4, R4 ;  /* 0x0000000403047824 */ /* 0x000fe200078e0204 */
[----:B------:R0:W-:Y:S04]  /*0420*/  STS.64 [R8], R6 ;  /* 0x0000000608007388 */ /* 0x0001e80000000a00 */
[----:B------:R1:W-:Y:S01]  /*0430*/  STS.64 [R5], R6 ;  /* 0x0000000605007388 */ /* 0x0003e20000000a00 */
[----:B------:R-:W-:-:S03]  /*0440*/  ISETP.GE.U32.AND P0, PT, R4, 0x400, PT ;  /* 0x000004000400780c */ /* 0x000fc60003f06070 */
[----:B------:R1:W-:Y:S04]  /*0450*/  STS.64 [R5+0x2000], RZ ;  /* 0x002000ff05007388 */ /* 0x0003e80000000a00 */
[----:B------:R1:W-:Y:S01]  /*0460*/  STS.64 [R5+0x4000], RZ ;  /* 0x004000ff05007388 */ /* 0x0003e20000000a00 */
[----:B0-----:R-:W-:-:S03]  /*0470*/  IMAD R8, R3, 0x20, R8 ;  /* 0x0000002003087824 */ /* 0x001fc600078e0208 */
[----:B------:R1:W-:Y:S04]  /*0480*/  STS.64 [R9], R6 ;  /* 0x0000000609007388 */ /* 0x0003e80000000a00 */
[----:B------:R1:W-:Y:S04]  /*0490*/  STS.64 [R9+0x2000], RZ ;  /* 0x002000ff09007388 */ /* 0x0003e80000000a00 */
[----:B------:R1:W-:Y:S04]  /*04a0*/  STS.64 [R9+0x4000], RZ ;  /* 0x004000ff09007388 */ /* 0x0003e80000000a00 */
[----:B------:R1:W-:Y:S04]  /*04b0*/  STS.64 [R11], R6 ;  /* 0x000000060b007388 */ /* 0x0003e80000000a00 */
[----:B------:R1:W-:Y:S04]  /*04c0*/  STS.64 [R11+0x2000], RZ ;  /* 0x002000ff0b007388 */ /* 0x0003e80000000a00 */
[----:B------:R1:W-:Y:S01]  /*04d0*/  STS.64 [R11+0x4000], RZ ;  /* 0x004000ff0b007388 */ /* 0x0003e20000000a00 */
[----:B------:R-:W-:Y:S05]  /*04e0*/  @!P0 BRA `(.L_x_237) ;  /* 0xfffffffc00ac8947 */ /* 0x000fea000383ffff */
.L_x_236:
[----:B------:R-:W-:Y:S05]  /*04f0*/  BSYNC.RECONVERGENT B0 ;  /* 0x0000000000007941 */ /* 0x000fea0003800200 */
.L_x_235:
[----:B------:R-:W1:Y:S01]  /*0500*/  S2UR UR4, SR_CTAID.X ;  /* 0x00000000000479c3 */ /* 0x000e620000002500 */
[----:B------:R-:W0:Y:S01]  /*0510*/  LDCU.64 UR6, c[0x0][0x398] ;  /* 0x00007300ff0677ac */ /* 0x000e220008000a00 */
[----:B------:R-:W2:Y:S01]  /*0520*/  LDCU.64 UR12, c[0x0][0x358] ;  /* 0x00006b00ff0c77ac */ /* 0x000ea20008000a00 */
[----:B------:R-:W3:Y:S01]  /*0530*/  LDCU.128 UR8, c[0x0][0x3a0] ;  /* 0x00007400ff0877ac */ /* 0x000ee20008000c00 */
[----:B-1----:R-:W-:-:S04]  /*0540*/  IMAD R11, R3, UR4, R0 ;  /* 0x00000004030b7c24 */ /* 0x002fc8000f8e0200 */
[----:B------:R-:W-:Y:S01]  /*0550*/  BAR.SYNC.DEFER_BLOCKING 0x0 ;  /* 0x0000000000007b1d */ /* 0x000fe20000010000 */
[----:B0-----:R-:W-:-:S04]  /*0560*/  ISETP.GE.U32.AND P0, PT, R11, UR6, PT ;  /* 0x000000060b007c0c */ /* 0x001fc8000bf06070 */
[----:B------:R-:W-:-:S13]  /*0570*/  ISETP.GE.U32.AND.EX P0, PT, RZ, UR7, PT, P0 ;  /* 0x00000007ff007c0c */ /* 0x000fda000bf06100 */
[----:B--23--:R-:W-:Y:S05]  /*0580*/  @P0 BRA `(.L_x_238) ;  /* 0x0000000000fc0947 */ /* 0x00cfea0003800000 */
[----:B------:R-:W0:Y:S01]  /*0590*/  S2R R5, SR_CgaCtaId ;  /* 0x0000000000057919 */ /* 0x000e220000008800 */
[----:B------:R-:W1:Y:S01]  /*05a0*/  LDCU UR4, c[0x0][0x370] ;  /* 0x00006e00ff0477ac */ /* 0x000e620008000800 */
[----:B------:R-:W-:Y:S01]  /*05b0*/  MOV R12, 0x400 ;  /* 0x00000400000c7802 */ /* 0x000fe20000000f00 */
[----:B------:R-:W-:Y:S02]  /*05c0*/  IMAD.MOV.U32 R14, RZ, RZ, RZ ;  /* 0x000000ffff0e7224 */ /* 0x000fe400078e00ff */
[----:B-1----:R-:W-:Y:S01]  /*05d0*/  IMAD R16, R3, UR4, RZ ;  /* 0x0000000403107c24 */ /* 0x002fe2000f8e02ff */
[----:B0-----:R-:W-:-:S07]  /*05e0*/  LEA R12, R5, R12, 0x18 ;  /* 0x0000000c050c7211 */ /* 0x001fce00078ec0ff */
.L_x_246:
[----:B------:R-:W0:Y:S01]  /*05f0*/  LDCU.64 UR4, c[0x0][0x388] ;  /* 0x00007100ff0477ac */ /* 0x000e220008000a00 */
[C---:B------:R-:W-:Y:S01]  /*0600*/  IMAD.SHL.U32 R8, R11.reuse, 0x8, RZ ;  /* 0x000000080b087824 */ /* 0x040fe200078e00ff */
[----:B------:R-:W-:-:S04]  /*0610*/  SHF.L.U64.HI R4, R11, 0x3, R14 ;  /* 0x000000030b047819 */ /* 0x000fc8000001020e */
[----:B0-----:R-:W-:-:S04]  /*0620*/  IADD3 R6, P0, PT, R8, UR4, RZ ;  /* 0x0000000408067c10 */ /* 0x001fc8000ff1e0ff */
[----:B------:R-:W-:Y:S01]  /*0630*/  IADD3.X R7, PT, PT, R4, UR5, RZ, P0, !PT ;  /* 0x0000000504077c10 */ /* 0x000fe200087fe4ff */
[----:B------:R-:W0:Y:S05]  /*0640*/  LDCU.64 UR4, c[0x0][0x390] ;  /* 0x00007200ff0477ac */ /* 0x000e2a0008000a00 */
[----:B------:R-:W2:Y:S01]  /*0650*/  LDG.E.64 R6, desc[UR12][R6.64] ;  /* 0x0000000c06067981 */ /* 0x000ea2000c1e1b00 */
[----:B0-----:R-:W-:-:S04]  /*0660*/  IADD3 R8, P0, PT, R8, UR4, RZ ;  /* 0x0000000408087c10 */ /* 0x001fc8000ff1e0ff */
[----:B------:R-:W-:-:S06]  /*0670*/  IADD3.X R9, PT, PT, R4, UR5, RZ, P0, !PT ;  /* 0x0000000504097c10 */ /* 0x000fcc00087fe4ff */
[----:B------:R-:W5:Y:S01]  /*0680*/  LDG.E.64 R8, desc[UR12][R8.64] ;  /* 0x0000000c08087981 */ /* 0x000f62000c1e1b00 */
[----:B------:R-:W-:Y:S01]  /*0690*/  IMAD.MOV.U32 R4, RZ, RZ, -0x1 ;  /* 0xffffffffff047424 */ /* 0x000fe200078e00ff */
[----:B------:R-:W-:Y:S01]  /*06a0*/  BSSY B0, `(.L_x_239) ;  /* 0x0000019000007945 */ /* 0x000fe20003800000 */
[----:B------:R-:W-:Y:S01]  /*06b0*/  IMAD.MOV.U32 R5, RZ, RZ, -0x1 ;  /* 0xffffffffff057424 */ /* 0x000fe200078e00ff */
[----:B--2---:R-:W-:-:S04]  /*06c0*/  SHF.R.S32.HI R15, RZ, 0x1f, R7 ;  /* 0x0000001fff0f7819 */ /* 0x004fc80000011407 */
[----:B------:R-:W-:-:S04]  /*06d0*/  LEA.HI R15, R15, R6, RZ, 0xa ;  /* 0x000000060f0f7211 */ /* 0x000fc800078f50ff */
[----:B------:R-:W-:-:S05]  /*06e0*/  LOP3.LUT R15, R15, 0xfffffc00, RZ, 0xc0, !PT ;  /* 0xfffffc000f0f7812 */ /* 0x000fca00078ec0ff */
[----:B------:R-:W-:-:S04]  /*06f0*/  IMAD.IADD R15, R6, 0x1, -R15 ;  /* 0x00000001060f7824 */ /* 0x000fc800078e0a0f */
[----:B------:R-:W-:-:S06]  /*0700*/  IMAD R19, R15, 0x8, R12 ;  /* 0x000000080f137824 */ /* 0x000fcc00078e020c */
[----:B------:R-:W0:Y:S02]  /*0710*/  ATOMS.CAS.64 R18, [R19], R4, R6 ;  /* 0x000000041312738d */ /* 0x000e240000000406 */
[C---:B0-----:R-:W-:Y:S02]  /*0720*/  ISETP.NE.U32.AND P0, PT, R18.reuse, R6, PT ;  /* 0x000000061200720c */ /* 0x041fe40003f05070 */
[----:B------:R-:W-:Y:S02]  /*0730*/  ISETP.EQ.U32.AND P1, PT, R18, -0x1, PT ;  /* 0xffffffff1200780c */ /* 0x000fe40003f22070 */
[----:B------:R-:W-:-:S04]  /*0740*/  ISETP.NE.AND.EX P0, PT, R19, R7, PT, P0 ;  /* 0x000000071300720c */ /* 0x000fc80003f05300 */
[----:B------:R-:W-:-:S13]  /*0750*/  ISETP.EQ.OR.EX P0, PT, R19, -0x1, !P0, P1 ;  /* 0xffffffff1300780c */ /* 0x000fda0004702710 */
[----:B------:R-:W-:Y:S05]  /*0760*/  @P0 BRA `(.L_x_240) ;  /* 0x0000000000300947 */ /* 0x000fea0003800000 */
[----:B------:R-:W-:Y:S01]  /*0770*/  BSSY B1, `(.L_x_240) ;  /* 0x000000b000017945 */ /* 0x000fe20003800000 */
.L_x_241:
[----:B------:R-:W-:Y:S01]  /*0780*/  VIADD R15, R15, 0x1 ;  /* 0x000000010f0f7836 */ /* 0x000fe20000000000 */
[----:B------:R-:W-:Y:S05]  /*0790*/  YIELD ;  /* 0x0000000000007946 */ /* 0x000fea0003800000 */
[----:B------:R-:W-:-:S05]  /*07a0*/  LOP3.LUT R15, R15, 0x3ff, RZ, 0xc0, !PT ;  /* 0x000003ff0f0f7812 */ /* 0x000fca00078ec0ff */
[----:B------:R-:W-:-:S06]  /*07b0*/  IMAD R19, R15, 0x8, R12 ;  /* 0x000000080f137824 */ /* 0x000fcc00078e020c */
[----:B------:R-:W0:Y:S02]  /*07c0*/  ATOMS.CAS.64 R18, [R19], R4, R6 ;  /* 0x000000041312738d */ /* 0x000e240000000406 */
[C---:B0-----:R-:W-:Y:S02]  /*07d0*/  ISETP.NE.U32.AND P0, PT, R18.reuse, R6, PT ;  /* 0x000000061200720c */ /* 0x041fe40003f05070 */
[----:B------:R-:W-:Y:S02]  /*07e0*/  ISETP.EQ.U32.AND P1, PT, R18, -0x1, PT ;  /* 0xffffffff1200780c */ /* 0x000fe40003f22070 */
[----:B------:R-:W-:-:S04]  /*07f0*/  ISETP.NE.AND.EX P0, PT, R19, R7, PT, P0 ;  /* 0x000000071300720c */ /* 0x000fc80003f05300 */
[----:B------:R-:W-:-:S13]  /*0800*/  ISETP.EQ.OR.EX P0, PT, R19, -0x1, !P0, P1 ;  /* 0xffffffff1300780c */ /* 0x000fda0004702710 */
[----:B------:R-:W-:Y:S05]  /*0810*/  @!P0 BRA `(.L_x_241) ;  /* 0xfffffffc00d88947 */ /* 0x000fea000383ffff */
[----:B------:R-:W-:Y:S05]  /*0820*/  BSYNC B1 ;  /* 0x0000000000017941 */ /* 0x000fea0003800000 */
.L_x_240:
[----:B------:R-:W-:Y:S05]  /*0830*/  BSYNC B0 ;  /* 0x0000000000007941 */ /* 0x000fea0003800000 */
.L_x_239:
[----:B------:R-:W-:Y:S01]  /*0840*/  BSSY.RECONVERGENT B0, `(.L_x_242) ;  /* 0x0000006000007945 */ /* 0x000fe20003800200 */
[----:B------:R-:W-:-:S07]  /*0850*/  IMAD R15, R15, 0x8, R12 ;  /* 0x000000080f0f7824 */ /* 0x000fce00078e020c */
.L_x_243:
[----:B------:R-:W0:Y:S02]  /*0860*/  LDS.64 R4, [R15+0x2000] ;  /* 0x002000000f047984 */ /* 0x000e240000000a00 */
[----:B0----5:R-:W-:-:S07]  /*0870*/  DADD R6, R8, R4 ;  /* 0x0000000008067229 */ /* 0x021fce0000000004 */
[----:B------:R-:W0:Y:S02]  /*0880*/  ATOMS.CAST.SPIN.64 P0, [R15+0x2000], R4, R6 ;  /* 0x002000040f00758d */ /* 0x000e240001800406 */
[----:B0-----:R-:W-:Y:S05]  /*0890*/  @!P0 BRA `(.L_x_243) ;  /* 0xfffffffc00f08947 */ /* 0x001fea000383ffff */
[----:B------:R-:W-:Y:S05]  /*08a0*/  BSYNC.RECONVERGENT B0 ;  /* 0x0000000000007941 */ /* 0x000fea0003800200 */
.L_x_242:
[----:B------:R-:W-:Y:S01]  /*08b0*/  BSSY.RECONVERGENT B0, `(.L_x_244) ;  /* 0x0000006000007945 */ /* 0x000fe20003800200 */
.L_x_245:
[----:B------:R-:W0:Y:S02]  /*08c0*/  LDS.64 R4, [R15+0x4000] ;  /* 0x004000000f047984 */ /* 0x000e240000000a00 */
[----:B0-----:R-:W-:-:S05]  /*08d0*/  IADD3 R6, P0, PT, R4, 0x1, RZ ;  /* 0x0000000104067810 */ /* 0x001fca0007f1e0ff */
[----:B------:R-:W-:-:S07]  /*08e0*/  IMAD.X R7, RZ, RZ, R5, P0 ;  /* 0x000000ffff077224 */ /* 0x000fce00000e0605 */
[----:B------:R-:W0:Y:S02]  /*08f0*/  ATOMS.CAST.SPIN.64 P0, [R15+0x4000], R4, R6 ;  /* 0x004000040f00758d */ /* 0x000e240001800406 */
[----:B0-----:R-:W-:Y:S05]  /*0900*/  @!P0 BRA `(.L_x_245) ;  /* 0xfffffffc00ec8947 */ /* 0x001fea000383ffff */
[----:B------:R-:W-:Y:S05]  /*0910*/  BSYNC.RECONVERGENT B0 ;  /* 0x0000000000007941 */ /* 0x000fea0003800200 */
.L_x_244:
[----:B------:R-:W0:Y:S01]  /*0920*/  LDCU.64 UR4, c[0x0][0x398] ;  /* 0x00007300ff0477ac */ /* 0x000e220008000a00 */
[----:B------:R-:W-:-:S05]  /*0930*/  IADD3 R11, P0, PT, R16, R11, RZ ;  /* 0x0000000b100b7210 */ /* 0x000fca0007f1e0ff */
[----:B------:R-:W-:Y:S01]  /*0940*/  IMAD.X R14, RZ, RZ, R14, P0 ;  /* 0x000000ffff0e7224 */ /* 0x000fe200000e060e */
[----:B0-----:R-:W-:-:S04]  /*0950*/  ISETP.GE.U32.AND P0, PT, R11, UR4, PT ;  /* 0x000000040b007c0c */ /* 0x001fc8000bf06070 */
[----:B------:R-:W-:-:S13]  /*0960*/  ISETP.GE.U32.AND.EX P0, PT, R14, UR5, PT, P0 ;  /* 0x000000050e007c0c */ /* 0x000fda000bf06100 */
[----:B------:R-:W-:Y:S05]  /*0970*/  @!P0 BRA `(.L_x_246) ;  /* 0xfffffffc001c8947 */ /* 0x000fea000383ffff */
.L_x_238:
[----:B------:R-:W-:Y:S01]  /*0980*/  ISETP.NE.AND P0, PT, R13, 0x3, PT ;  /* 0x000000030d00780c */ /* 0x000fe20003f05270 */
[----:B------:R-:W-:Y:S05]  /*0990*/  WARPSYNC.ALL ;  /* 0x0000000000007948 */ /* 0x000fea0003800000 */
[----:B------:R-:W-:Y:S06]  /*09a0*/  BAR.SYNC.DEFER_BLOCKING 0x0 ;  /* 0x0000000000007b1d */ /* 0x000fec0000010000 */
[----:B------:R-:W-:Y:S04]  /*09b0*/  BSSY.RECONVERGENT B0, `(.L_x_247) ;  /* 0x0000035000007945 */ /* 0x000fe80003800200 */
[----:B------:R-:W-:Y:S05]  /*09c0*/  @!P0 BRA `(.L_x_248) ;  /* 0x0000000000cc8947 */ /* 0x000fea0003800000 */
[----:B------:R-:W0:Y:S01]  /*09d0*/  S2UR UR5, SR_CgaCtaId ;  /* 0x00000000000579c3 */ /* 0x000e220000008800 */
[----:B------:R-:W-:Y:S01]  /*09e0*/  UMOV UR4, 0x400 ;  /* 0x0000040000047882 */ /* 0x000fe20000000000 */
[----:B------:R-:W-:Y:S01]  /*09f0*/  IMAD.MOV R6, RZ, RZ, -R10 ;  /* 0x000000ffff067224 */ /* 0x000fe200078e0a0a */
[----:B0-----:R-:W-:-:S06]  /*0a00*/  ULEA UR4, UR5, UR4, 0x18 ;  /* 0x0000000405047291 */ /* 0x001fcc000f8ec0ff */
[----:B------:R-:W-:Y:S01]  /*0a10*/  LEA R8, R0, UR4, 0x3 ;  /* 0x0000000400087c11 */ /* 0x000fe2000f8e18ff */
[----:B------:R-:W-:-:S04]  /*0a20*/  IMAD R0, R10, R3, R0 ;  /* 0x000000030a007224 */ /* 0x000fc800078e0200 */
[----:B------:R-:W-:-:S07]  /*0a30*/  VIADD R8, R8, 0x4000 ;  /* 0x0000400008087836 */ /* 0x000fce0000000000 */
.L_x_251:
[----:B0-----:R-:W0:Y:S01]  /*0a40*/  LDS.64 R4, [R8+-0x4000] ;  /* 0xffc0000008047984 */ /* 0x001e220000000a00 */
[----:B------:R-:W-:Y:S01]  /*0a50*/  VIADD R6, R6, 0x1 ;  /* 0x0000000106067836 */ /* 0x000fe20000000000 */
[----:B------:R-:W-:Y:S04]  /*0a60*/  BSSY.RECONVERGENT B1, `(.L_x_249) ;  /* 0x0000027000017945 */ /* 0x000fe80003800200 */
[----:B------:R-:W-:Y:S02]  /*0a70*/  ISETP.NE.AND P1, PT, R6, RZ, PT ;  /* 0x000000ff0600720c */ /* 0x000fe40003f25270 */
[----:B0-----:R-:W-:-:S04]  /*0a80*/  ISETP.NE.U32.AND P0, PT, R4, -0x1, PT ;  /* 0xffffffff0400780c */ /* 0x001fc80003f05070 */
[----:B------:R-:W-:-:S13]  /*0a90*/  ISETP.NE.AND.EX P0, PT, R5, -0x1, PT, P0 ;  /* 0xffffffff0500780c */ /* 0x000fda0003f05300 */
[----:B------:R-:W-:Y:S05]  /*0aa0*/  @!P0 BRA `(.L_x_250) ;  /* 0x0000000000888947 */ /* 0x000fea0003800000 */
[----:B------:R-:W0:Y:S02]  /*0ab0*/  LDS.64 R10, [R8] ;  /* 0x00000000080a7984 */ /* 0x000e240000000a00 */
[----:B0-----:R-:W-:-:S04]  /*0ac0*/  ISETP.NE.U32.AND P0, PT, R10, RZ, PT ;  /* 0x000000ff0a00720c */ /* 0x001fc80003f05070 */
[----:B------:R-:W-:-:S13]  /*0ad0*/  ISETP.NE.AND.EX P0, PT, R11, RZ, PT, P0 ;  /* 0x000000ff0b00720c */ /* 0x000fda0003f05300 */
[----:B------:R-:W-:Y:S05]  /*0ae0*/  @!P0 BRA `(.L_x_250) ;  /* 0x0000000000788947 */ /* 0x000fea0003800000 */
        /* <DEDUP_REMOVED lines=11> */
[----:B0-----:R-:W-:Y:S01]  /*0ba0*/  ISETP.EQ.U32.AND P0, PT, R7, R10, PT ;  /* 0x0000000a0700720c */ /* 0x001fe20003f02070 */
[----:B------:R-:W0:Y:S01]  /*0bb0*/  S2R R9, SR_LTMASK ;  /* 0x0000000000097919 */ /* 0x000e220000003900 */
[----:B------:R-:W-:Y:S11]  /*0bc0*/  LDS.64 R10, [R8+-0x2000] ;  /* 0xffe00000080a7984 */ /* 0x000ff60000000a00 */
[----:B-1----:R-:W2:Y:S01]  /*0bd0*/  @P0 ATOMG.E.ADD.64.STRONG.GPU PT, R12, desc[UR12][R12.64], R14 ;  /* 0x8000000e0c0c09a8 */ /* 0x002ea200081ef50c */
[----:B------:R-:W-:Y:S01]  /*0be0*/  UMOV UR4, URZ ;  /* 0x000000ff00047c82 */ /* 0x000fe20008000000 */
[----:B0-----:R-:W-:-:S06]  /*0bf0*/  LOP3.LUT R9, R9, UR5, RZ, 0xc0, !PT ;  /* 0x0000000509097c12 */ /* 0x001fcc000f8ec0ff */
[----:B------:R-:W0:Y:S01]  /*0c00*/  POPC R9, R9 ;  /* 0x0000000900097309 */ /* 0x000e220000000000 */
[----:B--2---:R-:W-:Y:S04]  /*0c10*/  SHFL.IDX PT, R16, R12, R7, 0x1f ;  /* 0x00001f070c107589 */ /* 0x004fe800000e0000 */
[----:B------:R-:W0:Y:S02]  /*0c20*/  SHFL.IDX PT, R17, R13, R7, 0x1f ;  /* 0x00001f070d117589 */ /* 0x000e2400000e0000 */
[----:B0-----:R-:W-:-:S04]  /*0c30*/  IMAD.WIDE.U32 R16, R9, 0x1, R16 ;  /* 0x0000000109107825 */ /* 0x001fc800078e0010 */
[----:B------:R-:W-:Y:S02]  /*0c40*/  VIADD R19, R17, UR4 ;  /* 0x0000000411137c36 */ /* 0x000fe40008000000 */
[----:B------:R-:W-:-:S03]  /*0c50*/  IMAD.SHL.U32 R17, R16, 0x8, RZ ;  /* 0x0000000810117824 */ /* 0x000fc600078e00ff */
[----:B------:R-:W-:Y:S02]  /*0c60*/  SHF.L.U64.HI R18, R16, 0x3, R19 ;  /* 0x0000000310127819 */ /* 0x000fe40000010213 */
[C---:B------:R-:W-:Y:S02]  /*0c70*/  IADD3 R14, P0, PT, R17.reuse, UR8, RZ ;  /* 0x00000008110e7c10 */ /* 0x040fe4000ff1e0ff */
[----:B------:R-:W-:Y:S02]  /*0c80*/  IADD3 R16, P2, PT, R17, UR10, RZ ;  /* 0x0000000a11107c10 */ /* 0x000fe4000ff5e0ff */
[C---:B------:R-:W-:Y:S02]  /*0c90*/  IADD3.X R15, PT, PT, R18.reuse, UR9, RZ, P0, !PT ;  /* 0x00000009120f7c10 */ /* 0x040fe400087fe4ff */
[----:B------:R-:W-:-:S03]  /*0ca0*/  IADD3.X R17, PT, PT, R18, UR11, RZ, P2, !PT ;  /* 0x0000000b12117c10 */ /* 0x000fc600097fe4ff */
[----:B------:R0:W-:Y:S04]  /*0cb0*/  STG.E.64 desc[UR12][R14.64], R4 ;  /* 0x000000040e007986 */ /* 0x0001e8000c101b0c */
[----:B------:R0:W-:Y:S02]  /*0cc0*/  STG.E.64 desc[UR12][R16.64], R10 ;  /* 0x0000000a10007986 */ /* 0x0001e4000c101b0c */
.L_x_250:
[----:B------:R-:W-:Y:S05]  /*0cd0*/  BSYNC.RECONVERGENT B1 ;  /* 0x0000000000017941 */ /* 0x000fea0003800200 */
.L_x_249:
[----:B------:R-:W-:Y:S01]  /*0ce0*/  IMAD R8, R3, 0x8, R8 ;  /* 0x0000000803087824 */ /* 0x000fe200078e0208 */
[----:B------:R-:W-:Y:S06]  /*0cf0*/  @P1 BRA `(.L_x_251) ;  /* 0xfffffffc00501947 */ /* 0x000fec000383ffff */
.L_x_248:
[----:B------:R-:W-:Y:S05]  /*0d00*/  BSYNC.RECONVERGENT B0 ;  /* 0x0000000000007941 */ /* 0x000fea0003800200 */
.L_x_247:
[----:B------:R-:W-:-:S13]  /*0d10*/  ISETP.GE.U32.AND P0, PT, R2, 0x3, PT ;  /* 0x000000030200780c */ /* 0x000fda0003f06070 */
[----:B------:R-:W-:Y:S05]  /*0d20*/  @!P0 EXIT ;  /* 0x000000000000894d */ /* 0x000fea0003800000 */
[----:B------:R-:W1:Y:S01]  /*0d30*/  S2UR UR5, SR_CgaCtaId ;  /* 0x00000000000579c3 */ /* 0x000e620000008800 */
[----:B------:R-:W-:Y:S01]  /*0d40*/  UMOV UR4, 0x400 ;  /* 0x0000040000047882 */ /* 0x000fe20000000000 */
[----:B------:R-:W2:Y:S01]  /*0d50*/  LDCU.128 UR8, c[0x0][0x3a0] ;  /* 0x00007400ff0877ac */ /* 0x000ea20008000c00 */
[----:B-1----:R-:W-:-:S06]  /*0d60*/  ULEA UR4, UR5, UR4, 0x18 ;  /* 0x0000000405047291 */ /* 0x002fcc000f8ec0ff */
[----:B--2---:R-:W-:-:S07]  /*0d70*/  LEA R2, R0, UR4, 0x3 ;  /* 0x0000000400027c11 */ /* 0x004fce000f8e18ff */
.L_x_260:
[----:B01-3--:R-:W1:Y:S01]  /*0d80*/  LDS.64 R12, [R2] ;  /* 0x00000000020c7984 */ /* 0x00be620000000a00 */
[C-C-:B0-2---:R-:W-:Y:S01]  /*0d90*/  IMAD R14, R3.reuse, 0x8, R2.reuse ;  /* 0x00000008030e7824 */ /* 0x145fe200078e0202 */
[----:B------:R-:W-:Y:S01]  /*0da0*/  BSSY.RECONVERGENT B0, `(.L_x_252) ;  /* 0x0000031000007945 */ /* 0x000fe20003800200 */
[C-C-:B------:R-:W-:Y:S02]  /*0db0*/  IMAD R11, R3.reuse, 0x10, R2.reuse ;  /* 0x00000010030b7824 */ /* 0x140fe400078e0202 */
[----:B------:R-:W-:Y:S01]  /*0dc0*/  IMAD R10, R3, 0x18, R2 ;  /* 0x00000018030a7824 */ /* 0x000fe200078e0202 */
[----:B------:R-:W0:Y:S04]  /*0dd0*/  LDS.64 R8, [R14] ;  /* 0x000000000e087984 */ /* 0x000e280000000a00 */
[----:B------:R-:W2:Y:S04]  /*0de0*/  LDS.64 R4, [R11] ;  /* 0x000000000b047984 */ /* 0x000ea80000000a00 */
[----:B------:R-:W3:Y:S01]  /*0df0*/  LDS.64 R6, [R10] ;  /* 0x000000000a067984 */ /* 0x000ee20000000a00 */
[----:B-1----:R-:W-:-:S04]  /*0e00*/  ISETP.NE.U32.AND P1, PT, R12, -0x1, PT ;  /* 0xffffffff0c00780c */ /* 0x002fc80003f25070 */
[----:B------:R-:W-:Y:S02]  /*0e10*/  ISETP.NE.AND.EX P1, PT, R13, -0x1, PT, P1 ;  /* 0xffffffff0d00780c */ /* 0x000fe40003f25310 */
[----:B0-----:R-:W-:Y:S02]  /*0e20*/  ISETP.NE.U32.AND P0, PT, R8, -0x1, PT ;  /* 0xffffffff0800780c */ /* 0x001fe40003f05070 */
[----:B--2---:R-:W-:Y:S02]  /*0e30*/  ISETP.NE.U32.AND P2, PT, R4, -0x1, PT ;  /* 0xffffffff0400780c */ /* 0x004fe40003f45070 */
[----:B------:R-:W-:Y:S02]  /*0e40*/  ISETP.NE.AND.EX P0, PT, R9, -0x1, PT, P0 ;  /* 0xffffffff0900780c */ /* 0x000fe40003f05300 */
[----:B---3--:R-:W-:Y:S02]  /*0e50*/  ISETP.NE.U32.AND P3, PT, R6, -0x1, PT ;  /* 0xffffffff0600780c */ /* 0x008fe40003f65070 */
[----:B------:R-:W-:-:S02]  /*0e60*/  ISETP.NE.AND.EX P2, PT, R5, -0x1, PT, P2 ;  /* 0xffffffff0500780c */ /* 0x000fc40003f45320 */
[----:B------:R-:W-:Y:S01]  /*0e70*/  ISETP.NE.AND.EX P3, PT, R7, -0x1, PT, P3 ;  /* 0xffffffff0700780c */ /* 0x000fe20003f65330 */
[----:B------:R-:W-:-:S12]  /*0e80*/  @!P1 BRA `(.L_x_253) ;  /* 0x0000000000889947 */ /* 0x000fd80003800000 */
[----:B------:R-:W0:Y:S02]  /*0e90*/  LDS.64 R16, [R2+0x4000] ;  /* 0x0040000002107984 */ /* 0x000e240000000a00 */
        /* <DEDUP_REMOVED lines=16> */
[----:B------:R-:W-:Y:S11]  /*0fa0*/  LDS.64 R16, [R2+0x2000] ;  /* 0x0020000002107984 */ /* 0x000ff60000000a00 */
[----:B-1----:R-:W2:Y:S01]  /*0fb0*/  @P1 ATOMG.E.ADD.64.STRONG.GPU PT, R20, desc[UR12][R20.64], R22 ;  /* 0x80000016141419a8 */ /* 0x002ea200081ef50c */
[----:B------:R-:W-:Y:S01]  /*0fc0*/  UMOV UR4, URZ ;  /* 0x000000ff00047c82 */ /* 0x000fe20008000000 */
[----:B0-----:R-:W-:-:S04]  /*0fd0*/  LOP3.LUT R24, R24, UR5, RZ, 0xc0, !PT ;  /* 0x0000000518187c12 */ /* 0x001fc8000f8ec0ff */
        /* <DEDUP_REMOVED lines=13> */
.L_x_253:
[----:B------:R-:W-:Y:S05]  /*10b0*/  BSYNC.RECONVERGENT B0 ;  /* 0x0000000000007941 */ /* 0x000fea0003800200 */
.L_x_252:
[----:B------:R-:W-:Y:S04]  /*10c0*/  BSSY.RECONVERGENT B0, `(.L_x_254) ;  /* 0x0000024000007945 */ /* 0x000fe80003800200 */
[----:B------:R-:W-:Y:S05]  /*10d0*/  @!P0 BRA `(.L_x_255) ;  /* 0x0000000000888947 */ /* 0x000fea0003800000 */
[----:B0-----:R-:W0:Y:S02]  /*10e0*/  LDS.64 R12, [R14+0x4000] ;  /* 0x004000000e0c7984 */ /* 0x001e240000000a00 */
        /* <DEDUP_REMOVED lines=8> */
[----:B------:R-:W-:Y:S01]  /*1170*/  UMOV UR4, URZ ;  /* 0x000000ff00047c82 */ /* 0x000fe20008000000 */
[----:B------:R-:W2:Y:S02]  /*1180*/  S2R R20, SR_LTMASK ;  /* 0x0000000000147919 */ /* 0x000ea40000003900 */
[----:B------:R-:W-:Y:S01]  /*1190*/  UIMAD.WIDE.U32 UR6, UR6, 0x1, URZ ;  /* 0x00000001060678a5 */ /* 0x000fe2000f8e00ff */
[----:B------:R-:W-:Y:S03]  /*11a0*/  LDS.64 R14, [R14+0x2000] ;  /* 0x002000000e0e7984 */ /* 0x000fe60000000a00 */
[----:B------:R-:W-:-:S02]  /*11b0*/  UIADD3 UR4, UPT, UPT, UR7, UR4, URZ ;  /* 0x0000000407047290 */ /* 0x000fc4000fffe0ff */
[----:B------:R-:W-:Y:S02]  /*11c0*/  IMAD.U32 R17, RZ, RZ, UR7 ;  /* 0x00000007ff117e24 */ /* 0x000fe4000f8e00ff */
[----:B------:R-:W-:Y:S02]  /*11d0*/  IMAD.U32 R16, RZ, RZ, UR6 ;  /* 0x00000006ff107e24 */ /* 0x000fe4000f8e00ff */
[----:B------:R-:W-:Y:S01]  /*11e0*/  IMAD.U32 R17, RZ, RZ, UR4 ;  /* 0x00000004ff117e24 */ /* 0x000fe2000f8e00ff */
[----:B0-----:R-:W-:-:S13]  /*11f0*/  ISETP.EQ.U32.AND P0, PT, R21, R12, PT ;  /* 0x0000000c1500720c */ /* 0x001fda0003f02070 */
[----:B-1----:R-:W3:Y:S01]  /*1200*/  @P0 ATOMG.E.ADD.64.STRONG.GPU PT, R16, desc[UR12][R18.64], R16 ;  /* 0x80000010121009a8 */ /* 0x002ee200081ef50c */
[----:B--2---:R-:W-:Y:S01]  /*1210*/  LOP3.LUT R20, R20, UR5, RZ, 0xc0, !PT ;  /* 0x0000000514147c12 */ /* 0x004fe2000f8ec0ff */
[----:B------:R-:W-:-:S03]  /*1220*/  UMOV UR4, URZ ;  /* 0x000000ff00047c82 */ /* 0x000fc60008000000 */
[----:B------:R-:W0:Y:S01]  /*1230*/  POPC R23, R20 ;  /* 0x0000001400177309 */ /* 0x000e220000000000 */
[----:B---3--:R-:W-:Y:S04]  /*1240*/  SHFL.IDX PT, R12, R16, R21, 0x1f ;  /* 0x00001f15100c7589 */ /* 0x008fe800000e0000 */
        /* <DEDUP_REMOVED lines=11> */
.L_x_255:
[----:B------:R-:W-:Y:S05]  /*1300*/  BSYNC.RECONVERGENT B0 ;  /* 0x0000000000007941 */ /* 0x000fea0003800200 */
.L_x_254:
[----:B------:R-:W-:Y:S04]  /*1310*/  BSSY.RECONVERGENT B0, `(.L_x_256) ;  /* 0x0000024000007945 */ /* 0x000fe80003800200 */
[----:B------:R-:W-:Y:S05]  /*1320*/  @!P2 BRA `(.L_x_257) ;  /* 0x000000000088a947 */ /* 0x000fea0003800000 */
[----:B-1----:R-:W1:Y:S02]  /*1330*/  LDS.64 R8, [R11+0x4000] ;  /* 0x004000000b087984 */ /* 0x002e640000000a00 */
[----:B-1----:R-:W-:-:S04]  /*1340*/  ISETP.NE.U32.AND P0, PT, R8, RZ, PT ;  /* 0x000000ff0800720c */ /* 0x002fc80003f05070 */
[----:B------:R-:W-:-:S13]  /*1350*/  ISETP.NE.AND.EX P0, PT, R9, RZ, PT, P0 ;  /* 0x000000ff0900720c */ /* 0x000fda0003f05300 */
[----:B------:R-:W-:Y:S05]  /*1360*/  @!P0 BRA `(.L_x_257) ;  /* 0x0000000000788947 */ /* 0x000fea0003800000 */
[----:B------:R-:W1:Y:S01]  /*1370*/  S2R R8, SR_LANEID ;  /* 0x0000000000087919 */ /* 0x000e620000000000 */
[----:B------:R-:W-:Y:S01]  /*1380*/  VOTEU.ANY UR5, UPT, PT ;  /* 0x0000000000057886 */ /* 0x000fe200038e0100 */
[----:B0-----:R-:W0:Y:S01]  /*1390*/  LDC.64 R16, c[0x0][0x3b0] ;  /* 0x0000ec00ff107b82 */ /* 0x001e220000000a00 */
[----:B------:R-:W1:Y:S01]  /*13a0*/  FLO.U32 R19, UR5 ;  /* 0x0000000500137d00 */ /* 0x000e6200080e0000 */
[----:B------:R-:W-:Y:S01]  /*13b0*/  UPOPC UR6, UR5 ;  /* 0x00000005000672bf */ /* 0x000fe20008000000 */
[----:B------:R-:W-:-:S03]  /*13c0*/  UMOV UR4, URZ ;  /* 0x000000ff00047c82 */ /* 0x000fc60008000000 */
[----:B------:R-:W-:-:S04]  /*13d0*/  UIMAD.WIDE.U32 UR6, UR6, 0x1, URZ ;  /* 0x00000001060678a5 */ /* 0x000fc8000f8e00ff */
[----:B------:R-:W-:Y:S02]  /*13e0*/  UIADD3 UR4, UPT, UPT, UR7, UR4, URZ ;  /* 0x0000000407047290 */ /* 0x000fe4000fffe0ff */
[----:B------:R-:W-:Y:S02]  /*13f0*/  IMAD.U32 R13, RZ, RZ, UR7 ;  /* 0x00000007ff0d7e24 */ /* 0x000fe4000f8e00ff */
[----:B------:R-:W-:Y:S02]  /*1400*/  IMAD.U32 R12, RZ, RZ, UR6 ;  /* 0x00000006ff0c7e24 */ /* 0x000fe4000f8e00ff */
[----:B------:R-:W-:Y:S01]  /*1410*/  IMAD.U32 R13, RZ, RZ, UR4 ;  /* 0x00000004ff0d7e24 */ /* 0x000fe2000f8e00ff */
[----:B-1----:R-:W-:Y:S01]  /*1420*/  ISETP.EQ.U32.AND P0, PT, R19, R8, PT ;  /* 0x000000081300720c */ /* 0x002fe20003f02070 */
[----:B------:R-:W1:Y:S01]  /*1430*/  S2R R18, SR_LTMASK ;  /* 0x0000000000127919 */ /* 0x000e620000003900 */
[----:B------:R-:W-:Y:S11]  /*1440*/  LDS.64 R8, [R11+0x2000] ;  /* 0x002000000b087984 */ /* 0x000ff60000000a00 */
[----:B0-----:R-:W2:Y:S01]  /*1450*/  @P0 ATOMG.E.ADD.64.STRONG.GPU PT, R12, desc[UR12][R16.64], R12 ;  /* 0x8000000c100c09a8 */ /* 0x001ea200081ef50c */
[----:B------:R-:W-:Y:S01]  /*1460*/  UMOV UR4, URZ ;  /* 0x000000ff00047c82 */ /* 0x000fe20008000000 */
[----:B-1----:R-:W-:-:S04]  /*1470*/  LOP3.LUT R18, R18, UR5, RZ, 0xc0, !PT ;  /* 0x0000000512127c12 */ /* 0x002fc8000f8ec0ff */
        /* <DEDUP_REMOVED lines=13> */
.L_x_257:
[----:B------:R-:W-:Y:S05]  /*1550*/  BSYNC.RECONVERGENT B0 ;  /* 0x0000000000007941 */ /* 0x000fea0003800200 */
.L_x_256:
[----:B------:R-:W-:Y:S04]  /*1560*/  BSSY.RECONVERGENT B0, `(.L_x_258) ;  /* 0x0000024000007945 */ /* 0x000fe80003800200 */
[----:B------:R-:W-:Y:S05]  /*1570*/  @!P3 BRA `(.L_x_259) ;  /* 0x000000000088b947 */ /* 0x000fea0003800000 */
[----:B--2---:R-:W2:Y:S02]  /*1580*/  LDS.64 R4, [R10+0x4000] ;  /* 0x004000000a047984 */ /* 0x004ea40000000a00 */
[----:B--2---:R-:W-:-:S04]  /*1590*/  ISETP.NE.U32.AND P0, PT, R4, RZ, PT ;  /* 0x000000ff0400720c */ /* 0x004fc80003f05070 */
[----:B------:R-:W-:-:S13]  /*15a0*/  ISETP.NE.AND.EX P0, PT, R5, RZ, PT, P0 ;  /* 0x000000ff0500720c */ /* 0x000fda0003f05300 */
[----:B------:R-:W-:Y:S05]  /*15b0*/  @!P0 BRA `(.L_x_259) ;  /* 0x0000000000788947 */ /* 0x000fea0003800000 */
[----:B------:R-:W2:Y:S01]  /*15c0*/  S2R R4, SR_LANEID ;  /* 0x0000000000047919 */ /* 0x000ea20000000000 */
[----:B------:R-:W-:Y:S01]  /*15d0*/  VOTEU.ANY UR5, UPT, PT ;  /* 0x0000000000057886 */ /* 0x000fe200038e0100 */
[----:B01----:R-:W0:Y:S01]  /*15e0*/  LDC.64 R12, c[0x0][0x3b0] ;  /* 0x0000ec00ff0c7b82 */ /* 0x003e220000000a00 */
[----:B------:R-:W2:Y:S01]  /*15f0*/  FLO.U32 R15, UR5 ;  /* 0x00000005000f7d00 */ /* 0x000ea200080e0000 */
[----:B------:R-:W-:Y:S01]  /*1600*/  UPOPC UR6, UR5 ;  /* 0x00000005000672bf */ /* 0x000fe20008000000 */
[----:B------:R-:W-:Y:S01]  /*1610*/  UMOV UR4, URZ ;  /* 0x000000ff00047c82 */ /* 0x000fe20008000000 */
[----:B------:R-:W1:Y:S02]  /*1620*/  S2R R14, SR_LTMASK ;  /* 0x00000000000e7919 */ /* 0x000e640000003900 */
[----:B------:R-:W-:Y:S01]  /*1630*/  UIMAD.WIDE.U32 UR6, UR6, 0x1, URZ ;  /* 0x00000001060678a5 */ /* 0x000fe2000f8e00ff */
[----:B------:R-:W-:Y:S03]  /*1640*/  LDS.64 R10, [R10+0x2000] ;  /* 0x002000000a0a7984 */ /* 0x000fe60000000a00 */
[----:B------:R-:W-:-:S02]  /*1650*/  UIADD3 UR4, UPT, UPT, UR7, UR4, URZ ;  /* 0x0000000407047290 */ /* 0x000fc4000fffe0ff */
[----:B------:R-:W-:-:S04]  /*1660*/  IMAD.U32 R5, RZ, RZ, UR7 ;  /* 0x00000007ff057e24 */ /* 0x000fc8000f8e00ff */
[----:B------:R-:W-:Y:S01]  /*1670*/  IMAD.U32 R5, RZ, RZ, UR4 ;  /* 0x00000004ff057e24 */ /* 0x000fe2000f8e00ff */
[----:B--2---:R-:W-:Y:S01]  /*1680*/  ISETP.EQ.U32.AND P0, PT, R15, R4, PT ;  /* 0x000000040f00720c */ /* 0x004fe20003f02070 */
[----:B------:R-:W-:-:S12]  /*1690*/  IMAD.U32 R4, RZ, RZ, UR6 ;  /* 0x00000006ff047e24 */ /* 0x000fd8000f8e00ff */
[----:B0-----:R-:W2:Y:S01]  /*16a0*/  @P0 ATOMG.E.ADD.64.STRONG.GPU PT, R4, desc[UR12][R12.64], R4 ;  /* 0x800000040c0409a8 */ /* 0x001ea200081ef50c */
[----:B-1----:R-:W-:Y:S01]  /*16b0*/  LOP3.LUT R14, R14, UR5, RZ, 0xc0, !PT ;  /* 0x000000050e0e7c12 */ /* 0x002fe2000f8ec0ff */
[----:B------:R-:W-:-:S03]  /*16c0*/  UMOV UR4, URZ ;  /* 0x000000ff00047c82 */ /* 0x000fc60008000000 */
        /* <DEDUP_REMOVED lines=13> */
.L_x_259:
[----:B------:R-:W-:Y:S05]  /*17a0*/  BSYNC.RECONVERGENT B0 ;  /* 0x0000000000007941 */ /* 0x000fea0003800200 */
.L_x_258:
[C---:B------:R-:W-:Y:S02]  /*17b0*/  IMAD R0, R3.reuse, 0x4, R0 ;  /* 0x0000000403007824 */ /* 0x040fe400078e0200 */
[----:B------:R-:W-:-:S03]  /*17c0*/  IMAD R2, R3, 0x20, R2 ;  /* 0x0000002003027824 */ /* 0x000fc600078e0202 */
[----:B------:R-:W-:-:S13]  /*17d0*/  ISETP.GE.U32.AND P0, PT, R0, 0x400, PT ;  /* 0x000004000000780c */ /* 0x000fda0003f06070 */
[----:B------:R-:W-:Y:S05]  /*17e0*/  @!P0 BRA `(.L_x_260) ;  /* 0xfffffff400648947 */ /* 0x000fea000383ffff */
[----:B------:R-:W-:Y:S05]  /*17f0*/  EXIT ;  /* 0x000000000000794d */ /* 0x000fea0003800000 */
.L_x_261:
        /* <DEDUP_REMOVED lines=16> */
.L_x_299:


//--------------------- .text._Z21test_hash_join_kernelP10TestResultPlS1_S1_S1_mmS1_Pm --------------------------
	.section	.text._Z21test_hash_join_kernelP10TestResultPlS1_S1_S1_mmS1_Pm,"ax",@progbits
	.align	128
        .global         _Z21test_hash_join_kernelP10TestResultPlS1_S1_S1_mmS1_Pm
        .type           _Z21test_hash_join_kernelP10TestResultPlS1_S1_S1_mmS1_Pm,@function
        .size           _Z21test_hash_join_kernelP10TestResultPlS1_S1_S1_mmS1_Pm,(.L_x_300 - _Z21test_hash_join_kernelP10TestResultPlS1_S1_S1_mmS1_Pm)
        .other          _Z21test_hash_join_kernelP10TestResultPlS1_S1_S1_mmS1_Pm,@"STO_CUDA_ENTRY STV_DEFAULT"
_Z21test_hash_join_kernelP10TestResultPlS1_S1_S1_mmS1_Pm:
.text._Z21test_hash_join_kernelP10TestResultPlS1_S1_S1_mmS1_Pm:
[----:B------:R-:W-:Y:S08]  /*0000*/  LDC R1, c[0x0][0x37c] ;  /* 0x0000df00ff017b82 */ /* 0x000ff00000000800 */
[----:B------:R-:W0:Y:S01]  /*0010*/  LDC R2, c[0x0][0x360] ;  /* 0x0000d800ff027b82 */ /* 0x000e220000000800 */
[----:B------:R-:W1:Y:S01]  /*0020*/  S2R R3, SR_TID.X ;  /* 0x0000000000037919 */ /* 0x000e620000002100 */
[----:B------:R-:W-:Y:S01]  /*0030*/  BSSY.RECONVERGENT B0, `(.L_x_262) ;  /* 0x000002d000007945 */ /* 0x000fe20003800200 */
[----:B------:R-:W-:-:S05]  /*0040*/  IMAD.MOV.U32 R15, RZ, RZ, RZ ;  /* 0x000000ffff0f7224 */ /* 0x000fca00078e00ff */
[----:B------:R-:W2:Y:S01]  /*0050*/  S2UR UR4, SR_CTAID.X ;  /* 0x00000000000479c3 */ /* 0x000ea20000002500 */
[----:B0-----:R-:W0:Y:S01]  /*0060*/  I2F.U32.RP R6, R2 ;  /* 0x0000000200067306 */ /* 0x001e220000209000 */
[C---:B------:R-:W-:Y:S01]  /*0070*/  ISETP.NE.U32.AND P2, PT, R2.reuse, RZ, PT ;  /* 0x000000ff0200720c */ /* 0x040fe20003f45070 */
[----:B-1----:R-:W-:-:S06]  /*0080*/  IMAD.IADD R0, R2, 0x1, R3 ;  /* 0x0000000102007824 */ /* 0x002fcc00078e0203 */
[----:B0-----:R-:W0:Y:S02]  /*0090*/  MUFU.RCP R6, R6 ;  /* 0x0000000600067308 */ /* 0x001e240000001000 */
[----:B0-----:R-:W-:Y:S02]  /*00a0*/  VIADD R4, R6, 0xffffffe ;  /* 0x0ffffffe06047836 */ /* 0x001fe40000000000 */
[----:B--2---:R-:W-:-:S04]  /*00b0*/  IMAD R6, R2, UR4, R3 ;  /* 0x0000000402067c24 */ /* 0x004fc8000f8e0203 */
[----:B------:R0:W1:Y:S02]  /*00c0*/  F2I.FTZ.U32.TRUNC.NTZ R5, R4 ;  /* 0x0000000400057305 */ /* 0x000064000021f000 */
[----:B0-----:R-:W-:Y:S02]  /*00d0*/  IMAD.MOV.U32 R4, RZ, RZ, RZ ;  /* 0x000000ffff047224 */ /* 0x001fe400078e00ff */
[----:B-1----:R-:W-:-:S04]  /*00e0*/  IMAD.MOV R7, RZ, RZ, -R5 ;  /* 0x000000ffff077224 */ /* 0x002fc800078e0a05 */
[----:B------:R-:W-:-:S04]  /*00f0*/  IMAD R7, R7, R2, RZ ;  /* 0x0000000207077224 */ /* 0x000fc800078e02ff */
[----:B------:R-:W-:Y:S01]  /*0100*/  IMAD.HI.U32 R8, R5, R7, R4 ;  /* 0x0000000705087227 */ /* 0x000fe200078e0004 */
[----:B------:R-:W-:-:S05]  /*0110*/  LOP3.LUT R5, R0, 0xfffff, RZ, 0x3c, !PT ;  /* 0x000fffff00057812 */ /* 0x000fca00078e3cff */
        /* <DEDUP_REMOVED lines=8> */
[----:B------:R-:W-:-:S04]  /*01a0*/  @!P2 LOP3.LUT R8, RZ, R2, RZ, 0x33, !PT ;  /* 0x00000002ff08a212 */ /* 0x000fc800078e33ff */
[----:B------:R-:W-:-:S04]  /*01b0*/  LOP3.LUT R8, R8, 0x3, RZ, 0xc0, !PT ;  /* 0x0000000308087812 */ /* 0x000fc800078ec0ff */
[----:B------:R-:W-:-:S13]  /*01c0*/  ISETP.NE.AND P0, PT, R8, 0x2, PT ;  /* 0x000000020800780c */ /* 0x000fda0003f05270 */
[----:B------:R-:W-:Y:S05]  /*01d0*/  @!P0 BRA `(.L_x_263) ;  /* 0x0000000000488947 */ /* 0x000fea0003800000 */
[----:B------:R-:W0:Y:S01]  /*01e0*/  S2R R5, SR_CgaCtaId ;  /* 0x0000000000057919 */ /* 0x000e220000008800 */
[----:B------:R-:W-:Y:S02]  /*01f0*/  MOV R0, 0x400 ;  /* 0x0000040000007802 */ /* 0x000fe40000000f00 */
[----:B------:R-:W-:Y:S02]  /*0200*/  CS2R R10, SRZ ;  /* 0x00000000000a7805 */ /* 0x000fe4000001ff00 */
[----:B0-----:R-:W-:-:S07]  /*0210*/  LEA R0, R5, R0, 0x18 ;  /* 0x0000000005007211 */ /* 0x001fce00078ec0ff */
.L_x_264:
[----:B------:R-:W-:Y:S01]  /*0220*/  IMAD R7, R3, 0x8, R0 ;  /* 0x0000000803077824 */ /* 0x000fe200078e0200 */
[----:B------:R-:W-:Y:S01]  /*0230*/  IADD3 R11, P0, PT, R11, 0x1, RZ ;  /* 0x000000010b0b7810 */ /* 0x000fe20007f1e0ff */
[----:B------:R-:W-:Y:S01]  /*0240*/  IMAD.MOV.U32 R4, RZ, RZ, -0x1 ;  /* 0xffffffffff047424 */ /* 0x000fe200078e00ff */
[----:B------:R-:W-:Y:S01]  /*0250*/  IADD3 R3, P1, PT, R2, R3, RZ ;  /* 0x0000000302037210 */ /* 0x000fe20007f3e0ff */
[----:B------:R-:W-:Y:S01]  /*0260*/  IMAD.MOV.U32 R5, RZ, RZ, -0x1 ;  /* 0xffffffffff057424 */ /* 0x000fe200078e00ff */
[----:B------:R-:W-:Y:S01]  /*0270*/  LOP3.LUT R9, R11, R8, RZ, 0x3c, !PT ;  /* 0x000000080b097212 */ /* 0x000fe200078e3cff */
[----:B------:R-:W-:Y:S02]  /*0280*/  VIADD R12, R7, 0x1000000 ;  /* 0x01000000070c7836 */ /* 0x000fe40000000000 */
[----:B------:R-:W-:Y:S01]  /*0290*/  IMAD.X R10, RZ, RZ, R10, P0 ;  /* 0x000000ffff0a7224 */ /* 0x000fe200000e060a */
[----:B------:R0:W-:Y:S01]  /*02a0*/  STS.64 [R7], R4 ;  /* 0x0000000407007388 */ /* 0x0001e20000000a00 */
[----:B------:R-:W-:Y:S01]  /*02b0*/  ISETP.NE.U32.AND P0, PT, R9, 0x2, PT ;  /* 0x000000020900780c */ /* 0x000fe20003f05070 */
[----:B------:R-:W-:-:S02]  /*02c0*/  IMAD.X R15, RZ, RZ, R15, P1 ;  /* 0x000000ffff0f7224 */ /* 0x000fc400008e060f */
[----:B------:R0:W-:Y:S01]  /*02d0*/  STS.64 [R12+-0x800000], RZ ;  /* 0x800000ff0c007388 */ /* 0x0001e20000000a00 */
[----:B------:R-:W-:-:S13]  /*02e0*/  ISETP.NE.AND.EX P0, PT, R10, RZ, PT, P0 ;  /* 0x000000ff0a00720c */ /* 0x000fda0003f05300 */
[----:B0-----:R-:W-:Y:S05]  /*02f0*/  @P0 BRA `(.L_x_264) ;  /* 0xfffffffc00c80947 */ /* 0x001fea000383ffff */
.L_x_263:
[----:B------:R-:W-:Y:S05]  /*0300*/  BSYNC.RECONVERGENT B0 ;  /* 0x0000000000007941 */ /* 0x000fea0003800200 */
.L_x_262:
[----:B------:R-:W0:Y:S01]  /*0310*/  S2UR UR5, SR_CgaCtaId ;  /* 0x00000000000579c3 */ /* 0x000e220000008800 */
[----:B------:R-:W-:Y:S01]  /*0320*/  UMOV UR4, 0x400 ;  /* 0x0000040000047882 */ /* 0x000fe20000000000 */
[----:B------:R-:W-:Y:S01]  /*0330*/  BSSY.RECONVERGENT B0, `(.L_x_265) ;  /* 0x000001a000007945 */ /* 0x000fe20003800200 */
[----:B0-----:R-:W-:-:S06]  /*0340*/  ULEA UR4, UR5, UR4, 0x18 ;  /* 0x0000000405047291 */ /* 0x001fcc000f8ec0ff */
[----:B------:R-:W-:-:S07]  /*0350*/  LEA R7, R3, UR4, 0x3 ;  /* 0x0000000403077c11 */ /* 0x000fce000f8e18ff */
.L_x_266:
[C---:B-1----:R-:W-:Y:S01]  /*0360*/  IMAD R9, R2.reuse, 0x8, R7 ;  /* 0x0000000802097824 */ /* 0x042fe200078e0207 */
[C---:B------:R-:W-:Y:S01]  /*0370*/  LEA R3, P0, R2.reuse, R3, 0x2 ;  /* 0x0000000302037211 */ /* 0x040fe200078010ff */
[----:B------:R-:W-:Y:S02]  /*0380*/  IMAD.MOV.U32 R4, RZ, RZ, -0x1 ;  /* 0xffffffffff047424 */ /* 0x000fe400078e00ff */
[C---:B------:R-:W-:Y:S01]  /*0390*/  IMAD R11, R2.reuse, 0x8, R9 ;  /* 0x00000008020b7824 */ /* 0x040fe200078e0209 */
[C---:B------:R-:W-:Y:S01]  /*03a0*/  LEA.HI.X R15, R2.reuse, R15, RZ, 0x2, P0 ;  /* 0x0000000f020f7211 */ /* 0x040fe200000f14ff */
[----:B------:R-:W-:Y:S01]  /*03b0*/  IMAD.MOV.U32 R5, RZ, RZ, -0x1 ;  /* 0xffffffffff057424 */ /* 0x000fe200078e00ff */
[----:B------:R-:W-:Y:S01]  /*03c0*/  ISETP.GE.U32.AND P0, PT, R3, 0x100000, PT ;  /* 0x001000000300780c */ /* 0x000fe20003f06070 */
[----:B------:R-:W-:Y:S02]  /*03d0*/  VIADD R0, R7, 0x1000000 ;  /* 0x0100000007007836 */ /* 0x000fe40000000000 */
[----:B------:R-:W-:Y:S01]  /*03e0*/  VIADD R8, R9, 0x1000000 ;  /* 0x0100000009087836 */ /* 0x000fe20000000000 */
[----:B------:R0:W-:Y:S01]  /*03f0*/  STS.64 [R7], R4 ;  /* 0x0000000407007388 */ /* 0x0001e20000000a00 */
[----:B------:R-:W-:Y:S01]  /*0400*/  IMAD R13, R2, 0x8, R11 ;  /* 0x00000008020d7824 */ /* 0x000fe200078e020b */
[----:B------:R-:W-:Y:S01]  /*0410*/  ISETP.GE.U32.AND.EX P0, PT, R15, RZ, PT, P0 ;  /* 0x000000ff0f00720c */ /* 0x000fe20003f06100 */
[----:B------:R-:W-:Y:S01]  /*0420*/  VIADD R10, R11, 0x1000000 ;  /* 0x010000000b0a7836 */ /* 0x000fe20000000000 */
[----:B------:R1:W-:Y:S01]  /*0430*/  STS.64 [R0+-0x800000], RZ ;  /* 0x800000ff00007388 */ /* 0x0003e20000000a00 */
[----:B------:R-:W-:-:S03]  /*0440*/  VIADD R12, R13, 0x1000000 ;  /* 0x010000000d0c7836 */ /* 0x000fc60000000000 */
[----:B------:R1:W-:Y:S04]  /*0450*/  STS.64 [R9], R4 ;  /* 0x0000000409007388 */ /* 0x0003e80000000a00 */
[----:B------:R1:W-:Y:S01]  /*0460*/  STS.64 [R8+-0x800000], RZ ;  /* 0x800000ff08007388 */ /* 0x0003e20000000a00 */
[----:B0-----:R-:W-:-:S03]  /*0470*/  IMAD R7, R2, 0x20, R7 ;  /* 0x0000002002077824 */ /* 0x001fc600078e0207 */
[----:B------:R1:W-:Y:S04]  /*0480*/  STS.64 [R11], R4 ;  /* 0x000000040b007388 */ /* 0x0003e80000000a00 */
[----:B------:R1:W-:Y:S04]  /*0490*/  STS.64 [R10+-0x800000], RZ ;  /* 0x800000ff0a007388 */ /* 0x0003e80000000a00 */
[----:B------:R1:W-:Y:S04]  /*04a0*/  STS.64 [R13], R4 ;  /* 0x000000040d007388 */ /* 0x0003e80000000a00 */
[----:B------:R1:W-:Y:S01]  /*04b0*/  STS.64 [R12+-0x800000], RZ ;  /* 0x800000ff0c007388 */ /* 0x0003e20000000a00 */
[----:B------:R-:W-:Y:S05]  /*04c0*/  @!P0 BRA `(.L_x_266) ;  /* 0xfffffffc00a48947 */ /* 0x000fea000383ffff */
[----:B------:R-:W-:Y:S05]  /*04d0*/  BSYNC.RECONVERGENT B0 ;  /* 0x0000000000007941 */ /* 0x000fea0003800200 */
.L_x_265:
[----:B------:R-:W0:Y:S01]  /*04e0*/  LDCU.64 UR6, c[0x0][0x3b0] ;  /* 0x00007600ff0677ac */ /* 0x000e220008000a00 */
[--C-:B-1----:R-:W-:Y:S01]  /*04f0*/  SHF.R.S32.HI R0, RZ, 0x1f, R6.reuse ;  /* 0x0000001fff007819 */ /* 0x102fe20000011406 */
[----:B------:R-:W-:Y:S01]  /*0500*/  IMAD.MOV.U32 R3, RZ, RZ, R6 ;  /* 0x000000ffff037224 */ /* 0x000fe200078e0006 */
[----:B------:R-:W1:Y:S01]  /*0510*/  LDCU.64 UR12, c[0x0][0x358] ;  /* 0x00006b00ff0c77ac */ /* 0x000e620008000a00 */
[----:B------:R-:W-:Y:S01]  /*0520*/  BAR.SYNC.DEFER_BLOCKING 0x0 ;  /* 0x0000000000007b1d */ /* 0x000fe20000010000 */
[----:B0-----:R-:W-:-:S04]  /*0530*/  ISETP.GE.U32.AND P0, PT, R6, UR6, PT ;  /* 0x0000000606007c0c */ /* 0x001fc8000bf06070 */
[----:B------:R-:W-:-:S13]  /*0540*/  ISETP.GE.U32.AND.EX P0, PT, R0, UR7, PT, P0 ;  /* 0x0000000700007c0c */ /* 0x000fda000bf06100 */
[----:B-1----:R-:W-:Y:S05]  /*0550*/  @P0 BRA `(.L_x_267) ;  /* 0x0000000000c80947 */ /* 0x002fea0003800000 */
[----:B------:R-:W0:Y:S01]  /*0560*/  LDCU UR5, c[0x0][0x370] ;  /* 0x00006e00ff0577ac */ /* 0x000e220008000800 */
[----:B------:R-:W-:Y:S02]  /*0570*/  IMAD.MOV.U32 R10, RZ, RZ, R3 ;  /* 0x000000ffff0a7224 */ /* 0x000fe400078e0003 */
[----:B------:R-:W-:Y:S02]  /*0580*/  IMAD.MOV.U32 R11, RZ, RZ, R0 ;  /* 0x000000ffff0b7224 */ /* 0x000fe400078e0000 */
[----:B0-----:R-:W-:-:S07]  /*0590*/  IMAD R13, R2, UR5, RZ ;  /* 0x00000005020d7c24 */ /* 0x001fce000f8e02ff */
.L_x_271:
[----:B0-----:R-:W0:Y:S01]  /*05a0*/  LDCU.64 UR6, c[0x0][0x398] ;  /* 0x00007300ff0677ac */ /* 0x001e220008000a00 */
[C---:B------:R-:W-:Y:S01]  /*05b0*/  IMAD.SHL.U32 R8, R10.reuse, 0x8, RZ ;  /* 0x000000080a087824 */ /* 0x040fe200078e00ff */
[----:B------:R-:W-:-:S04]  /*05c0*/  SHF.L.U64.HI R4, R10, 0x3, R11 ;  /* 0x000000030a047819 */ /* 0x000fc8000001020b */
[----:B0-----:R-:W-:-:S04]  /*05d0*/  IADD3 R6, P0, PT, R8, UR6, RZ ;  /* 0x0000000608067c10 */ /* 0x001fc8000ff1e0ff */
[----:B------:R-:W-:Y:S01]  /*05e0*/  IADD3.X R7, PT, PT, R4, UR7, RZ, P0, !PT ;  /* 0x0000000704077c10 */ /* 0x000fe200087fe4ff */
[----:B------:R-:W0:Y:S05]  /*05f0*/  LDCU.64 UR6, c[0x0][0x3a0] ;  /* 0x00007400ff0677ac */ /* 0x000e2a0008000a00 */
[----:B------:R-:W2:Y:S01]  /*0600*/  LDG.E.64 R6, desc[UR12][R6.64] ;  /* 0x0000000c06067981 */ /* 0x000ea2000c1e1b00 */
[----:B0-----:R-:W-:-:S04]  /*0610*/  IADD3 R8, P0, PT, R8, UR6, RZ ;  /* 0x0000000608087c10 */ /* 0x001fc8000ff1e0ff */
[----:B------:R-:W-:Y:S01]  /*0620*/  IADD3.X R9, PT, PT, R4, UR7, RZ, P0, !PT ;  /* 0x0000000704097c10 */ /* 0x000fe200087fe4ff */
[----:B------:R-:W-:Y:S01]  /*0630*/  IMAD.MOV.U32 R4, RZ, RZ, -0x1 ;  /* 0xffffffffff047424 */ /* 0x000fe200078e00ff */
[----:B------:R-:W0:Y:S04]  /*0640*/  LDCU.64 UR6, c[0x0][0x3b0] ;  /* 0x00007600ff0677ac */ /* 0x000e280008000a00 */
[----:B------:R-:W5:Y:S01]  /*0650*/  LDG.E.64 R8, desc[UR12][R8.64] ;  /* 0x0000000c08087981 */ /* 0x000f62000c1e1b00 */
[----:B------:R-:W-:Y:S01]  /*0660*/  IMAD.MOV.U32 R5, RZ, RZ, -0x1 ;  /* 0xffffffffff057424 */ /* 0x000fe200078e00ff */
[----:B------:R-:W-:Y:S01]  /*0670*/  IADD3 R10, P0, PT, R13, R10, RZ ;  /* 0x0000000a0d0a7210 */ /* 0x000fe20007f1e0ff */
[----:B------:R-:W-:Y:S04]  /*0680*/  BSSY B0, `(.L_x_268) ;  /* 0x000001b000007945 */ /* 0x000fe80003800000 */
[----:B------:R-:W-:Y:S01]  /*0690*/  IMAD.X R11, RZ, RZ, R11, P0 ;  /* 0x000000ffff0b7224 */ /* 0x000fe200000e060b */
[----:B0-----:R-:W-:-:S04]  /*06a0*/  ISETP.GE.U32.AND P0, PT, R10, UR6, PT ;  /* 0x000000060a007c0c */ /* 0x001fc8000bf06070 */
[----:B------:R-:W-:Y:S02]  /*06b0*/  ISETP.GE.U32.AND.EX P0, PT, R11, UR7, PT, P0 ;  /* 0x000000070b007c0c */ /* 0x000fe4000bf06100 */
[----:B--2---:R-:W-:-:S04]  /*06c0*/  LOP3.LUT R12, R6, 0xfffff, RZ, 0xc0, !PT ;  /* 0x000fffff060c7812 */ /* 0x004fc800078ec0ff */
[----:B------:R-:W-:-:S05]  /*06d0*/  LEA R15, R12, UR4, 0x3 ;  /* 0x000000040c0f7c11 */ /* 0x000fca000f8e18ff */
[----:B------:R-:W0:Y:S02]  /*06e0*/  ATOMS.CAS.64 R4, [R15], R4, R6 ;  /* 0x000000040f04738d */ /* 0x000e240000000406 */
[----:B0-----:R-:W-:-:S04]  /*06f0*/  ISETP.NE.U32.AND P1, PT, R4, -0x1, PT ;  /* 0xffffffff0400780c */ /* 0x001fc80003f25070 */
[----:B------:R-:W-:-:S13]  /*0700*/  ISETP.NE.AND.EX P1, PT, R5, -0x1, PT, P1 ;  /* 0xffffffff0500780c */ /* 0x000fda0003f25310 */
[----:B------:R-:W-:Y:S05]  /*0710*/  @!P1 BRA `(.L_x_269) ;  /* 0x0000000000449947 */ /* 0x000fea0003800000 */
[----:B------:R-:W-:-:S07]  /*0720*/  IMAD.MOV.U32 R14, RZ, RZ, R12 ;  /* 0x000000ffff0e7224 */ /* 0x000fce00078e000c */
.L_x_270:
[----:B------:R-:W-:Y:S01]  /*0730*/  LEA R4, R12, UR4, 0x3 ;  /* 0x000000040c047c11 */ /* 0x000fe2000f8e18ff */
[----:B------:R-:W-:Y:S05]  /*0740*/  YIELD ;  /* 0x0000000000007946 */ /* 0x000fea0003800000 */
[----:B------:R-:W0:Y:S02]  /*0750*/  LDS.64 R4, [R4] ;  /* 0x0000000004047984 */ /* 0x000e240000000a00 */
[----:B0-----:R-:W-:-:S04]  /*0760*/  ISETP.NE.U32.AND P1, PT, R4, R6, PT ;  /* 0x000000060400720c */ /* 0x001fc80003f25070 */
[----:B------:R-:W-:-:S13]  /*0770*/  ISETP.NE.AND.EX P1, PT, R5, R7, PT, P1 ;  /* 0x000000070500720c */ /* 0x000fda0003f25310 */
[----:B------:R-:W-:Y:S05]  /*0780*/  @!P1 BRA `(.L_x_269) ;  /* 0x0000000000289947 */ /* 0x000fea0003800000 */
[----:B------:R-:W-:Y:S02]  /*0790*/  VIADD R12, R14, 0x1 ;  /* 0x000000010e0c7836 */ /* 0x000fe40000000000 */
[----:B------:R-:W-:Y:S02]  /*07a0*/  IMAD.MOV.U32 R4, RZ, RZ, -0x1 ;  /* 0xffffffffff047424 */ /* 0x000fe400078e00ff */
[----:B------:R-:W-:Y:S01]  /*07b0*/  IMAD.MOV.U32 R5, RZ, RZ, -0x1 ;  /* 0xffffffffff057424 */ /* 0x000fe200078e00ff */
[----:B------:R-:W-:-:S04]  /*07c0*/  LOP3.LUT R12, R12, 0xfffff, RZ, 0xc0, !PT ;  /* 0x000fffff0c0c7812 */ /* 0x000fc800078ec0ff */
[----:B------:R-:W-:Y:S01]  /*07d0*/  LEA R15, R12, UR4, 0x3 ;  /* 0x000000040c0f7c11 */ /* 0x000fe2000f8e18ff */
[----:B------:R-:W-:-:S04]  /*07e0*/  IMAD.MOV.U32 R14, RZ, RZ, R12 ;  /* 0x000000ffff0e7224 */ /* 0x000fc800078e000c */
[----:B------:R-:W0:Y:S02]  /*07f0*/  ATOMS.CAS.64 R4, [R15], R4, R6 ;  /* 0x000000040f04738d */ /* 0x000e240000000406 */
[----:B0-----:R-:W-:-:S04]  /*0800*/  ISETP.NE.U32.AND P1, PT, R4, -0x1, PT ;  /* 0xffffffff0400780c */ /* 0x001fc80003f25070 */
[----:B------:R-:W-:-:S13]  /*0810*/  ISETP.NE.AND.EX P1, PT, R5, -0x1, PT, P1 ;  /* 0xffffffff0500780c */ /* 0x000fda0003f25310 */
[----:B------:R-:W-:Y:S05]  /*0820*/  @P1 BRA `(.L_x_270) ;  /* 0xfffffffc00c01947 */ /* 0x000fea000383ffff */
.L_x_269:
[----:B------:R-:W-:Y:S05]  /*0830*/  BSYNC B0 ;  /* 0x0000000000007941 */ /* 0x000fea0003800000 */
.L_x_268:
[----:B------:R-:W-:-:S05]  /*0840*/  LEA R12, R12, UR4, 0x3 ;  /* 0x000000040c0c7c11 */ /* 0x000fca000f8e18ff */
[----:B------:R-:W-:-:S05]  /*0850*/  VIADD R5, R12, 0x1000000 ;  /* 0x010000000c057836 */ /* 0x000fca0000000000 */
[----:B-----5:R0:W-:Y:S01]  /*0860*/  STS.64 [R5+-0x800000], R8 ;  /* 0x8000000805007388 */ /* 0x0201e20000000a00 */
[----:B------:R-:W-:Y:S05]  /*0870*/  @!P0 BRA `(.L_x_271) ;  /* 0xfffffffc00488947 */ /* 0x000fea000383ffff */
.L_x_267:
[----:B------:R-:W-:Y:S05]  /*0880*/  WARPSYNC.ALL ;  /* 0x0000000000007948 */ /* 0x000fea0003800000 */
[----:B------:R-:W1:Y:S01]  /*0890*/  LDCU.64 UR6, c[0x0][0x3a8] ;  /* 0x00007500ff0677ac */ /* 0x000e620008000a00 */
[----:B------:R-:W-:Y:S01]  /*08a0*/  BAR.SYNC.DEFER_BLOCKING 0x0 ;  /* 0x0000000000007b1d */ /* 0x000fe20000010000 */
[----:B-1----:R-:W-:-:S04]  /*08b0*/  ISETP.GE.U32.AND P0, PT, R3, UR6, PT ;  /* 0x0000000603007c0c */ /* 0x002fc8000bf06070 */
[----:B------:R-:W-:-:S13]  /*08c0*/  ISETP.GE.U32.AND.EX P0, PT, R0, UR7, PT, P0 ;  /* 0x0000000700007c0c */ /* 0x000fda000bf06100 */
[----:B------:R-:W-:Y:S05]  /*08d0*/  @P0 EXIT ;  /* 0x000000000000094d */ /* 0x000fea0003800000 */
[----:B------:R-:W1:Y:S01]  /*08e0*/  S2UR UR10, SR_CgaCtaId ;  /* 0x00000000000a79c3 */ /* 0x000e620000008800 */
[----:B------:R-:W2:Y:S01]  /*08f0*/  LDCU.64 UR8, c[0x0][0x3b0] ;  /* 0x00007600ff0877ac */ /* 0x000ea20008000a00 */
[----:B------:R-:W3:Y:S01]  /*0900*/  LDCU UR11, c[0x0][0x370] ;  /* 0x00006e00ff0b77ac */ /* 0x000ee20008000800 */
[----:B------:R-:W-:Y:S01]  /*0910*/  UMOV UR4, 0x400 ;  /* 0x0000040000047882 */ /* 0x000fe20000000000 */
[----:B--2---:R-:W-:Y:S01]  /*0920*/  UIADD3 UR5, UP0, UPT, UR8, UR6, URZ ;  /* 0x0000000608057290 */ /* 0x004fe2000ff1e0ff */
[----:B---3--:R-:W-:Y:S01]  /*0930*/  IMAD R2, R2, UR11, RZ ;  /* 0x0000000b02027c24 */ /* 0x008fe2000f8e02ff */
[----:B-1----:R-:W-:Y:S02]  /*0940*/  ULEA UR10, UR10, UR4, 0x18 ;  /* 0x000000040a0a7291 */ /* 0x002fe4000f8ec0ff */
[----:B------:R-:W-:-:S12]  /*0950*/  UIADD3.X UR8, UPT, UPT, UR9, UR7, URZ, UP0, !UPT ;  /* 0x0000000709087290 */ /* 0x000fd800087fe4ff */
.L_x_277:
[----:B------:R-:W1:Y:S01]  /*0960*/  LDCU.64 UR6, c[0x0][0x388] ;  /* 0x00007100ff0677ac */ /* 0x000e620008000a00 */
[C---:B0-----:R-:W-:Y:S01]  /*0970*/  IMAD.SHL.U32 R4, R3.reuse, 0x8, RZ ;  /* 0x0000000803047824 */ /* 0x041fe200078e00ff */
[----:B------:R-:W-:-:S04]  /*0980*/  SHF.L.U64.HI R12, R3, 0x3, R0 ;  /* 0x00000003030c7819 */ /* 0x000fc80000010200 */
[----:B-1----:R-:W-:-:S04]  /*0990*/  IADD3 R6, P0, PT, R4, UR6, RZ ;  /* 0x0000000604067c10 */ /* 0x002fc8000ff1e0ff */
[----:B------:R-:W-:-:S06]  /*09a0*/  IADD3.X R7, PT, PT, R12, UR7, RZ, P0, !PT ;  /* 0x000000070c077c10 */ /* 0x000fcc00087fe4ff */
[----:B------:R-:W0:Y:S01]  /*09b0*/  LDG.E.64 R6, desc[UR12][R6.64] ;  /* 0x0000000c06067981 */ /* 0x000e22000c1e1b00 */
[----:B------:R-:W-:Y:S01]  /*09c0*/  BSSY.RECONVERGENT B0, `(.L_x_272) ;  /* 0x000003e000007945 */ /* 0x000fe20003800200 */
[----:B0-----:R-:W-:-:S04]  /*09d0*/  LOP3.LUT R5, R6, 0xfffff, RZ, 0xc0, !PT ;  /* 0x000fffff06057812 */ /* 0x001fc800078ec0ff */
[----:B------:R-:W-:-:S06]  /*09e0*/  LEA R8, R5, UR10, 0x3 ;  /* 0x0000000a05087c11 */ /* 0x000fcc000f8e18ff */
[----:B------:R-:W0:Y:S02]  /*09f0*/  LDS.64 R8, [R8] ;  /* 0x0000000008087984 */ /* 0x000e240000000a00 */
[----:B0-----:R-:W-:-:S04]  /*0a00*/  ISETP.NE.U32.AND P0, PT, R8, -0x1, PT ;  /* 0xffffffff0800780c */ /* 0x001fc80003f05070 */
[----:B------:R-:W-:-:S13]  /*0a10*/  ISETP.NE.AND.EX P0, PT, R9, -0x1, PT, P0 ;  /* 0xffffffff0900780c */ /* 0x000fda0003f05300 */
[----:B------:R-:W-:Y:S05]  /*0a20*/  @!P0 BRA `(.L_x_273) ;  /* 0x0000000000dc8947 */ /* 0x000fea0003800000 */
[----:B------:R-:W-:Y:S01]  /*0a30*/  ISETP.NE.U32.AND P0, PT, R8, R6, PT ;  /* 0x000000060800720c */ /* 0x000fe20003f05070 */
[----:B------:R-:W-:Y:S03]  /*0a40*/  BSSY.RELIABLE B1, `(.L_x_274) ;  /* 0x0000011000017945 */ /* 0x000fe60003800100 */
[----:B------:R-:W-:-:S13]  /*0a50*/  ISETP.NE.AND.EX P0, PT, R9, R7, PT, P0 ;  /* 0x000000070900720c */ /* 0x000fda0003f05300 */
[----:B------:R-:W-:Y:S05]  /*0a60*/  @!P0 BRA `(.L_x_275) ;  /* 0x0000000000388947 */ /* 0x000fea0003800000 */
[----:B------:R-:W-:Y:S01]  /*0a70*/  BSSY.RELIABLE B2, `(.L_x_275) ;  /* 0x000000d000027945 */ /* 0x000fe20003800100 */
.L_x_276:
[----:B------:R-:W-:-:S05]  /*0a80*/  VIADD R5, R5, 0x1 ;  /* 0x0000000105057836 */ /* 0x000fca0000000000 */
[----:B------:R-:W-:-:S04]  /*0a90*/  LOP3.LUT R5, R5, 0xfffff, RZ, 0xc0, !PT ;  /* 0x000fffff05057812 */ /* 0x000fc800078ec0ff */
[----:B------:R-:W-:-:S06]  /*0aa0*/  LEA R8, R5, UR10, 0x3 ;  /* 0x0000000a05087c11 */ /* 0x000fcc000f8e18ff */
[----:B------:R-:W0:Y:S02]  /*0ab0*/  LDS.64 R8, [R8] ;  /* 0x0000000008087984 */ /* 0x000e240000000a00 */
[----:B0-----:R-:W-:-:S04]  /*0ac0*/  ISETP.NE.U32.AND P0, PT, R8, -0x1, PT ;  /* 0xffffffff0800780c */ /* 0x001fc80003f05070 */
[----:B------:R-:W-:-:S13]  /*0ad0*/  ISETP.NE.AND.EX P0, PT, R9, -0x1, PT, P0 ;  /* 0xffffffff0900780c */ /* 0x000fda0003f05300 */
[----:B------:R-:W-:Y:S05]  /*0ae0*/  @!P0 BREAK.RELIABLE B2 ;  /* 0x0000000000028942 */ /* 0x000fea0003800100 */
[----:B------:R-:W-:Y:S05]  /*0af0*/  @!P0 BREAK.RELIABLE B1 ;  /* 0x0000000000018942 */ /* 0x000fea0003800100 */
[----:B------:R-:W-:Y:S05]  /*0b00*/  @!P0 BRA `(.L_x_273) ;  /* 0x0000000000a48947 */ /* 0x000fea0003800000 */
[----:B------:R-:W-:-:S04]  /*0b10*/  ISETP.NE.U32.AND P0, PT, R8, R6, PT ;  /* 0x000000060800720c */ /* 0x000fc80003f05070 */
[----:B------:R-:W-:-:S13]  /*0b20*/  ISETP.NE.AND.EX P0, PT, R9, R7, PT, P0 ;  /* 0x000000070900720c */ /* 0x000fda0003f05300 */
[----:B------:R-:W-:Y:S05]  /*0b30*/  @P0 BRA `(.L_x_276) ;  /* 0xfffffffc00d00947 */ /* 0x000fea000383ffff */
[----:B------:R-:W-:Y:S05]  /*0b40*/  BSYNC.RELIABLE B2 ;  /* 0x0000000000027941 */ /* 0x000fea0003800100 */
.L_x_275:
[----:B------:R-:W-:Y:S05]  /*0b50*/  BSYNC.RELIABLE B1 ;  /* 0x0000000000017941 */ /* 0x000fea0003800100 */
.L_x_274:
        /* <DEDUP_REMOVED lines=8> */
[----:B------:R-:W-:-:S04]  /*0be0*/  IMAD.U32 R9, RZ, RZ, UR7 ;  /* 0x00000007ff097e24 */ /* 0x000fc8000f8e00ff */
[----:B------:R-:W-:Y:S01]  /*0bf0*/  IMAD.U32 R9, RZ, RZ, UR4 ;  /* 0x00000004ff097e24 */ /* 0x000fe2000f8e00ff */
[----:B0-----:R-:W-:Y:S01]  /*0c00*/  ISETP.EQ.U32.AND P0, PT, R13, R8, PT ;  /* 0x000000080d00720c */ /* 0x001fe20003f02070 */
[----:B------:R-:W-:-:S12]  /*0c10*/  IMAD.U32 R8, RZ, RZ, UR6 ;  /* 0x00000006ff087e24 */ /* 0x000fd8000f8e00ff */
[----:B-1----:R-:W2:Y:S01]  /*0c20*/  @P0 ATOMG.E.ADD.64.STRONG.GPU PT, R6, desc[UR12][R6.64], R8 ;  /* 0x80000008060609a8 */ /* 0x002ea200081ef50c */
[----:B------:R-:W-:Y:S01]  /*0c30*/  UMOV UR4, URZ ;  /* 0x000000ff00047c82 */ /* 0x000fe20008000000 */
[----:B------:R-:W0:Y:S02]  /*0c40*/  S2R R14, SR_LTMASK ;  /* 0x00000000000e7919 */ /* 0x000e240000003900 */
[----:B0-----:R-:W-:-:S04]  /*0c50*/  LOP3.LUT R14, R14, UR9, RZ, 0xc0, !PT ;  /* 0x000000090e0e7c12 */ /* 0x001fc8000f8ec0ff */
[----:B------:R-:W0:Y:S01]  /*0c60*/  POPC R15, R14 ;  /* 0x0000000e000f7309 */ /* 0x000e220000000000 */
[----:B--2---:R-:W-:Y:S04]  /*0c70*/  SHFL.IDX PT, R10, R6, R13, 0x1f ;  /* 0x00001f0d060a7589 */ /* 0x004fe800000e0000 */
[----:B------:R-:W0:Y:S02]  /*0c80*/  SHFL.IDX PT, R11, R7, R13, 0x1f ;  /* 0x00001f0d070b7589 */ /* 0x000e2400000e0000 */
[----:B0-----:R-:W-:-:S04]  /*0c90*/  IMAD.WIDE.U32 R10, R15, 0x1, R10 ;  /* 0x000000010f0a7825 */ /* 0x001fc800078e000a */
[----:B------:R-:W-:Y:S01]  /*0ca0*/  VIADD R15, R11, UR4 ;  /* 0x000000040b0f7c36 */ /* 0x000fe20008000000 */
[----:B------:R-:W-:-:S04]  /*0cb0*/  ISETP.GE.U32.AND P0, PT, R10, UR5, PT ;  /* 0x000000050a007c0c */ /* 0x000fc8000bf06070 */
[----:B------:R-:W-:-:S13]  /*0cc0*/  ISETP.GE.U32.AND.EX P0, PT, R15, UR8, PT, P0 ;  /* 0x000000080f007c0c */ /* 0x000fda000bf06100 */
[----:B------:R-:W-:Y:S05]  /*0cd0*/  @P0 BRA `(.L_x_273) ;  /* 0x0000000000300947 */ /* 0x000fea0003800000 */
[----:B------:R-:W0:Y:S02]  /*0ce0*/  LDCU.64 UR6, c[0x0][0x390] ;  /* 0x00007200ff0677ac */ /* 0x000e240008000a00 */
[----:B0-----:R-:W-:-:S04]  /*0cf0*/  IADD3 R6, P0, PT, R4, UR6, RZ ;  /* 0x0000000604067c10 */ /* 0x001fc8000ff1e0ff */
[----:B------:R-:W-:Y:S01]  /*0d00*/  IADD3.X R7, PT, PT, R12, UR7, RZ, P0, !PT ;  /* 0x000000070c077c10 */ /* 0x000fe200087fe4ff */
[----:B------:R-:W0:Y:S05]  /*0d10*/  LDCU.64 UR6, c[0x0][0x3b8] ;  /* 0x00007700ff0677ac */ /* 0x000e2a0008000a00 */
[----:B------:R-:W2:Y:S01]  /*0d20*/  LDG.E.64 R6, desc[UR12][R6.64] ;  /* 0x0000000c06067981 */ /* 0x000ea2000c1e1b00 */
[----:B------:R-:W-:-:S05]  /*0d30*/  LEA R5, R5, UR10, 0x3 ;  /* 0x0000000a05057c11 */ /* 0x000fca000f8e18ff */
[----:B------:R-:W-:-:S06]  /*0d40*/  VIADD R8, R5, 0x1000000 ;  /* 0x0100000005087836 */ /* 0x000fcc0000000000 */
[----:B------:R-:W1:Y:S01]  /*0d50*/  LDS.64 R8, [R8+-0x800000] ;  /* 0x8000000008087984 */ /* 0x000e620000000a00 */
[----:B0-----:R-:W-:-:S04]  /*0d60*/  LEA R4, P0, R10, UR6, 0x4 ;  /* 0x000000060a047c11 */ /* 0x001fc8000f8020ff */
[----:B------:R-:W-:-:S05]  /*0d70*/  LEA.HI.X R5, R10, UR7, R15, 0x4, P0 ;  /* 0x000000070a057c11 */ /* 0x000fca00080f240f */
[----:B-1----:R0:W-:Y:S04]  /*0d80*/  STG.E.64 desc[UR12][R4.64+0x8], R8 ;  /* 0x0000080804007986 */ /* 0x0021e8000c101b0c */
[----:B--2---:R0:W-:Y:S02]  /*0d90*/  STG.E.64 desc[UR12][R4.64], R6 ;  /* 0x0000000604007986 */ /* 0x0041e4000c101b0c */
.L_x_273:
[----:B------:R-:W-:Y:S05]  /*0da0*/  BSYNC.RECONVERGENT B0 ;  /* 0x0000000000007941 */ /* 0x000fea0003800200 */
.L_x_272:
[----:B------:R-:W1:Y:S01]  /*0db0*/  LDCU.64 UR6, c[0x0][0x3a8] ;  /* 0x00007500ff0677ac */ /* 0x000e620008000a00 */
[----:B------:R-:W-:-:S05]  /*0dc0*/  IADD3 R3, P0, PT, R2, R3, RZ ;  /* 0x0000000302037210 */ /* 0x000fca0007f1e0ff */
[----:B------:R-:W-:Y:S01]  /*0dd0*/  IMAD.X R0, RZ, RZ, R0, P0 ;  /* 0x000000ffff007224 */ /* 0x000fe200000e0600 */
[----:B-1----:R-:W-:-:S04]  /*0de0*/  ISETP.GE.U32.AND P0, PT, R3, UR6, PT ;  /* 0x0000000603007c0c */ /* 0x002fc8000bf06070 */
[----:B------:R-:W-:-:S13]  /*0df0*/  ISETP.GE.U32.AND.EX P0, PT, R0, UR7, PT, P0 ;  /* 0x0000000700007c0c */ /* 0x000fda000bf06100 */
[----:B------:R-:W-:Y:S05]  /*0e00*/  @!P0 BRA `(.L_x_277) ;  /* 0xfffffff800d48947 */ /* 0x000fea000383ffff */
[----:B------:R-:W-:Y:S05]  /*0e10*/  EXIT ;  /* 0x000000000000794d */ /* 0x000fea0003800000 */
.L_x_278:
        /* <DEDUP_REMOVED lines=14> */
.L_x_300:


//--------------------- .text._Z25test_columnar_scan_kernelP10TestResultPlPbmS1_ --------------------------
	.section	.text._Z25test_columnar_scan_kernelP10TestResultPlPbmS1_,"ax",@progbits
	.align	128
        .global         _Z25test_columnar_scan_kernelP10TestResultPlPbmS1_
        .type           _Z25test_columnar_scan_kernelP10TestResultPlPbmS1_,@function
        .size           _Z25test_columnar_scan_kernelP10TestResultPlPbmS1_,(.L_x_301 - _Z25test_columnar_scan_kernelP10TestResultPlPbmS1_)
        .other          _Z25test_columnar_scan_kernelP10TestResultPlPbmS1_,@"STO_CUDA_ENTRY STV_DEFAULT"
_Z25test_columnar_scan_kernelP10TestResultPlPbmS1_:
.text._Z25test_columnar_scan_kernelP10TestResultPlPbmS1_:
[----:B------:R-:W-:Y:S01]  /*0000*/  LDC R1, c[0x0][0x37c] ;  /* 0x0000df00ff017b82 */ /* 0x000fe20000000800 */
[----:B------:R-:W0:Y:S07]  /*0010*/  S2R R0, SR_TID.X ;  /* 0x0000000000007919 */ /* 0x000e2e0000002100 */
[----:B------:R-:W0:Y:S01]  /*0020*/  S2UR UR4, SR_CTAID.X ;  /* 0x00000000000479c3 */ /* 0x000e220000002500 */
[----:B------:R-:W1:Y:S01]  /*0030*/  LDCU.64 UR8, c[0x0][0x398] ;  /* 0x00007300ff0877ac */ /* 0x000e620008000a00 */
[----:B------:R-:W-:Y:S01]  /*0040*/  BSSY.RECONVERGENT B0, `(.L_x_279) ;  /* 0x0000025000007945 */ /* 0x000fe20003800200 */
[----:B------:R-:W-:Y:S01]  /*0050*/  IMAD.MOV.U32 R11, RZ, RZ, RZ ;  /* 0x000000ffff0b7224 */ /* 0x000fe200078e00ff */
[----:B------:R-:W-:Y:S01]  /*0060*/  CS2R R8, SRZ ;  /* 0x0000000000087805 */ /* 0x000fe2000001ff00 */
[----:B------:R-:W2:Y:S01]  /*0070*/  LDCU.64 UR6, c[0x0][0x358] ;  /* 0x00006b00ff0677ac */ /* 0x000ea20008000a00 */
[----:B------:R-:W-:-:S02]  /*0080*/  IMAD.MOV.U32 R13, RZ, RZ, RZ ;  /* 0x000000ffff0d7224 */ /* 0x000fc400078e00ff */
[----:B------:R-:W0:Y:S01]  /*0090*/  LDC R3, c[0x0][0x360] ;  /* 0x0000d800ff037b82 */ /* 0x000e220000000800 */
[----:B------:R-:W3:Y:S01]  /*00a0*/  LDCU.64 UR10, c[0x0][0x398] ;  /* 0x00007300ff0a77ac */ /* 0x000ee20008000a00 */
[----:B0-----:R-:W-:-:S05]  /*00b0*/  IMAD R2, R3, UR4, R0 ;  /* 0x0000000403027c24 */ /* 0x001fca000f8e0200 */
[----:B-1----:R-:W-:Y:S02]  /*00c0*/  ISETP.GE.U32.AND P0, PT, R2, UR8, PT ;  /* 0x0000000802007c0c */ /* 0x002fe4000bf06070 */
[----:B------:R-:W-:-:S04]  /*00d0*/  SHF.R.S32.HI R4, RZ, 0x1f, R2 ;  /* 0x0000001fff047819 */ /* 0x000fc80000011402 */
[----:B------:R-:W-:Y:S01]  /*00e0*/  ISETP.GE.U32.AND.EX P0, PT, R4, UR9, PT, P0 ;  /* 0x0000000904007c0c */ /* 0x000fe2000bf06100 */
[----:B------:R-:W0:-:S12]  /*00f0*/  LDCU.64 UR8, c[0x0][0x390] ;  /* 0x00007200ff0877ac */ /* 0x000e180008000a00 */
[----:B--23--:R-:W-:Y:S05]  /*0100*/  @P0 BRA `(.L_x_280) ;  /* 0x0000000000600947 */ /* 0x00cfea0003800000 */
[----:B------:R-:W1:Y:S01]  /*0110*/  LDCU UR4, c[0x0][0x370] ;  /* 0x00006e00ff0477ac */ /* 0x000e620008000800 */
[----:B------:R-:W-:Y:S01]  /*0120*/  IMAD.MOV.U32 R15, RZ, RZ, R2 ;  /* 0x000000ffff0f7224 */ /* 0x000fe200078e0002 */
[----:B------:R-:W-:Y:S01]  /*0130*/  CS2R R8, SRZ ;  /* 0x0000000000087805 */ /* 0x000fe2000001ff00 */
[----:B------:R-:W-:Y:S02]  /*0140*/  IMAD.MOV.U32 R10, RZ, RZ, R4 ;  /* 0x000000ffff0a7224 */ /* 0x000fe400078e0004 */
[----:B------:R-:W-:Y:S02]  /*0150*/  IMAD.MOV.U32 R11, RZ, RZ, RZ ;  /* 0x000000ffff0b7224 */ /* 0x000fe400078e00ff */
[----:B------:R-:W-:Y:S02]  /*0160*/  IMAD.MOV.U32 R13, RZ, RZ, RZ ;  /* 0x000000ffff0d7224 */ /* 0x000fe400078e00ff */
[----:B-1----:R-:W-:-:S07]  /*0170*/  IMAD R2, R3, UR4, RZ ;  /* 0x0000000403027c24 */ /* 0x002fce000f8e02ff */
.L_x_281:
[----:B0-----:R-:W-:-:S04]  /*0180*/  IADD3 R6, P0, PT, R15, UR8, RZ ;  /* 0x000000080f067c10 */ /* 0x001fc8000ff1e0ff */
[----:B------:R-:W-:-:S05]  /*0190*/  IADD3.X R7, PT, PT, R10, UR9, RZ, P0, !PT ;  /* 0x000000090a077c10 */ /* 0x000fca00087fe4ff */
[----:B------:R-:W2:Y:S02]  /*01a0*/  LDG.E.U8 R6, desc[UR6][R6.64] ;  /* 0x0000000606067981 */ /* 0x000ea4000c1e1100 */
[----:B--2---:R-:W-:-:S13]  /*01b0*/  ISETP.NE.AND P1, PT, R6, RZ, PT ;  /* 0x000000ff0600720c */ /* 0x004fda0003f25270 */
[----:B------:R-:W0:Y:S02]  /*01c0*/  @!P1 LDC.64 R4, c[0x0][0x388] ;  /* 0x0000e200ff049b82 */ /* 0x000e240000000a00 */
[----:B0-----:R-:W-:-:S04]  /*01d0*/  @!P1 LEA R4, P0, R15, R4, 0x3 ;  /* 0x000000040f049211 */ /* 0x001fc800078018ff */
[----:B------:R-:W-:-:S06]  /*01e0*/  @!P1 LEA.HI.X R5, R15, R5, R10, 0x3, P0 ;  /* 0x000000050f059211 */ /* 0x000fcc00000f1c0a */
[----:B------:R-:W2:Y:S01]  /*01f0*/  @!P1 LDG.E.64 R4, desc[UR6][R4.64] ;  /* 0x0000000604049981 */ /* 0x000ea2000c1e1b00 */
[C---:B------:R-:W-:Y:S02]  /*0200*/  IADD3 R15, P0, PT, R2.reuse, R15, RZ ;  /* 0x0000000f020f7210 */ /* 0x040fe40007f1e0ff */
[----:B------:R-:W-:Y:S02]  /*0210*/  @!P1 IADD3 R9, P2, PT, R9, 0x1, RZ ;  /* 0x0000000109099810 */ /* 0x000fe40007f5e0ff */
[----:B------:R-:W-:Y:S02]  /*0220*/  LEA.HI.X.SX32 R10, R2, R10, 0x1, P0 ;  /* 0x0000000a020a7211 */ /* 0x000fe400000f0eff */
[----:B------:R-:W-:Y:S01]  /*0230*/  ISETP.GE.U32.AND P0, PT, R15, UR10, PT ;  /* 0x0000000a0f007c0c */ /* 0x000fe2000bf06070 */
[----:B------:R-:W-:-:S03]  /*0240*/  @!P1 IMAD.X R8, RZ, RZ, R8, P2 ;  /* 0x000000ffff089224 */ /* 0x000fc600010e0608 */
[----:B------:R-:W-:Y:S02]  /*0250*/  ISETP.GE.U32.AND.EX P0, PT, R10, UR11, PT, P0 ;  /* 0x0000000b0a007c0c */ /* 0x000fe4000bf06100 */
[----:B--2---:R-:W-:-:S05]  /*0260*/  @!P1 IADD3 R11, P3, PT, R4, R11, RZ ;  /* 0x0000000b040b9210 */ /* 0x004fca0007f7e0ff */
[----:B------:R-:W-:-:S06]  /*0270*/  @!P1 IMAD.X R13, R5, 0x1, R13, P3 ;  /* 0x00000001050d9824 */ /* 0x000fcc00018e060d */
[----:B------:R-:W-:Y:S05]  /*0280*/  @!P0 BRA `(.L_x_281) ;  /* 0xfffffffc00bc8947 */ /* 0x000fea000383ffff */
.L_x_280:
[----:B0-----:R-:W-:Y:S05]  /*0290*/  BSYNC.RECONVERGENT B0 ;  /* 0x0000000000007941 */ /* 0x001fea0003800200 */
.L_x_279:
[----:B------:R-:W0:Y:S01]  /*02a0*/  SHFL.DOWN PT, R4, R11, 0x10, 0x1f ;  /* 0x0a001f000b047f89 */ /* 0x000e2200000e0000 */
[----:B------:R-:W1:Y:S03]  /*02b0*/  LDCU UR4, c[0x0][0x364] ;  /* 0x00006c80ff0477ac */ /* 0x000e660008000800 */
[----:B------:R-:W2:Y:S04]  /*02c0*/  SHFL.DOWN PT, R2, R13, 0x10, 0x1f ;  /* 0x0a001f000d027f89 */ /* 0x000ea800000e0000 */
[----:B------:R-:W3:Y:S04]  /*02d0*/  SHFL.DOWN PT, R6, R9, 0x10, 0x1f ;  /* 0x0a001f0009067f89 */ /* 0x000ee800000e0000 */
[----:B------:R-:W4:Y:S01]  /*02e0*/  SHFL.DOWN PT, R5, R8, 0x10, 0x1f ;  /* 0x0a001f0008057f89 */ /* 0x000f2200000e0000 */
[----:B0-----:R-:W-:-:S05]  /*02f0*/  IADD3 R15, P0, PT, R4, R11, RZ ;  /* 0x0000000b040f7210 */ /* 0x001fca0007f1e0ff */
[----:B--2---:R-:W-:Y:S01]  /*0300*/  IMAD.X R17, R2, 0x1, R13, P0 ;  /* 0x0000000102117824 */ /* 0x004fe200000e060d */
[----:B------:R-:W0:Y:S01]  /*0310*/  SHFL.DOWN PT, R4, R15, 0x8, 0x1f ;  /* 0x09001f000f047f89 */ /* 0x000e2200000e0000 */
[----:B---3--:R-:W-:-:S03]  /*0320*/  IADD3 R7, P1, PT, R6, R9, RZ ;  /* 0x0000000906077210 */ /* 0x008fc60007f3e0ff */
[----:B------:R-:W2:Y:S02]  /*0330*/  SHFL.DOWN PT, R2, R17, 0x8, 0x1f ;  /* 0x09001f0011027f89 */ /* 0x000ea400000e0000 */
[----:B----4-:R-:W-:Y:S02]  /*0340*/  IMAD.X R10, R5, 0x1, R8, P1 ;  /* 0x00000001050a7824 */ /* 0x010fe400008e0608 */
[----:B------:R-:W3:Y:S04]  /*0350*/  SHFL.DOWN PT, R6, R7, 0x8, 0x1f ;  /* 0x09001f0007067f89 */ /* 0x000ee800000e0000 */
[----:B------:R-:W4:Y:S01]  /*0360*/  SHFL.DOWN PT, R5, R10, 0x8, 0x1f ;  /* 0x09001f000a057f89 */ /* 0x000f2200000e0000 */
[----:B------:R-:W1:Y:S01]  /*0370*/  S2R R8, SR_TID.Z ;  /* 0x0000000000087919 */ /* 0x000e620000002300 */
        /* <DEDUP_REMOVED lines=8> */
[----:B------:R-:W1:Y:S01]  /*0400*/  S2R R7, SR_TID.Y ;  /* 0x0000000000077919 */ /* 0x000e620000002200 */
        /* <DEDUP_REMOVED lines=8> */
[----:B-1----:R-:W-:-:S04]  /*0490*/  IMAD R7, R8, UR4, R7 ;  /* 0x0000000408077c24 */ /* 0x002fc8000f8e0207 */
[----:B------:R-:W-:Y:S01]  /*04a0*/  IMAD R7, R7, R3, R0 ;  /* 0x0000000307077224 */ /* 0x000fe200078e0200 */
[----:B0-----:R-:W-:-:S05]  /*04b0*/  IADD3 R11, P0, PT, R4, R17, RZ ;  /* 0x00000011040b7210 */ /* 0x001fca0007f1e0ff */
[----:B--2---:R-:W-:Y:S01]  /*04c0*/  IMAD.X R13, R2, 0x1, R19, P0 ;  /* 0x00000001020d7824 */ /* 0x004fe200000e0613 */
[----:B------:R-:W-:Y:S01]  /*04d0*/  LOP3.LUT P0, RZ, R7, 0x1f, RZ, 0xc0, !PT ;  /* 0x0000001f07ff7812 */ /* 0x000fe2000780c0ff */
[----:B------:R0:W1:Y:S01]  /*04e0*/  SHFL.DOWN PT, R4, R11, 0x1, 0x1f ;  /* 0x08201f000b047f89 */ /* 0x00006200000e0000 */
[----:B---3--:R-:W-:-:S03]  /*04f0*/  IADD3 R9, P1, PT, R6, R15, RZ ;  /* 0x0000000f06097210 */ /* 0x008fc60007f3e0ff */
[----:B------:R0:W2:Y:S02]  /*0500*/  SHFL.DOWN PT, R0, R13, 0x1, 0x1f ;  /* 0x08201f000d007f89 */ /* 0x0000a400000e0000 */
[----:B----4-:R-:W-:Y:S02]  /*0510*/  IMAD.X R8, R5, 0x1, R10, P1 ;  /* 0x0000000105087824 */ /* 0x010fe400008e060a */
[----:B------:R0:W3:Y:S04]  /*0520*/  SHFL.DOWN PT, R6, R9, 0x1, 0x1f ;  /* 0x08201f0009067f89 */ /* 0x0000e800000e0000 */
[----:B------:R0:W4:Y:S01]  /*0530*/  SHFL.DOWN PT, R7, R8, 0x1, 0x1f ;  /* 0x08201f0008077f89 */ /* 0x00012200000e0000 */
[----:B------:R-:W-:Y:S05]  /*0540*/  @P0 EXIT ;  /* 0x000000000000094d */ /* 0x000fea0003800000 */
[----:B------:R-:W5:Y:S01]  /*0550*/  LDCU.64 UR4, c[0x0][0x3a0] ;  /* 0x00007400ff0477ac */ /* 0x000f620008000a00 */
[----:B------:R-:W0:Y:S01]  /*0560*/  LDC.64 R2, c[0x0][0x3a0] ;  /* 0x0000e800ff027b82 */ /* 0x000e220000000a00 */
[----:B-1----:R-:W-:Y:S02]  /*0570*/  IADD3 R4, P0, PT, R4, R11, RZ ;  /* 0x0000000b04047210 */ /* 0x002fe40007f1e0ff */
[----:B---3--:R-:W-:-:S03]  /*0580*/  IADD3 R6, P1, PT, R6, R9, RZ ;  /* 0x0000000906067210 */ /* 0x008fc60007f3e0ff */
[----:B--2---:R-:W-:Y:S02]  /*0590*/  IMAD.X R5, R0, 0x1, R13, P0 ;  /* 0x0000000100057824 */ /* 0x004fe400000e060d */
[----:B----4-:R-:W-:Y:S01]  /*05a0*/  IMAD.X R7, R7, 0x1, R8, P1 ;  /* 0x0000000107077824 */ /* 0x010fe200008e0608 */
[----:B-----5:R-:W-:-:S04]  /*05b0*/  UIADD3 UR4, UP0, UPT, UR4, 0x8, URZ ;  /* 0x0000000804047890 */ /* 0x020fc8000ff1e0ff */
[----:B------:R-:W-:Y:S02]  /*05c0*/  UIADD3.X UR5, UPT, UPT, URZ, UR5, URZ, UP0, !UPT ;  /* 0x00000005ff057290 */ /* 0x000fe400087fe4ff */
[----:B0-----:R-:W-:Y:S01]  /*05d0*/  IMAD.U32 R8, RZ, RZ, UR4 ;  /* 0x00000004ff087e24 */ /* 0x001fe2000f8e00ff */
[----:B------:R-:W-:Y:S03]  /*05e0*/  REDG.E.ADD.64.STRONG.GPU desc[UR6][R2.64], R4 ;  /* 0x000000040200798e */ /* 0x000fe6000c12e506 */
[----:B------:R-:W-:-:S05]  /*05f0*/  IMAD.U32 R9, RZ, RZ, UR5 ;  /* 0x00000005ff097e24 */ /* 0x000fca000f8e00ff */
[----:B------:R-:W-:Y:S01]  /*0600*/  REDG.E.ADD.64.STRONG.GPU desc[UR6][R8.64], R6 ;  /* 0x000000060800798e */ /* 0x000fe2000c12e506 */
[----:B------:R-:W-:Y:S05]  /*0610*/  EXIT ;  /* 0x000000000000794d */ /* 0x000fea0003800000 */
.L_x_282:
        /* <DEDUP_REMOVED lines=14> */
.L_x_301:


//--------------------- .nv.shared._ZN3cub18CUB_300001_SM_10006detail6reduce28DeviceReduceSingleTileKernelINS2_10policy_hubIlyN4cuda3std3__44plusIlEEE10Policy1000EPlSC_iS9_llNS7_10__identityEEEvT0_T1_T2_T3_T4_T6_ --------------------------
	.section	.nv.shared._ZN3cub18CUB_300001_SM_10006detail6reduce28DeviceReduceSingleTileKernelINS2_10policy_hubIlyN4cuda3std3__44plusIlEEE10Policy1000EPlSC_iS9_llNS7_10__identityEEEvT0_T1_T2_T3_T4_T6_,"aw",@nobits
	.sectionflags	@""
	.align	16
.nv.shared._ZN3cub18CUB_300001_SM_10006detail6reduce28DeviceReduceSingleTileKernelINS2_10policy_hubIlyN4cuda3std3__44plusIlEEE10Policy1000EPlSC_iS9_llNS7_10__identityEEEvT0_T1_T2_T3_T4_T6_:
	.zero		1184


//--------------------- .nv.shared.reserved.0     --------------------------
	.section	.nv.shared.reserved.0,"aw",@nobits
	.weak		__nv_reservedSMEM_offset_0_alias
	.size		__nv_reservedSMEM_offset_0_alias, 0, 64
	.other		__nv_reservedSMEM_offset_0_alias,@"STO_CUDA_RESERVED_SHARED STV_DEFAULT"
__nv_reservedSMEM_offset_0_alias:
	.zero		0
	.zero		64


//--------------------- .nv.global                --------------------------
	.section	.nv.global,"aw",@nobits
.nv.global:
	.type		_ZN34_INTERNAL_42baafd9_4_k_cu_d8a343af6thrust24THRUST_300001_SM_1000_NS12placeholders2_8E,@object
	.size		_ZN34_INTERNAL_42baafd9_4_k_cu_d8a343af6thrust24THRUST_300001_SM_1000_NS12placeholders2_8E,(_ZN34_INTERNAL_42baafd9_4_k_cu_d8a343af4cuda3std3__436_GLOBAL__N__42baafd9_4_k_cu_d8a343af6ignoreE - _ZN34_INTERNAL_42baafd9_4_k_cu_d8a343af6thrust24THRUST_300001_SM_1000_NS12placeholders2_8E)
_ZN34_INTERNAL_42baafd9_4_k_cu_d8a343af6thrust24THRUST_300001_SM_1000_NS12placeholders2_8E:
	.zero		1
	.type		_ZN34_INTERNAL_42baafd9_4_k_cu_d8a343af4cuda3std3__436_GLOBAL__N__42baafd9_4_k_cu_d8a343af6ignoreE,@object
	.size		_ZN34_INTERNAL_42baafd9_4_k_cu_d8a343af4cuda3std3__436_GLOBAL__N__42baafd9_4_k_cu_d8a343af6ignoreE,(_ZN34_INTERNAL_42baafd9_4_k_cu_d8a343af4cuda3std6ranges3__45__cpo4dataE - _ZN34_INTERNAL_42baafd9_4_k_cu_d8a343af4cuda3std3__436_GLOBAL__N__42baafd9_4_k_cu_d8a343af6ignoreE)
_ZN34_INTERNAL_42baafd9_4_k_cu_d8a343af4cuda3std3__436_GLOBAL__N__42baafd9_4_k_cu_d8a343af6ignoreE:
	.zero		1
	.type		_ZN34_INTERNAL_42baafd9_4_k_cu_d8a343af4cuda3std6ranges3__45__cpo4dataE,@object
	.size		_ZN34_INTERNAL_42baafd9_4_k_cu_d8a343af4cuda3std6ranges3__45__cpo4dataE,(_ZN34_INTERNAL_42baafd9_4_k_cu_d8a343af6thrust24THRUST_300001_SM_1000_NS6system3cpp3parE - _ZN34_INTERNAL_42baafd9_4_k_cu_d8a343af4cuda3std6ranges3__45__cpo4dataE)
_ZN34_INTERNAL_42baafd9_4_k_cu_d8a343af4cuda3std6ranges3__45__cpo4dataE:
	.zero		1
	.type		_ZN34_INTERNAL_42baafd9_4_k_cu_d8a343af6thrust24THRUST_300001_SM_1000_NS6system3cpp3parE,@object
	.size		_ZN34_INTERNAL_42baafd9_4_k_cu_d8a343af6thrust24THRUST_300001_SM_1000_NS6system3cpp3parE,(_ZN34_INTERNAL_42baafd9_4_k_cu_d8a343af4cuda3std3__45__cpo5beginE - _ZN34_INTERNAL_42baafd9_4_k_cu_d8a343af6thrust24THRUST_300001_SM_1000_NS6system3cpp3parE)
_ZN34_INTERNAL_42baafd9_4_k_cu_d8a343af6thrust24THRUST_300001_SM_1000_NS6system3cpp3parE:
	.zero		1
	.type		_ZN34_INTERNAL_42baafd9_4_k_cu_d8a343af4cuda3std3__45__cpo5beginE,@object
	.size		_ZN34_INTERNAL_42baafd9_4_k_cu_d8a343af4cuda3std3__45__cpo5beginE,(_ZN34_INTERNAL_42baafd9_4_k_cu_d8a343af4cuda3std6ranges3__45__cpo5beginE - _ZN34_INTERNAL_42baafd9_4_k_cu_d8a343af4cuda3std3__45__cpo5beginE)
_ZN34_INTERNAL_42baafd9_4_k_cu_d8a343af4cuda3std3__45__cpo5beginE:
	.zero		1
	.type		_ZN34_INTERNAL_42baafd9_4_k_cu_d8a343af4cuda3std6ranges3__45__cpo5beginE,@object
	.size		_ZN34_INTERNAL_42baafd9_4_k_cu_d8a343af4cuda3std6ranges3__45__cpo5beginE,(_ZN34_INTERNAL_42baafd9_4_k_cu_d8a343af6thrust24THRUST_300001_SM_1000_NS6deviceE - _ZN34_INTERNAL_42baafd9_4_k_cu_d8a343af4cuda3std6ranges3__45__cpo5beginE)
_ZN34_INTERNAL_42baafd9_4_k_cu_d8a343af4cuda3std6ranges3__45__cpo5beginE:
	.zero		1
	.type		_ZN34_INTERNAL_42baafd9_4_k_cu_d8a343af6thrust24THRUST_300001_SM_1000_NS6deviceE,@object
	.size		_ZN34_INTERNAL_42baafd9_4_k_cu_d8a343af6thrust24THRUST_300001_SM_1000_NS6deviceE,(_ZN34_INTERNAL_42baafd9_4_k_cu_d8a343af4cuda3std3__47nulloptE - _ZN34_INTERNAL_42baafd9_4_k_cu_d8a343af6thrust24THRUST_300001_SM_1000_NS6deviceE)
_ZN34_INTERNAL_42baafd9_4_k_cu_d8a343af6thrust24THRUST_300001_SM_1000_NS6deviceE:
	.zero		1
	.type		_ZN34_INTERNAL_42baafd9_4_k_cu_d8a343af4cuda3std3__47nulloptE,@object
	.size		_ZN34_INTERNAL_42baafd9_4_k_cu_d8a343af4cuda3std3__47nulloptE,(_ZN34_INTERNAL_42baafd9_4_k_cu_d8a343af4cuda3std6ranges3__45__cpo8distanceE - _ZN34_INTERNAL_42baafd9_4_k_cu_d8a343af4cuda3std3__47nulloptE)
_ZN34_INTERNAL_42baafd9_4_k_cu_d8a343af4cuda3std3__47nulloptE:
	.zero		1
	.type		_ZN34_INTERNAL_42baafd9_4_k_cu_d8a343af4cuda3std6ranges3__45__cpo8distanceE,@object
	.size		_ZN34_INTERNAL_42baafd9_4_k_cu_d8a343af4cuda3std6ranges3__45__cpo8distanceE,(_ZN34_INTERNAL_42baafd9_4_k_cu_d8a343af6thrust24THRUST_300001_SM_1000_NS12placeholders2_4E - _ZN34_INTERNAL_42baafd9_4_k_cu_d8a343af4cuda3std6ranges3__45__cpo8distanceE)
_ZN34_INTERNAL_42baafd9_4_k_cu_d8a343af4cuda3std6ranges3__45__cpo8distanceE:
	.zero		1
	.type		_ZN34_INTERNAL_42baafd9_4_k_cu_d8a343af6thrust24THRUST_300001_SM_1000_NS12placeholders2_4E,@object
	.size		_ZN34_INTERNAL_42baafd9_4_k_cu_d8a343af6thrust24THRUST_300001_SM_1000_NS12placeholders2_4E,(_ZN34_INTERNAL_42baafd9_4_k_cu_d8a343af4cuda3std3__45__cpo6rbeginE - _ZN34_INTERNAL_42baafd9_4_k_cu_d8a343af6thrust24THRUST_300001_SM_1000_NS12placeholders2_4E)
_ZN34_INTERNAL_42baafd9_4_k_cu_d8a343af6thrust24THRUST_300001_SM_1000_NS12placeholders2_4E:
	.zero		1
	.type		_ZN34_INTERNAL_42baafd9_4_k_cu_d8a343af4cuda3std3__45__cpo6rbeginE,@object
	.size		_ZN34_INTERNAL_42baafd9_4_k_cu_d8a343af4cuda3std3__45__cpo6rbeginE,(_ZN34_INTERNAL_42baafd9_4_k_cu_d8a343af4cuda3std6ranges3__45__cpo7advanceE - _ZN34_INTERNAL_42baafd9_4_k_cu_d8a343af4cuda3std3__45__cpo6rbeginE)
_ZN34_INTERNAL_42baafd9_4_k_cu_d8a343af4cuda3std3__45__cpo6rbeginE:
	.zero		1
	.type		_ZN34_INTERNAL_42baafd9_4_k_cu_d8a343af4cuda3std6ranges3__45__cpo7advanceE,@object
	.size		_ZN34_INTERNAL_42baafd9_4_k_cu_d8a343af4cuda3std6ranges3__45__cpo7advanceE,(_ZN34_INTERNAL_42baafd9_4_k_cu_d8a343af6thrust24THRUST_300001_SM_1000_NS12placeholders3_10E - _ZN34_INTERNAL_42baafd9_4_k_cu_d8a343af4cuda3std6ranges3__45__cpo7advanceE)
_ZN34_INTERNAL_42baafd9_4_k_cu_d8a343af4cuda3std6ranges3__45__cpo7advanceE:
	.zero		1
	.type		_ZN34_INTERNAL_42baafd9_4_k_cu_d8a343af6thrust24THRUST_300001_SM_1000_NS12placeholders3_10E,@object
	.size		_ZN34_INTERNAL_42baafd9_4_k_cu_d8a343af6thrust24THRUST_300001_SM_1000_NS12placeholders3_10E,(_ZN34_INTERNAL_42baafd9_4_k_cu_d8a343af4cuda3std3__48in_placeE - _ZN34_INTERNAL_42baafd9_4_k_cu_d8a343af6thrust24THRUST_300001_SM_1000_NS12placeholders3_10E)
_ZN34_INTERNAL_42baafd9_4_k_cu_d8a343af6thrust24THRUST_300001_SM_1000_NS12placeholders3_10E:
	.zero		1
	.type		_ZN34_INTERNAL_42baafd9_4_k_cu_d8a343af4cuda3std3__48in_placeE,@object
	.size		_ZN34_INTERNAL_42baafd9_4_k_cu_d8a343af4cuda3std3__48in_placeE,(_ZN34_INTERNAL_42baafd9_4_k_cu_d8a343af4cuda3std6ranges3__45__cpo4sizeE - _ZN34_INTERNAL_42baafd9_4_k_cu_d8a343af4cuda3std3__48in_placeE)
_ZN34_INTERNAL_42baafd9_4_k_cu_d8a343af4cuda3std3__48in_placeE:
	.zero		1
	.type		_ZN34_INTERNAL_42baafd9_4_k_cu_d8a343af4cuda3std6ranges3__45__cpo4sizeE,@object
	.size		_ZN34_INTERNAL_42baafd9_4_k_cu_d8a343af4cuda3std6ranges3__45__cpo4sizeE,(_ZN34_INTERNAL_42baafd9_4_k_cu_d8a343af6thrust24THRUST_300001_SM_1000_NS12placeholders2_2E - _ZN34_INTERNAL_42baafd9_4_k_cu_d8a343af4cuda3std6ranges3__45__cpo4sizeE)
_ZN34_INTERNAL_42baafd9_4_k_cu_d8a343af4cuda3std6ranges3__45__cpo4sizeE:
	.zero		1
	.type		_ZN34_INTERNAL_42baafd9_4_k_cu_d8a343af6thrust24THRUST_300001_SM_1000_NS12placeholders2_2E,@object
	.size		_ZN34_INTERNAL_42baafd9_4_k_cu_d8a343af6thrust24THRUST_300001_SM_1000_NS12placeholders2_2E,(_ZN34_INTERNAL_42baafd9_4_k_cu_d8a343af4cuda3std3__45__cpo6cbeginE - _ZN34_INTERNAL_42baafd9_4_k_cu_d8a343af6thrust24THRUST_300001_SM_1000_NS12placeholders2_2E)
_ZN34_INTERNAL_42baafd9_4_k_cu_d8a343af6thrust24THRUST_300001_SM_1000_NS12placeholders2_2E:
	.zero		1
	.type		_ZN34_INTERNAL_42baafd9_4_k_cu_d8a343af4cuda3std3__45__cpo6cbeginE,@object
	.size		_ZN34_INTERNAL_42baafd9_4_k_cu_d8a343af4cuda3std3__45__cpo6cbeginE,(_ZN34_INTERNAL_42baafd9_4_k_cu_d8a343af4cuda3std6ranges3__45__cpo6cbeginE - _ZN34_INTERNAL_42baafd9_4_k_cu_d8a343af4cuda3std3__45__cpo6cbeginE)
_ZN34_INTERNAL_42baafd9_4_k_cu_d8a343af4cuda3std3__45__cpo6cbeginE:
	.zero		1
	.type		_ZN34_INTERNAL_42baafd9_4_k_cu_d8a343af4cuda3std6ranges3__45__cpo6cbeginE,@object
	.size		_ZN34_INTERNAL_42baafd9_4_k_cu_d8a343af4cuda3std6ranges3__45__cpo6cbeginE,(_ZN34_INTERNAL_42baafd9_4_k_cu_d8a343af6thrust24THRUST_300001_SM_1000_NS12placeholders2_6E - _ZN34_INTERNAL_42baafd9_4_k_cu_d8a343af4cuda3std6ranges3__45__cpo6cbeginE)
_ZN34_INTERNAL_42baafd9_4_k_cu_d8a343af4cuda3std6ranges3__45__cpo6cbeginE:
	.zero		1
	.type		_ZN34_INTERNAL_42baafd9_4_k_cu_d8a343af6thrust24THRUST_300001_SM_1000_NS12placeholders2_6E,@object
	.size		_ZN34_INTERNAL_42baafd9_4_k_cu_d8a343af6thrust24THRUST_300001_SM_1000_NS12placeholders2_6E,(_ZN34_INTERNAL_42baafd9_4_k_cu_d8a343af4cuda3std3__45__cpo7crbeginE - _ZN34_INTERNAL_42baafd9_4_k_cu_d8a343af6thrust24THRUST_300001_SM_1000_NS12placeholders2_6E)
_ZN34_INTERNAL_42baafd9_4_k_cu_d8a343af6thrust24THRUST_300001_SM_1000_NS12placeholders2_6E:
	.zero		1
	.type		_ZN34_INTERNAL_42baafd9_4_k_cu_d8a343af4cuda3std3__45__cpo7crbeginE,@object
	.size		_ZN34_INTERNAL_42baafd9_4_k_cu_d8a343af4cuda3std3__45__cpo7crbeginE,(_ZN34_INTERNAL_42baafd9_4_k_cu_d8a343af4cuda3std6ranges3__45__cpo4nextE - _ZN34_INTERNAL_42baafd9_4_k_cu_d8a343af4cuda3std3__45__cpo7crbeginE)
_ZN34_INTERNAL_42baafd9_4_k_cu_d8a343af4cuda3std3__45__cpo7crbeginE:
	.zero		1
	.type		_ZN34_INTERNAL_42baafd9_4_k_cu_d8a343af4cuda3std6ranges3__45__cpo4nextE,@object
	.size		_ZN34_INTERNAL_42baafd9_4_k_cu_d8a343af4cuda3std6ranges3__45__cpo4nextE,(_ZN34_INTERNAL_42baafd9_4_k_cu_d8a343af4cuda3std6ranges3__45__cpo4swapE - _ZN34_INTERNAL_42baafd9_4_k_cu_d8a343af4cuda3std6ranges3__45__cpo4nextE)
_ZN34_INTERNAL_42baafd9_4_k_cu_d8a343af4cuda3std6ranges3__45__cpo4nextE:
	.zero		1
	.type		_ZN34_INTERNAL_42baafd9_4_k_cu_d8a343af4cuda3std6ranges3__45__cpo4swapE,@object
	.size		_ZN34_INTERNAL_42baafd9_4_k_cu_d8a343af4cuda3std6ranges3__45__cpo4swapE,(_ZN34_INTERNAL_42baafd9_4_k_cu_d8a343af6thrust24THRUST_300001_SM_1000_NS8cuda_cub10par_nosyncE - _ZN34_INTERNAL_42baafd9_4_k_cu_d8a343af4cuda3std6ranges3__45__cpo4swapE)
_ZN34_INTERNAL_42baafd9_4_k_cu_d8a343af4cuda3std6ranges3__45__cpo4swapE:
	.zero		1
	.type		_ZN34_INTERNAL_42baafd9_4_k_cu_d8a343af6thrust24THRUST_300001_SM_1000_NS8cuda_cub10par_nosyncE,@object
	.size		_ZN34_INTERNAL_42baafd9_4_k_cu_d8a343af6thrust24THRUST_300001_SM_1000_NS8cuda_cub10par_nosyncE,(_ZN34_INTERNAL_42baafd9_4_k_cu_d8a343af6thrust24THRUST_300001_SM_1000_NS3seqE - _ZN34_INTERNAL_42baafd9_4_k_cu_d8a343af6thrust24THRUST_300001_SM_1000_NS8cuda_cub10par_nosyncE)
_ZN34_INTERNAL_42baafd9_4_k_cu_d8a343af6thrust24THRUST_300001_SM_1000_NS8cuda_cub10par_nosyncE:
	.zero		1
	.type		_ZN34_INTERNAL_42baafd9_4_k_cu_d8a343af6thrust24THRUST_300001_SM_1000_NS3seqE,@object
	.size		_ZN34_INTERNAL_42baafd9_4_k_cu_d8a343af6thrust24THRUST_300001_SM_1000_NS3seqE,(_ZN34_INTERNAL_42baafd9_4_k_cu_d8a343af4cuda3std3__420unreachable_sentinelE - _ZN34_INTERNAL_42baafd9_4_k_cu_d8a343af6thrust24THRUST_300001_SM_1000_NS3seqE)
_ZN34_INTERNAL_42baafd9_4_k_cu_d8a343af6thrust24THRUST_300001_SM_1000_NS3seqE:
	.zero		1
	.type		_ZN34_INTERNAL_42baafd9_4_k_cu_d8a343af4cuda3std3__420unreachable_sentinelE,@object
	.size		_ZN34_INTERNAL_42baafd9_4_k_cu_d8a343af4cuda3std3__420unreachable_sentinelE,(_ZN34_INTERNAL_42baafd9_4_k_cu_d8a343af4cuda3std6ranges3__45__cpo5ssizeE - _ZN34_INTERNAL_42baafd9_4_k_cu_d8a343af4cuda3std3__420unreachable_sentinelE)
_ZN34_INTERNAL_42baafd9_4_k_cu_d8a343af4cuda3std3__420unreachable_sentinelE:
	.zero		1
	.type		_ZN34_INTERNAL_42baafd9_4_k_cu_d8a343af4cuda3std6ranges3__45__cpo5ssizeE,@object
	.size		_ZN34_INTERNAL_42baafd9_4_k_cu_d8a343af4cuda3std6ranges3__45__cpo5ssizeE,(_ZN34_INTERNAL_42baafd9_4_k_cu_d8a343af6thrust24THRUST_300001_SM_1000_NS12placeholders2_3E - _ZN34_INTERNAL_42baafd9_4_k_cu_d8a343af4cuda3std6ranges3__45__cpo5ssizeE)
_ZN34_INTERNAL_42baafd9_4_k_cu_d8a343af4cuda3std6ranges3__45__cpo5ssizeE:
	.zero		1
	.type		_ZN34_INTERNAL_42baafd9_4_k_cu_d8a343af6thrust24THRUST_300001_SM_1000_NS12placeholders2_3E,@object
	.size		_ZN34_INTERNAL_42baafd9_4_k_cu_d8a343af6thrust24THRUST_300001_SM_1000_NS12placeholders2_3E,(_ZN34_INTERNAL_42baafd9_4_k_cu_d8a343af4cuda3std3__45__cpo4cendE - _ZN34_INTERNAL_42baafd9_4_k_cu_d8a343af6thrust24THRUST_300001_SM_1000_NS12placeholders2_3E)
_ZN34_INTERNAL_42baafd9_4_k_cu_d8a343af6thrust24THRUST_300001_SM_1000_NS12placeholders2_3E:
	.zero		1
	.type		_ZN34_INTERNAL_42baafd9_4_k_cu_d8a343af4cuda3std3__45__cpo4cendE,@object
	.size		_ZN34_INTERNAL_42baafd9_4_k_cu_d8a343af4cuda3std3__45__cpo4cendE,(_ZN34_INTERNAL_42baafd9_4_k_cu_d8a343af4cuda3std6ranges3__45__cpo4cendE - _ZN34_INTERNAL_42baafd9_4_k_cu_d8a343af4cuda3std3__45__cpo4cendE)
_ZN34_INTERNAL_42baafd9_4_k_cu_d8a343af4cuda3std3__45__cpo4cendE:
	.zero		1
	.type		_ZN34_INTERNAL_42baafd9_4_k_cu_d8a343af4cuda3std6ranges3__45__cpo4cendE,@object
	.size		_ZN34_INTERNAL_42baafd9_4_k_cu_d8a343af4cuda3std6ranges3__45__cpo4cendE,(_ZN34_INTERNAL_42baafd9_4_k_cu_d8a343af6thrust24THRUST_300001_SM_1000_NS12placeholders2_7E - _ZN34_INTERNAL_42baafd9_4_k_cu_d8a343af4cuda3std6ranges3__45__cpo4cendE)
_ZN34_INTERNAL_42baafd9_4_k_cu_d8a343af4cuda3std6ranges3__45__cpo4cendE:
	.zero		1
	.type		_ZN34_INTERNAL_42baafd9_4_k_cu_d8a343af6thrust24THRUST_300001_SM_1000_NS12placeholders2_7E,@object
	.size		_ZN34_INTERNAL_42baafd9_4_k_cu_d8a343af6thrust24THRUST_300001_SM_1000_NS12placeholders2_7E,(_ZN34_INTERNAL_42baafd9_4_k_cu_d8a343af4cuda3std3__45__cpo5crendE - _ZN34_INTERNAL_42baafd9_4_k_cu_d8a343af6thrust24THRUST_300001_SM_1000_NS12placeholders2_7E)
_ZN34_INTERNAL_42baafd9_4_k_cu_d8a343af6thrust24THRUST_300001_SM_1000_NS12placeholders2_7E:
	.zero		1
	.type		_ZN34_INTERNAL_42baafd9_4_k_cu_d8a343af4cuda3std3__45__cpo5crendE,@object
	.size		_ZN34_INTERNAL_42baafd9_4_k_cu_d8a343af4cuda3std3__45__cpo5crendE,(_ZN34_INTERNAL_42baafd9_4_k_cu_d8a343af4cuda3std6ranges3__45__cpo4prevE - _ZN34_INTERNAL_42baafd9_4_k_cu_d8a343af4cuda3std3__45__cpo5crendE)
_ZN34_INTERNAL_42baafd9_4_k_cu_d8a343af4cuda3std3__45__cpo5crendE:
	.zero		1
	.type		_ZN34_INTERNAL_42baafd9_4_k_cu_d8a343af4cuda3std6ranges3__45__cpo4prevE,@object
	.size		_ZN34_INTERNAL_42baafd9_4_k_cu_d8a343af4cuda3std6ranges3__45__cpo4prevE,(_ZN34_INTERNAL_42baafd9_4_k_cu_d8a343af4cuda3std6ranges3__45__cpo9iter_moveE - _ZN34_INTERNAL_42baafd9_4_k_cu_d8a343af4cuda3std6ranges3__45__cpo4prevE)
_ZN34_INTERNAL_42baafd9_4_k_cu_d8a343af4cuda3std6ranges3__45__cpo4prevE:
	.zero		1
	.type		_ZN34_INTERNAL_42baafd9_4_k_cu_d8a343af4cuda3std6ranges3__45__cpo9iter_moveE,@object
	.size		_ZN34_INTERNAL_42baafd9_4_k_cu_d8a343af4cuda3std6ranges3__45__cpo9iter_moveE,(_ZN34_INTERNAL_42baafd9_4_k_cu_d8a343af6thrust24THRUST_300001_SM_1000_NS6system6detail10sequential3seqE - _ZN34_INTERNAL_42baafd9_4_k_cu_d8a343af4cuda3std6ranges3__45__cpo9iter_moveE)
_ZN34_INTERNAL_42baafd9_4_k_cu_d8a343af4cuda3std6ranges3__45__cpo9iter_moveE:
	.zero		1
	.type		_ZN34_INTERNAL_42baafd9_4_k_cu_d8a343af6thrust24THRUST_300001_SM_1000_NS6system6detail10sequential3seqE,@object
	.size		_ZN34_INTERNAL_42baafd9_4_k_cu_d8a343af6thrust24THRUST_300001_SM_1000_NS6system6detail10sequential3seqE,(_ZN34_INTERNAL_42baafd9_4_k_cu_d8a343af6thrust24THRUST_300001_SM_1000_NS12placeholders2_9E - _ZN34_INTERNAL_42baafd9_4_k_cu_d8a343af6thrust24THRUST_300001_SM_1000_NS6system6detail10sequential3seqE)
_ZN34_INTERNAL_42baafd9_4_k_cu_d8a343af6thrust24THRUST_300001_SM_1000_NS6system6detail10sequential3seqE:
	.zero		1
	.type		_ZN34_INTERNAL_42baafd9_4_k_cu_d8a343af6thrust24THRUST_300001_SM_1000_NS12placeholders2_9E,@object
	.size		_ZN34_INTERNAL_42baafd9_4_k_cu_d8a343af6thrust24THRUST_300001_SM_1000_NS12placeholders2_9E,(_ZN34_INTERNAL_42baafd9_4_k_cu_d8a343af4cuda3std3__419piecewise_constructE - _ZN34_INTERNAL_42baafd9_4_k_cu_d8a343af6thrust24THRUST_300001_SM_1000_NS12placeholders2_9E)
_ZN34_INTERNAL_42baafd9_4_k_cu_d8a343af6thrust24THRUST_300001_SM_1000_NS12placeholders2_9E:
	.zero		1
	.type		_ZN34_INTERNAL_42baafd9_4_k_cu_d8a343af4cuda3std3__419piecewise_constructE,@object
	.size		_ZN34_INTERNAL_42baafd9_4_k_cu_d8a343af4cuda3std3__419piecewise_constructE,(_ZN34_INTERNAL_42baafd9_4_k_cu_d8a343af4cuda3std6ranges3__45__cpo5cdataE - _ZN34_INTERNAL_42baafd9_4_k_cu_d8a343af4cuda3std3__419piecewise_constructE)
_ZN34_INTERNAL_42baafd9_4_k_cu_d8a343af4cuda3std3__419piecewise_constructE:
	.zero		1
	.type		_ZN34_INTERNAL_42baafd9_4_k_cu_d8a343af4cuda3std6ranges3__45__cpo5cdataE,@object
	.size		_ZN34_INTERNAL_42baafd9_4_k_cu_d8a343af4cuda3std6ranges3__45__cpo5cdataE,(_ZN34_INTERNAL_42baafd9_4_k_cu_d8a343af6thrust24THRUST_300001_SM_1000_NS12placeholders2_1E - _ZN34_INTERNAL_42baafd9_4_k_cu_d8a343af4cuda3std6ranges3__45__cpo5cdataE)
_ZN34_INTERNAL_42baafd9_4_k_cu_d8a343af4cuda3std6ranges3__45__cpo5cdataE:
	.zero		1
	.type		_ZN34_INTERNAL_42baafd9_4_k_cu_d8a343af6thrust24THRUST_300001_SM_1000_NS12placeholders2_1E,@object
	.size		_ZN34_INTERNAL_42baafd9_4_k_cu_d8a343af6thrust24THRUST_300001_SM_1000_NS12placeholders2_1E,(_ZN34_INTERNAL_42baafd9_4_k_cu_d8a343af4cuda3std3__45__cpo3endE - _ZN34_INTERNAL_42baafd9_4_k_cu_d8a343af6thrust24THRUST_300001_SM_1000_NS12placeholders2_1E)
_ZN34_INTERNAL_42baafd9_4_k_cu_d8a343af6thrust24THRUST_300001_SM_1000_NS12placeholders2_1E:
	.zero		1
	.type		_ZN34_INTERNAL_42baafd9_4_k_cu_d8a343af4cuda3std3__45__cpo3endE,@object
	.size		_ZN34_INTERNAL_42baafd9_4_k_cu_d8a343af4cuda3std3__45__cpo3endE,(_ZN34_INTERNAL_42baafd9_4_k_cu_d8a343af4cuda3std6ranges3__45__cpo3endE - _ZN34_INTERNAL_42baafd9_4_k_cu_d8a343af4cuda3std3__45__cpo3endE)
_ZN34_INTERNAL_42baafd9_4_k_cu_d8a343af4cuda3std3__45__cpo3endE:
	.zero		1
	.type		_ZN34_INTERNAL_42baafd9_4_k_cu_d8a343af4cuda3std6ranges3__45__cpo3endE,@object
	.size		_ZN34_INTERNAL_42baafd9_4_k_cu_d8a343af4cuda3std6ranges3__45__cpo3endE,(_ZN34_INTERNAL_42baafd9_4_k_cu_d8a343af6thrust24THRUST_300001_SM_1000_NS12placeholders2_5E - _ZN34_INTERNAL_42baafd9_4_k_cu_d8a343af4cuda3std6ranges3__45__cpo3endE)
_ZN34_INTERNAL_42baafd9_4_k_cu_d8a343af4cuda3std6ranges3__45__cpo3endE:
	.zero		1
	.type		_ZN34_INTERNAL_42baafd9_4_k_cu_d8a343af6thrust24THRUST_300001_SM_1000_NS12placeholders2_5E,@object
	.size		_ZN34_INTERNAL_42baafd9_4_k_cu_d8a343af6thrust24THRUST_300001_SM_1000_NS12placeholders2_5E,(_ZN34_INTERNAL_42baafd9_4_k_cu_d8a343af4cuda3std3__45__cpo4rendE - _ZN34_INTERNAL_42baafd9_4_k_cu_d8a343af6thrust24THRUST_300001_SM_1000_NS12placeholders2_5E)
_ZN34_INTERNAL_42baafd9_4_k_cu_d8a343af6thrust24THRUST_300001_SM_1000_NS12placeholders2_5E:
	.zero		1
	.type		_ZN34_INTERNAL_42baafd9_4_k_cu_d8a343af4cuda3std3__45__cpo4rendE,@object
	.size		_ZN34_INTERNAL_42baafd9_4_k_cu_d8a343af4cuda3std3__45__cpo4rendE,(_ZN34_INTERNAL_42baafd9_4_k_cu_d8a343af4cuda3std6ranges3__45__cpo9iter_swapE - _ZN34_INTERNAL_42baafd9_4_k_cu_d8a343af4cuda3std3__45__cpo4rendE)
_ZN34_INTERNAL_42baafd9_4_k_cu_d8a343af4cuda3std3__45__cpo4rendE:
	.zero		1
	.type		_ZN34_INTERNAL_42baafd9_4_k_cu_d8a343af4cuda3std6ranges3__45__cpo9iter_swapE,@object
	.size		_ZN34_INTERNAL_42baafd9_4_k_cu_d8a343af4cuda3std6ranges3__45__cpo9iter_swapE,(_ZN34_INTERNAL_42baafd9_4_k_cu_d8a343af4cuda3std3__48unexpectE - _ZN34_INTERNAL_42baafd9_4_k_cu_d8a343af4cuda3std6ranges3__45__cpo9iter_swapE)
_ZN34_INTERNAL_42baafd9_4_k_cu_d8a343af4cuda3std6ranges3__45__cpo9iter_swapE:
	.zero		1
	.type		_ZN34_INTERNAL_42baafd9_4_k_cu_d8a343af4cuda3std3__48unexpectE,@object
	.size		_ZN34_INTERNAL_42baafd9_4_k_cu_d8a343af4cuda3std3__48unexpectE,(_ZN34_INTERNAL_42baafd9_4_k_cu_d8a343af6thrust24THRUST_300001_SM_1000_NS8cuda_cub3parE - _ZN34_INTERNAL_42baafd9_4_k_cu_d8a343af4cuda3std3__48unexpectE)
_ZN34_INTERNAL_42baafd9_4_k_cu_d8a343af4cuda3std3__48unexpectE:
	.zero		1
	.type		_ZN34_INTERNAL_42baafd9_4_k_cu_d8a343af6thrust24THRUST_300001_SM_1000_NS8cuda_cub3parE,@object
	.size		_ZN34_INTERNAL_42baafd9_4_k_cu_d8a343af6thrust24THRUST_300001_SM_1000_NS8cuda_cub3parE,(.L_29 - _ZN34_INTERNAL_42baafd9_4_k_cu_d8a343af6thrust24THRUST_300001_SM_1000_NS8cuda_cub3parE)
_ZN34_INTERNAL_42baafd9_4_k_cu_d8a343af6thrust24THRUST_300001_SM_1000_NS8cuda_cub3parE:
	.zero		1
.L_29:


//--------------------- .nv.shared._ZN3cub18CUB_300001_SM_10006detail6reduce18DeviceReduceKernelINS2_10policy_hubIlyN4cuda3std3__44plusIlEEE10Policy1000EPlyS9_lNS7_10__identityEEEvT0_PT3_T1_NS0_13GridEvenShareISH_EET2_T4_ --------------------------
	.section	.nv.shared._ZN3cub18CUB_300001_SM_10006detail6reduce18DeviceReduceKernelINS2_10policy_hubIlyN4cuda3std3__44plusIlEEE10Policy1000EPlyS9_lNS7_10__identityEEEvT0_PT3_T1_NS0_13GridEvenShareISH_EET2_T4_,"aw",@nobits
	.sectionflags	@""
	.align	16
.nv.shared._ZN3cub18CUB_300001_SM_10006detail6reduce18DeviceReduceKernelINS2_10policy_hubIlyN4cuda3std3__44plusIlEEE10Policy1000EPlyS9_lNS7_10__identityEEEvT0_PT3_T1_NS0_13GridEvenShareISH_EET2_T4_:
	.zero		1184


//--------------------- .nv.shared._ZN3cub18CUB_300001_SM_10006detail6reduce28DeviceReduceSingleTileKernelINS2_10policy_hubIlyN4cuda3std3__44plusIlEEE10Policy1000EPlSC_yS9_llNS7_10__identityEEEvT0_T1_T2_T3_T4_T6_ --------------------------
	.section	.nv.shared._ZN3cub18CUB_300001_SM_10006detail6reduce28DeviceReduceSingleTileKernelINS2_10policy_hubIlyN4cuda3std3__44plusIlEEE10Policy1000EPlSC_yS9_llNS7_10__identityEEEvT0_T1_T2_T3_T4_T6_,"aw",@nobits
	.sectionflags	@""
	.align	16
.nv.shared._ZN3cub18CUB_300001_SM_10006detail6reduce28DeviceReduceSingleTileKernelINS2_10policy_hubIlyN4cuda3std3__44plusIlEEE10Policy1000EPlSC_yS9_llNS7_10__identityEEEvT0_T1_T2_T3_T4_T6_:
	.zero		1184


//--------------------- .nv.shared._ZN3cub18CUB_300001_SM_10006detail6reduce28DeviceReduceSingleTileKernelINS2_10policy_hubIljN4cuda3std3__44plusIlEEE10Policy1000EPlSC_iS9_llNS7_10__identityEEEvT0_T1_T2_T3_T4_T6_ --------------------------
	.section	.nv.shared._ZN3cub18CUB_300001_SM_10006detail6reduce28DeviceReduceSingleTileKernelINS2_10policy_hubIljN4cuda3std3__44plusIlEEE10Policy1000EPlSC_iS9_llNS7_10__identityEEEvT0_T1_T2_T3_T4_T6_,"aw",@nobits
	.sectionflags	@""
	.align	16
.nv.shared._ZN3cub18CUB_300001_SM_10006detail6reduce28DeviceReduceSingleTileKernelINS2_10policy_hubIljN4cuda3std3__44plusIlEEE10Policy1000EPlSC_iS9_llNS7_10__identityEEEvT0_T1_T2_T3_T4_T6_:
	.zero		1184


//--------------------- .nv.shared._ZN3cub18CUB_300001_SM_10006detail6reduce18DeviceReduceKernelINS2_10policy_hubIljN4cuda3std3__44plusIlEEE10Policy1000EPljS9_lNS7_10__identityEEEvT0_PT3_T1_NS0_13GridEvenShareISH_EET2_T4_ --------------------------
	.section	.nv.shared._ZN3cub18CUB_300001_SM_10006detail6reduce18DeviceReduceKernelINS2_10policy_hubIljN4cuda3std3__44plusIlEEE10Policy1000EPljS9_lNS7_10__identityEEEvT0_PT3_T1_NS0_13GridEvenShareISH_EET2_T4_,"aw",@nobits
	.sectionflags	@""
	.align	16
.nv.shared._ZN3cub18CUB_300001_SM_10006detail6reduce18DeviceReduceKernelINS2_10policy_hubIljN4cuda3std3__44plusIlEEE10Policy1000EPljS9_lNS7_10__identityEEEvT0_PT3_T1_NS0_13GridEvenShareISH_EET2_T4_:
	.zero		1184


//--------------------- .nv.shared._ZN3cub18CUB_300001_SM_10006detail6reduce28DeviceReduceSingleTileKernelINS2_10policy_hubIljN4cuda3std3__44plusIlEEE10Policy1000EPlSC_jS9_llNS7_10__identityEEEvT0_T1_T2_T3_T4_T6_ --------------------------
	.section	.nv.shared._ZN3cub18CUB_300001_SM_10006detail6reduce28DeviceReduceSingleTileKernelINS2_10policy_hubIljN4cuda3std3__44plusIlEEE10Policy1000EPlSC_jS9_llNS7_10__identityEEEvT0_T1_T2_T3_T4_T6_,"aw",@nobits
	.sectionflags	@""
	.align	16
.nv.shared._ZN3cub18CUB_300001_SM_10006detail6reduce28DeviceReduceSingleTileKernelINS2_10policy_hubIljN4cuda3std3__44plusIlEEE10Policy1000EPlSC_jS9_llNS7_10__identityEEEvT0_T1_T2_T3_T4_T6_:
	.zero		1184


//--------------------- .nv.shared._ZN3cub18CUB_300001_SM_10006detail8for_each13static_kernelINS2_12policy_hub_t12policy_500_tElN6thrust24THRUST_300001_SM_1000_NS8cuda_cub10__tabulate7functorIPlNS7_6system6detail7generic6detail22compute_sequence_valueImvEElEEEEvT0_T1_ --------------------------
	.section	.nv.shared._ZN3cub18CUB_300001_SM_10006detail8for_each13static_kernelINS2_12policy_hub_t12policy_500_tElN6thrust24THRUST_300001_SM_1000_NS8cuda_cub10__tabulate7functorIPlNS7_6system6detail7generic6detail22compute_sequence_valueImvEElEEEEvT0_T1_,"aw",@nobits
	.sectionflags	@""
	.align	16
	.zero		1024


//--------------------- .nv.shared._ZN3cub18CUB_300001_SM_10006detail8for_each13static_kernelINS2_12policy_hub_t12policy_500_tElN6thrust24THRUST_300001_SM_1000_NS8cuda_cub10__tabulate7functorIPlNS7_6system6detail7generic6detail22compute_sequence_valueIivEElEEEEvT0_T1_ --------------------------
	.section	.nv.shared._ZN3cub18CUB_300001_SM_10006detail8for_each13static_kernelINS2_12policy_hub_t12policy_500_tElN6thrust24THRUST_300001_SM_1000_NS8cuda_cub10__tabulate7functorIPlNS7_6system6detail7generic6detail22compute_sequence_valueIivEElEEEEvT0_T1_,"aw",@nobits
	.sectionflags	@""
	.align	16
	.zero		1024


//--------------------- .nv.shared._ZN3cub18CUB_300001_SM_10006detail8for_each13static_kernelINS2_12policy_hub_t12policy_500_tElN6thrust24THRUST_300001_SM_1000_NS8cuda_cub6__fill7functorIPbbEEEEvT0_T1_ --------------------------
	.section	.nv.shared._ZN3cub18CUB_300001_SM_10006detail8for_each13static_kernelINS2_12policy_hub_t12policy_500_tElN6thrust24THRUST_300001_SM_1000_NS8cuda_cub6__fill7functorIPbbEEEEvT0_T1_,"aw",@nobits
	.sectionflags	@""
	.align	16
	.zero		1024


//--------------------- .nv.shared._ZN3cub18CUB_300001_SM_10006detail8for_each13static_kernelINS2_12policy_hub_t12policy_500_tElN6thrust24THRUST_300001_SM_1000_NS8cuda_cub10__tabulate7functorIPlNS7_6system6detail7generic6detail22compute_sequence_valueIlvEElEEEEvT0_T1_ --------------------------
	.section	.nv.shared._ZN3cub18CUB_300001_SM_10006detail8for_each13static_kernelINS2_12policy_hub_t12policy_500_tElN6thrust24THRUST_300001_SM_1000_NS8cuda_cub10__tabulate7functorIPlNS7_6system6detail7generic6detail22compute_sequence_valueIlvEElEEEEvT0_T1_,"aw",@nobits
	.sectionflags	@""
	.align	16
	.zero		1024


//--------------------- .nv.shared._ZN3cub18CUB_300001_SM_10006detail11EmptyKernelIvEEvv --------------------------
	.section	.nv.shared._ZN3cub18CUB_300001_SM_10006detail11EmptyKernelIvEEvv,"aw",@nobits
	.sectionflags	@""
	.align	16
	.zero		1024


//--------------------- .nv.shared._Z28test_window_functions_kernelP10TestResultPdPlPmmmS1_S1_ --------------------------
	.section	.nv.shared._Z28test_window_functions_kernelP10TestResultPdPlPmmmS1_S1_,"aw",@nobits
	.sectionflags	@""
	.align	16
	.zero		1024


//--------------------- .nv.shared._Z27test_sort_merge_join_kernelP10TestResultPlS1_S1_S1_mmS1_Pm --------------------------
	.section	.nv.shared._Z27test_sort_merge_join_kernelP10TestResultPlS1_S1_S1_mmS1_Pm,"aw",@nobits
	.sectionflags	@""
	.align	16
	.zero		1024


//--------------------- .nv.shared._Z18test_filter_kernelP10TestResultPlPdPbS3_mP15FilterPredicatemPmS6_ --------------------------
	.section	.nv.shared._Z18test_filter_kernelP10TestResultPlPdPbS3_mP15FilterPredicatemPmS6_,"aw",@nobits
	.sectionflags	@""
	.align	16
	.zero		1024


//--------------------- .nv.shared._Z19test_groupby_kernelP10TestResultPlPdmS1_S2_Pm --------------------------
	.section	.nv.shared._Z19test_groupby_kernelP10TestResultPlPdmS1_S2_Pm,"aw",@nobits
	.sectionflags	@""
	.align	16
	.zero		1024


//--------------------- .nv.shared._Z21test_hash_join_kernelP10TestResultPlS1_S1_S1_mmS1_Pm --------------------------
	.section	.nv.shared._Z21test_hash_join_kernelP10TestResultPlS1_S1_S1_mmS1_Pm,"aw",@nobits
	.sectionflags	@""
	.align	16
	.zero		1024


//--------------------- .nv.shared._Z25test_columnar_scan_kernelP10TestResultPlPbmS1_ --------------------------
	.section	.nv.shared._Z25test_columnar_scan_kernelP10TestResultPlPbmS1_,"aw",@nobits
	.sectionflags	@""
	.align	16
	.zero		1024


//--------------------- .nv.constant0._ZN3cub18CUB_300001_SM_10006detail6reduce28DeviceReduceSingleTileKernelINS2_10policy_hubIlyN4cuda3std3__44plusIlEEE10Policy1000EPlSC_iS9_llNS7_10__identityEEEvT0_T1_T2_T3_T4_T6_ --------------------------
	.section	.nv.constant0._ZN3cub18CUB_300001_SM_10006detail6reduce28DeviceReduceSingleTileKernelINS2_10policy_hubIlyN4cuda3std3__44plusIlEEE10Policy1000EPlSC_iS9_llNS7_10__identityEEEvT0_T1_T2_T3_T4_T6_,"a",@progbits
	.sectionflags	@""
	.align	4
.nv.constant0._ZN3cub18CUB_300001_SM_10006detail6reduce28DeviceReduceSingleTileKernelINS2_10policy_hubIlyN4cuda3std3__44plusIlEEE10Policy1000EPlSC_iS9_llNS7_10__identityEEEvT0_T1_T2_T3_T4_T6_:
	.zero		929


//--------------------- .nv.constant0._ZN3cub18CUB_300001_SM_10006detail6reduce18DeviceReduceKernelINS2_10policy_hubIlyN4cuda3std3__44plusIlEEE10Policy1000EPlyS9_lNS7_10__identityEEEvT0_PT3_T1_NS0_13GridEvenShareISH_EET2_T4_ --------------------------
	.section	.nv.constant0._ZN3cub18CUB_300001_SM_10006detail6reduce18DeviceReduceKernelINS2_10policy_hubIlyN4cuda3std3__44plusIlEEE10Policy1000EPlyS9_lNS7_10__identityEEEvT0_PT3_T1_NS0_13GridEvenShareISH_EET2_T4_,"a",@progbits
	.sectionflags	@""
	.align	4
.nv.constant0._ZN3cub18CUB_300001_SM_10006detail6reduce18DeviceReduceKernelINS2_10policy_hubIlyN4cuda3std3__44plusIlEEE10Policy1000EPlyS9_lNS7_10__identityEEEvT0_PT3_T1_NS0_13GridEvenShareISH_EET2_T4_:
	.zero		994


//--------------------- .nv.constant0._ZN3cub18CUB_300001_SM_10006detail6reduce28DeviceReduceSingleTileKernelINS2_10policy_hubIlyN4cuda3std3__44plusIlEEE10Policy1000EPlSC_yS9_llNS7_10__identityEEEvT0_T1_T2_T3_T4_T6_ --------------------------
	.section	.nv.constant0._ZN3cub18CUB_300001_SM_10006detail6reduce28DeviceReduceSingleTileKernelINS2_10policy_hubIlyN4cuda3std3__44plusIlEEE10Policy1000EPlSC_yS9_llNS7_10__identityEEEvT0_T1_T2_T3_T4_T6_,"a",@progbits
	.sectionflags	@""
	.align	4
.nv.constant0._ZN3cub18CUB_300001_SM_10006detail6reduce28DeviceReduceSingleTileKernelINS2_10policy_hubIlyN4cuda3std3__44plusIlEEE10Policy1000EPlSC_yS9_llNS7_10__identityEEEvT0_T1_T2_T3_T4_T6_:
	.zero		937


//--------------------- .nv.constant0._ZN3cub18CUB_300001_SM_10006detail6reduce28DeviceReduceSingleTileKernelINS2_10policy_hubIljN4cuda3std3__44plusIlEEE10Policy1000EPlSC_iS9_llNS7_10__identityEEEvT0_T1_T2_T3_T4_T6_ --------------------------
	.section	.nv.constant0._ZN3cub18CUB_300001_SM_10006detail6reduce28DeviceReduceSingleTileKernelINS2_10policy_hubIljN4cuda3std3__44plusIlEEE10Policy1000EPlSC_iS9_llNS7_10__identityEEEvT0_T1_T2_T3_T4_T6_,"a",@progbits
	.sectionflags	@""
	.align	4
.nv.constant0._ZN3cub18CUB_300001_SM_10006detail6reduce28DeviceReduceSingleTileKernelINS2_10policy_hubIljN4cuda3std3__44plusIlEEE10Policy1000EPlSC_iS9_llNS7_10__identityEEEvT0_T1_T2_T3_T4_T6_:
	.zero		929


//--------------------- .nv.constant0._ZN3cub18CUB_300001_SM_10006detail6reduce18DeviceReduceKernelINS2_10policy_hubIljN4cuda3std3__44plusIlEEE10Policy1000EPljS9_lNS7_10__identityEEEvT0_PT3_T1_NS0_13GridEvenShareISH_EET2_T4_ --------------------------
	.section	.nv.constant0._ZN3cub18CUB_300001_SM_10006detail6reduce18DeviceReduceKernelINS2_10policy_hubIljN4cuda3std3__44plusIlEEE10Policy1000EPljS9_lNS7_10__identityEEEvT0_PT3_T1_NS0_13GridEvenShareISH_EET2_T4_,"a",@progbits
	.sectionflags	@""
	.align	4
.nv.constant0._ZN3cub18CUB_300001_SM_10006detail6reduce18DeviceReduceKernelINS2_10policy_hubIljN4cuda3std3__44plusIlEEE10Policy1000EPljS9_lNS7_10__identityEEEvT0_PT3_T1_NS0_13GridEvenShareISH_EET2_T4_:
	.zero		958


//--------------------- .nv.constant0._ZN3cub18CUB_300001_SM_10006detail6reduce28DeviceReduceSingleTileKernelINS2_10policy_hubIljN4cuda3std3__44plusIlEEE10Policy1000EPlSC_jS9_llNS7_10__identityEEEvT0_T1_T2_T3_T4_T6_ --------------------------
	.section	.nv.constant0._ZN3cub18CUB_300001_SM_10006detail6reduce28DeviceReduceSingleTileKernelINS2_10policy_hubIljN4cuda3std3__44plusIlEEE10Policy1000EPlSC_jS9_llNS7_10__identityEEEvT0_T1_T2_T3_T4_T6_,"a",@progbits
	.sectionflags	@""
	.align	4
.nv.constant0._ZN3cub18CUB_300001_SM_10006detail6reduce28DeviceReduceSingleTileKernelINS2_10policy_hubIljN4cuda3std3__44plusIlEEE10Policy1000EPlSC_jS9_llNS7_10__identityEEEvT0_T1_T2_T3_T4_T6_:
	.zero		929


//--------------------- .nv.constant0._ZN3cub18CUB_300001_SM_10006detail8for_each13static_kernelINS2_12policy_hub_t12policy_500_tElN6thrust24THRUST_300001_SM_1000_NS8cuda_cub10__tabulate7functorIPlNS7_6system6detail7generic6detail22compute_sequence_valueImvEElEEEEvT0_T1_ --------------------------
	.section	.nv.constant0._ZN3cub18CUB_300001_SM_10006detail8for_each13static_kernelINS2_12policy_hub_t12policy_500_tElN6thrust24THRUST_300001_SM_1000_NS8cuda_cub10__tabulate7functorIPlNS7_6system6detail7generic6detail22compute_sequence_valueImvEElEEEEvT0_T1_,"a",@progbits
	.sectionflags	@""
	.align	4
.nv.constant0._ZN3cub18CUB_300001_SM_10006detail8for_each13static_kernelINS2_12policy_hub_t12policy_500_tElN6thrust24THRUST_300001_SM_1000_NS8cuda_cub10__tabulate7functorIPlNS7_6system6detail7generic6detail22compute_sequence_valueImvEElEEEEvT0_T1_:
	.zero		928


//--------------------- .nv.constant0._ZN3cub18CUB_300001_SM_10006detail8for_each13static_kernelINS2_12policy_hub_t12policy_500_tElN6thrust24THRUST_300001_SM_1000_NS8cuda_cub10__tabulate7functorIPlNS7_6system6detail7generic6detail22compute_sequence_valueIivEElEEEEvT0_T1_ --------------------------
	.section	.nv.constant0._ZN3cub18CUB_300001_SM_10006detail8for_each13static_kernelINS2_12policy_hub_t12policy_500_tElN6thrust24THRUST_300001_SM_1000_NS8cuda_cub10__tabulate7functorIPlNS7_6system6detail7generic6detail22compute_sequence_valueIivEElEEEEvT0_T1_,"a",@progbits
	.sectionflags	@""
	.align	4
.nv.constant0._ZN3cub18CUB_300001_SM_10006detail8for_each13static_kernelINS2_12policy_hub_t12policy_500_tElN6thrust24THRUST_300001_SM_1000_NS8cuda_cub10__tabulate7functorIPlNS7_6system6detail7generic6detail22compute_sequence_valueIivEElEEEEvT0_T1_:
	.zero		920


//--------------------- .nv.constant0._ZN3cub18CUB_300001_SM_10006detail8for_each13static_kernelINS2_12policy_hub_t12policy_500_tElN6thrust24THRUST_300001_SM_1000_NS8cuda_cub6__fill7functorIPbbEEEEvT0_T1_ --------------------------
	.section	.nv.constant0._ZN3cub18CUB_300001_SM_10006detail8for_each13static_kernelINS2_12policy_hub_t12policy_500_tElN6thrust24THRUST_300001_SM_1000_NS8cuda_cub6__fill7functorIPbbEEEEvT0_T1_,"a",@progbits
	.sectionflags	@""
	.align	4
.nv.constant0._ZN3cub18CUB_300001_SM_10006detail8for_each13static_kernelINS2_12policy_hub_t12policy_500_tElN6thrust24THRUST_300001_SM_1000_NS8cuda_cub6__fill7functorIPbbEEEEvT0_T1_:
	.zero		920


//--------------------- .nv.constant0._ZN3cub18CUB_300001_SM_10006detail8for_each13static_kernelINS2_12policy_hub_t12policy_500_tElN6thrust24THRUST_300001_SM_1000_NS8cuda_cub10__tabulate7functorIPlNS7_6system6detail7generic6detail22compute_sequence_valueIlvEElEEEEvT0_T1_ --------------------------
	.section	.nv.constant0._ZN3cub18CUB_300001_SM_10006detail8for_each13static_kernelINS2_12policy_hub_t12policy_500_tElN6thrust24THRUST_300001_SM_1000_NS8cuda_cub10__tabulate7functorIPlNS7_6system6detail7generic6detail22compute_sequence_valueIlvEElEEEEvT0_T1_,"a",@progbits
	.sectionflags	@""
	.align	4
.nv.constant0._ZN3cub18CUB_300001_SM_10006detail8for_each13static_kernelINS2_12policy_hub_t12policy_500_tElN6thrust24THRUST_300001_SM_1000_NS8cuda_cub10__tabulate7functorIPlNS7_6system6detail7generic6detail22compute_sequence_valueIlvEElEEEEvT0_T1_:
	.zero		928


//--------------------- .nv.constant0._ZN3cub18CUB_300001_SM_10006detail11EmptyKernelIvEEvv --------------------------
	.section	.nv.constant0._ZN3cub18CUB_300001_SM_10006detail11EmptyKernelIvEEvv,"a",@progbits
	.sectionflags	@""
	.align	4
.nv.constant0._ZN3cub18CUB_300001_SM_10006detail11EmptyKernelIvEEvv:
	.zero		896


//--------------------- .nv.constant0._Z28test_window_functions_kernelP10TestResultPdPlPmmmS1_S1_ --------------------------
	.section	.nv.constant0._Z28test_window_functions_kernelP10TestResultPdPlPmmmS1_S1_,"a",@progbits
	.sectionflags	@""
	.align	4
.nv.constant0._Z28test_window_functions_kernelP10TestResultPdPlPmmmS1_S1_:
	.zero		960


//--------------------- .nv.constant0._Z27test_sort_merge_join_kernelP10TestResultPlS1_S1_S1_mmS1_Pm --------------------------
	.section	.nv.constant0._Z27test_sort_merge_join_kernelP10TestResultPlS1_S1_S1_mmS1_Pm,"a",@progbits
	.sectionflags	@""
	.align	4
.nv.constant0._Z27test_sort_merge_join_kernelP10TestResultPlS1_S1_S1_mmS1_Pm:
	.zero		968


//--------------------- .nv.constant0._Z18test_filter_kernelP10TestResultPlPdPbS3_mP15FilterPredicatemPmS6_ --------------------------
	.section	.nv.constant0._Z18test_filter_kernelP10TestResultPlPdPbS3_mP15FilterPredicatemPmS6_,"a",@progbits
	.sectionflags	@""
	.align	4
.nv.constant0._Z18test_filter_kernelP10TestResultPlPdPbS3_mP15FilterPredicatemPmS6_:
	.zero		976


//--------------------- .nv.constant0._Z19test_groupby_kernelP10TestResultPlPdmS1_S2_Pm --------------------------
	.section	.nv.constant0._Z19test_groupby_kernelP10TestResultPlPdmS1_S2_Pm,"a",@progbits
	.sectionflags	@""
	.align	4
.nv.constant0._Z19test_groupby_kernelP10TestResultPlPdmS1_S2_Pm:
	.zero		952


//--------------------- .nv.constant0._Z21test_hash_join_kernelP10TestResultPlS1_S1_S1_mmS1_Pm --------------------------
	.section	.nv.constant0._Z21test_hash_join_kernelP10TestResultPlS1_S1_S1_mmS1_Pm,"a",@progbits
	.sectionflags	@""
	.align	4
.nv.constant0._Z21test_hash_join_kernelP10TestResultPlS1_S1_S1_mmS1_Pm:
	.zero		968


//--------------------- .nv.constant0._Z25test_columnar_scan_kernelP10TestResultPlPbmS1_ --------------------------
	.section	.nv.constant0._Z25test_columnar_scan_kernelP10TestResultPlPbmS1_,"a",@progbits
	.sectionflags	@""
	.align	4
.nv.constant0._Z25test_columnar_scan_kernelP10TestResultPlPbmS1_:
	.zero		936


//--------------------- SYMBOLS --------------------------

	.type		.nv.reservedSmem.offset0,@object
	.size		.nv.reservedSmem.offset0,0x4
	.type		.nv.reservedSmem.cap,@object
	.size		.nv.reservedSmem.cap,0x4
